def matmul_kernel(
    a_ptr,
    b_ptr,
    c_ptr,
    M,
    N,
    K,
    stride_am,
    stride_ak,
    stride_bk,
    stride_bn,
    stride_cm,
    stride_cn,
    BLOCK_M: tl.constexpr,
    BLOCK_N: tl.constexpr,
    BLOCK_K: tl.constexpr,
    GROUP_M: tl.constexpr,
):
    pid = tl.program_id(axis=0)
    num_pid_m = tl.cdiv(M, BLOCK_M)
    num_pid_n = tl.cdiv(N, BLOCK_N)
    num_pid_in_group = GROUP_M * num_pid_n
    group_id = pid // num_pid_in_group
    first_pid_m = group_id * GROUP_M
    group_size_m = min(num_pid_m - first_pid_m, GROUP_M)
    pid_m = first_pid_m + ((pid % num_pid_in_group) % group_size_m)
    pid_n = (pid % num_pid_in_group) // group_size_m

    offs_am = (pid_m * BLOCK_M + tl.arange(0, BLOCK_M)) % M
    offs_bn = (pid_n * BLOCK_N + tl.arange(0, BLOCK_N)) % N
    offs_k = tl.arange(0, BLOCK_K)
    a_ptrs = a_ptr + offs_am[:, None] * stride_am + offs_k[None, :] * stride_ak
    b_ptrs = b_ptr + offs_k[:, None] * stride_bk + offs_bn[None, :] * stride_bn

    acc = tl.zeros((BLOCK_M, BLOCK_N), dtype=tl.float32)
    for kk in range(0, tl.cdiv(K, BLOCK_K)):
        a = tl.load(a_ptrs, mask=offs_k[None, :] < K - kk * BLOCK_K, other=0.0)
        b = tl.load(b_ptrs, mask=offs_k[:, None] < K - kk * BLOCK_K, other=0.0)
        acc = tl.dot(a, b, acc)
        a_ptrs += BLOCK_K * stride_ak
        b_ptrs += BLOCK_K * stride_bk

    c = acc.to(c_ptr.dtype.element_ty)
    offs_cm = pid_m * BLOCK_M + tl.arange(0, BLOCK_M)
    offs_cn = pid_n * BLOCK_N + tl.arange(0, BLOCK_N)
    c_ptrs = c_ptr + offs_cm[:, None] * stride_cm + offs_cn[None, :] * stride_cn
    mask = (offs_cm[:, None] < M) & (offs_cn[None, :] < N)
    tl.store(c_ptrs, c, mask=mask)

# config = {"BLOCK_K": 128, "BLOCK_M": 64, "BLOCK_N": 512, "GROUP_M": 8, "arch": "sm_100", "dtype": "fp32", "num_ctas": 1, "num_stages": 3, "num_warps": 8}
# arch = sm_100


// ===== COMPILED SASS (sm_100a) =====

	.target	sm_100a

	.elftype	@"ET_EXEC"


//--------------------- .note.nv.tkinfo           --------------------------
	.section	.note.nv.tkinfo,"",@"SHT_NOTE"
	.sectionflags	@"SHF_NOTE_NV_TKINFO"
	.tkinfo
        /*0018*/ 	.word	0x00000081
        /*0030*/ 	.string	""
        /*0030*/ 	.string	"ptxas-blackwell"
        /*0030*/ 	.string	"Cuda compilation tools, release 12.9, V12.9.86"
        /*0030*/ 	.string	"Build cuda_12.9.r12.9/compiler.36037853_0"
        /*0030*/ 	.string	"-v  -suppress-debug-info  -lineinfo  -arch sm_100a "



//--------------------- .note.nv.cuver            --------------------------
	.section	.note.nv.cuver,"",@"SHT_NOTE"
	.sectionflags	@"SHF_NOTE_NV_CUVER"
        /*0018*/ 	.short	0x0001
        /*001a*/ 	.short	0x0064
        /*001c*/ 	.short	0x0001
        /*001e*/ 	.short	0x0000
        /*0020*/ 	.short	0x0001
        /*0022*/ 	.short	0x0000


//--------------------- .nv.info                  --------------------------
	.section	.nv.info,"",@"SHT_CUDA_INFO"
	.align	4


	//----- nvinfo : EIATTR_REGCOUNT
	.align		4
        /*0000*/ 	.byte	0x04, 0x2f
        /*0002*/ 	.short	(.L_4 - .L_3)
	.align		4
.L_3:
        /*0004*/ 	.word	index@(matmul_kernel)
        /*0008*/ 	.word	0x000000ff


	//----- nvinfo : EIATTR_FRAME_SIZE
	.align		4
.L_4:
        /*000c*/ 	.byte	0x04, 0x11
        /*000e*/ 	.short	(.L_6 - .L_5)
	.align		4
.L_5:
        /*0010*/ 	.word	index@($__internal_2_$__cuda_sm10x_tcgen05_guardrail_trap_unallocated_columns_being_dealloced)
        /*0014*/ 	.word	0x00000e30


	//----- nvinfo : EIATTR_FRAME_SIZE
	.align		4
.L_6:
        /*0018*/ 	.byte	0x04, 0x11
        /*001a*/ 	.short	(.L_8 - .L_7)
	.align		4
.L_7:
        /*001c*/ 	.word	index@($__internal_1_$__cuda_sm10x_tcgen05_guardrail_trap_phase_invalid_during_alloc)
        /*0020*/ 	.word	0x00000e30


	//----- nvinfo : EIATTR_FRAME_SIZE
	.align		4
.L_8:
        /*0024*/ 	.byte	0x04, 0x11
        /*0026*/ 	.short	(.L_10 - .L_9)
	.align		4
.L_9:
        /*0028*/ 	.word	index@($__internal_0_$__cuda_sm10x_tcgen05_guardrail_trap_col_being_dealloced_not_returned_by_alloc)
        /*002c*/ 	.word	0x00000e30


	//----- nvinfo : EIATTR_FRAME_SIZE
	.align		4
.L_10:
        /*0030*/ 	.byte	0x04, 0x11
        /*0032*/ 	.short	(.L_12 - .L_11)
	.align		4
.L_11:
        /*0034*/ 	.word	index@(matmul_kernel)
        /*0038*/ 	.word	0x00000e30


	//----- nvinfo : EIATTR_MIN_STACK_SIZE
	.align		4
.L_12:
        /*003c*/ 	.byte	0x04, 0x12
        /*003e*/ 	.short	(.L_14 - .L_13)
	.align		4
.L_13:
        /*0040*/ 	.word	index@(matmul_kernel)
        /*0044*/ 	.word	0x00000e30
.L_14:


//--------------------- .nv.info.matmul_kernel    --------------------------
	.section	.nv.info.matmul_kernel,"",@"SHT_CUDA_INFO"
	.sectionflags	@""
	.align	4


	//----- nvinfo : EIATTR_CUDA_API_VERSION
	.align		4
        /*0000*/ 	.byte	0x04, 0x37
        /*0002*/ 	.short	(.L_16 - .L_15)
.L_15:
        /*0004*/ 	.word	0x00000081


	//----- nvinfo : EIATTR_KPARAM_INFO
	.align		4
.L_16:
        /*0008*/ 	.byte	0x04, 0x17
        /*000a*/ 	.short	(.L_18 - .L_17)
.L_17:
        /*000c*/ 	.word	0x00000000
        /*0010*/ 	.short	0x000d
        /*0012*/ 	.short	0x0048
        /*0014*/ 	.byte	0x00, 0xf4, 0x21, 0x00


	//----- nvinfo : EIATTR_KPARAM_INFO
	.align		4
.L_18:
        /*0018*/ 	.byte	0x04, 0x17
        /*001a*/ 	.short	(.L_20 - .L_19)
.L_19:
        /*001c*/ 	.word	0x00000000
        /*0020*/ 	.short	0x000c
        /*0022*/ 	.short	0x0040
        /*0024*/ 	.byte	0x00, 0xf4, 0x21, 0x00


	//----- nvinfo : EIATTR_KPARAM_INFO
	.align		4
.L_20:
        /*0028*/ 	.byte	0x04, 0x17
        /*002a*/ 	.short	(.L_22 - .L_21)
.L_21:
        /*002c*/ 	.word	0x00000000
        /*0030*/ 	.short	0x000b
        /*0032*/ 	.short	0x0038
        /*0034*/ 	.byte	0x00, 0xf0, 0x11, 0x00


	//----- nvinfo : EIATTR_KPARAM_INFO
	.align		4
.L_22:
        /*0038*/ 	.byte	0x04, 0x17
        /*003a*/ 	.short	(.L_24 - .L_23)
.L_23:
        /*003c*/ 	.word	0x00000000
        /*0040*/ 	.short	0x000a
        /*0042*/ 	.short	0x0034
        /*0044*/ 	.byte	0x00, 0xf0, 0x11, 0x00


	//----- nvinfo : EIATTR_KPARAM_INFO
	.align		4
.L_24:
        /*0048*/ 	.byte	0x04, 0x17
        /*004a*/ 	.short	(.L_26 - .L_25)
.L_25:
        /*004c*/ 	.word	0x00000000
        /*0050*/ 	.short	0x0009
        /*0052*/ 	.short	0x0030
        /*0054*/ 	.byte	0x00, 0xf0, 0x11, 0x00


	//----- nvinfo : EIATTR_KPARAM_INFO
	.align		4
.L_26:
        /*0058*/ 	.byte	0x04, 0x17
        /*005a*/ 	.short	(.L_28 - .L_27)
.L_27:
        /*005c*/ 	.word	0x00000000
        /*0060*/ 	.short	0x0008
        /*0062*/ 	.short	0x002c
        /*0064*/ 	.byte	0x00, 0xf0, 0x11, 0x00


	//----- nvinfo : EIATTR_KPARAM_INFO
	.align		4
.L_28:
        /*0068*/ 	.byte	0x04, 0x17
        /*006a*/ 	.short	(.L_30 - .L_29)
.L_29:
        /*006c*/ 	.word	0x00000000
        /*0070*/ 	.short	0x0007
        /*0072*/ 	.short	0x0028
        /*0074*/ 	.byte	0x00, 0xf0, 0x11, 0x00


	//----- nvinfo : EIATTR_KPARAM_INFO
	.align		4
.L_30:
        /*0078*/ 	.byte	0x04, 0x17
        /*007a*/ 	.short	(.L_32 - .L_31)
.L_31:
        /*007c*/ 	.word	0x00000000
        /*0080*/ 	.short	0x0006
        /*0082*/ 	.short	0x0024
        /*0084*/ 	.byte	0x00, 0xf0, 0x11, 0x00


	//----- nvinfo : EIATTR_KPARAM_INFO
	.align		4
.L_32:
        /*0088*/ 	.byte	0x04, 0x17
        /*008a*/ 	.short	(.L_34 - .L_33)
.L_33:
        /*008c*/ 	.word	0x00000000
        /*0090*/ 	.short	0x0005
        /*0092*/ 	.short	0x0020
        /*0094*/ 	.byte	0x00, 0xf0, 0x11, 0x00


	//----- nvinfo : EIATTR_KPARAM_INFO
	.align		4
.L_34:
        /*0098*/ 	.byte	0x04, 0x17
        /*009a*/ 	.short	(.L_36 - .L_35)
.L_35:
        /*009c*/ 	.word	0x00000000
        /*00a0*/ 	.short	0x0004
        /*00a2*/ 	.short	0x001c
        /*00a4*/ 	.byte	0x00, 0xf0, 0x11, 0x00


	//----- nvinfo : EIATTR_KPARAM_INFO
	.align		4
.L_36:
        /*00a8*/ 	.byte	0x04, 0x17
        /*00aa*/ 	.short	(.L_38 - .L_37)
.L_37:
        /*00ac*/ 	.word	0x00000000
        /*00b0*/ 	.short	0x0003
        /*00b2*/ 	.short	0x0018
        /*00b4*/ 	.byte	0x00, 0xf0, 0x11, 0x00


	//----- nvinfo : EIATTR_KPARAM_INFO
	.align		4
.L_38:
        /*00b8*/ 	.byte	0x04, 0x17
        /*00ba*/ 	.short	(.L_40 - .L_39)
.L_39:
        /*00bc*/ 	.word	0x00000000
        /*00c0*/ 	.short	0x0002
        /*00c2*/ 	.short	0x0010
        /*00c4*/ 	.byte	0x00, 0xf4, 0x21, 0x00


	//----- nvinfo : EIATTR_KPARAM_INFO
	.align		4
.L_40:
        /*00c8*/ 	.byte	0x04, 0x17
        /*00ca*/ 	.short	(.L_42 - .L_41)
.L_41:
        /*00cc*/ 	.word	0x00000000
        /*00d0*/ 	.short	0x0001
        /*00d2*/ 	.short	0x0008
        /*00d4*/ 	.byte	0x00, 0xf4, 0x21, 0x00


	//----- nvinfo : EIATTR_KPARAM_INFO
	.align		4
.L_42:
        /*00d8*/ 	.byte	0x04, 0x17
        /*00da*/ 	.short	(.L_44 - .L_43)
.L_43:
        /*00dc*/ 	.word	0x00000000
        /*00e0*/ 	.short	0x0000
        /*00e2*/ 	.short	0x0000
        /*00e4*/ 	.byte	0x00, 0xf4, 0x21, 0x00


	//----- nvinfo : EIATTR_AT_ENTRY_FRAGMENTS
	.align		4
.L_44:
        /*00e8*/ 	.byte	0x04, 0x4f
        /*00ea*/ 	.short	(.L_46 - .L_45)


	//   ....[0]....
.L_45:
        /*00ec*/ 	.word	0x00000004


	//----- nvinfo : EIATTR_RESERVED_SMEM_USED
	.align		4
.L_46:
        /*00f0*/ 	.byte	0x01, 0x41
	.zero		2


	//----- nvinfo : EIATTR_SPARSE_MMA_MASK
	.align		4
        /*00f4*/ 	.byte	0x03, 0x50
        /*00f6*/ 	.short	0x0000


	//----- nvinfo : EIATTR_TCGEN05_1CTA_USED
	.align		4
        /*00f8*/ 	.byte	0x01, 0x51
	.zero		2


	//----- nvinfo : EIATTR_MAXREG_COUNT
	.align		4
        /*00fc*/ 	.byte	0x03, 0x1b
        /*00fe*/ 	.short	0x00ff


	//----- nvinfo : EIATTR_NUM_BARRIERS
	.align		4
        /*0100*/ 	.byte	0x02, 0x4c
        /*0102*/ 	.byte	0x01
	.zero		1


	//----- nvinfo : EIATTR_ANNOTATIONS
	.align		4
        /*0104*/ 	.byte	0x04, 0x55
        /*0106*/ 	.short	(.L_48 - .L_47)


	//   ....[0]....
.L_47:
        /*0108*/ 	.word	0x00000001
        /*010c*/ 	.byte	0xf0, 0x09, 0x00, 0x00, 0x01, 0x00, 0x00, 0x00, 0x50, 0x0a, 0x00, 0x00, 0x01, 0x00, 0x00, 0x00
        /* <DEDUP_REMOVED lines=1553> */
        /*622c*/ 	.byte	0x50, 0xf9, 0x02, 0x00


	//----- nvinfo : EIATTR_INT_WARP_WIDE_INSTR_OFFSETS
	.align		4
.L_48:
        /*6230*/ 	.byte	0x04, 0x31
        /*6232*/ 	.short	(.L_50 - .L_49)


	//   ....[0]....
.L_49:
        /*6234*/ 	.word	0x0000ef70


	//   ....[1]....
        /*6238*/ 	.word	0x0000ef90


	//   ....[2]....
        /*623c*/ 	.word	0x0000f060


	//   ....[3]....
        /*6240*/ 	.word	0x00033cd0


	//   ....[4]....
        /*6244*/ 	.word	0x00033d20


	//----- nvinfo : EIATTR_COOP_GROUP_MASK_REGIDS
	.align		4
.L_50:
        /*6248*/ 	.byte	0x04, 0x29
        /*624a*/ 	.short	(.L_52 - .L_51)


	//   ....[0]....
.L_51:
        /*624c*/ 	.word	0xffffffff


	//   ....[1]....
        /*6250*/ 	.word	0xffffffff


	//   ....[2]....
        /*6254*/ 	.word	0xffffffff


	//   ....[3]....
        /*6258*/ 	.word	0xffffffff


	//----- nvinfo : EIATTR_COOP_GROUP_INSTR_OFFSETS
	.align		4
.L_52:
        /*625c*/ 	.byte	0x04, 0x28
        /*625e*/ 	.short	(.L_54 - .L_53)


	//   ....[0]....
.L_53:
        /*6260*/ 	.word	0x00000070


	//   ....[1]....
        /*6264*/ 	.word	0x00000330


	//   ....[2]....
        /*6268*/ 	.word	0x00033b60


	//   ....[3]....
        /*626c*/ 	.word	0x00033dd0


	//----- nvinfo : EIATTR_VRC_CTA_INIT_COUNT
	.align		4
.L_54:
        /*6270*/ 	.byte	0x02, 0x4a
        /*6272*/ 	.byte	0x80
	.zero		1


	//----- nvinfo : EIATTR_MBARRIER_INSTR_OFFSETS
	.align		4
        /*6274*/ 	.byte	0x04, 0x39
        /*6276*/ 	.short	(.L_56 - .L_55)


	//   ....[0]....
.L_55:
        /*6278*/ 	.word	0x0000f170
        /*627c*/ 	.word	0x000000ff
        /*6280*/ 	.word	0x00000000
        /*6284*/ 	.short	0x0100
        /*6286*/ 	.byte	0x08
	.zero		1


	//   ....[1]....
        /*6288*/ 	.word	0x0000f2a0
        /*628c*/ 	.word	0x000000ff
        /*6290*/ 	.word	0x000d8008
        /*6294*/ 	.short	0x0100
        /*6296*/ 	.byte	0x07
	.zero		1


	//   ....[2]....
        /*6298*/ 	.word	0x00026360
        /*629c*/ 	.word	0x000000ff
        /*62a0*/ 	.word	0x00000000
        /*62a4*/ 	.short	0x010a
        /*62a6*/ 	.byte	0x0f
	.zero		1


	//   ....[3]....
        /*62a8*/ 	.word	0x0002f930
        /*62ac*/ 	.word	0x000000ff
        /*62b0*/ 	.word	0x00000000
        /*62b4*/ 	.short	0x010a
        /*62b6*/ 	.byte	0x08
	.zero		1


	//   ....[4]....
        /*62b8*/ 	.word	0x0002fae0
        /*62bc*/ 	.word	0x000000ff
        /*62c0*/ 	.word	0x000d8000
        /*62c4*/ 	.short	0x0108
        /*62c6*/ 	.byte	0x07
	.zero		1


	//   ....[5]....
        /*62c8*/ 	.word	0x0002fb30
        /*62cc*/ 	.word	0x000000ff
        /*62d0*/ 	.word	0x000d8008
        /*62d4*/ 	.short	0x0108
        /*62d6*/ 	.byte	0x07
	.zero		1


	//   ....[6]....
        /*62d8*/ 	.word	0x00033df0
        /*62dc*/ 	.word	0x000000ff
        /*62e0*/ 	.word	0x00000000
        /*62e4*/ 	.short	0x010a
        /*62e6*/ 	.byte	0x0f
	.zero		1


	//   ....[7]....
        /*62e8*/ 	.word	0x00033e20
        /*62ec*/ 	.word	0x000000ff
        /*62f0*/ 	.word	0x00000000
        /*62f4*/ 	.short	0x010a
        /*62f6*/ 	.byte	0x08
	.zero		1


	//----- nvinfo : EIATTR_NUM_MBARRIERS
	.align		4
.L_56:
        /*62f8*/ 	.byte	0x03, 0x38
        /*62fa*/ 	.short	0x0002


	//----- nvinfo : EIATTR_EXIT_INSTR_OFFSETS
	.align		4
        /*62fc*/ 	.byte	0x04, 0x1c
        /*62fe*/ 	.short	(.L_58 - .L_57)


	//   ....[0]....
.L_57:
        /*6300*/ 	.word	0x00033de0


	//----- nvinfo : EIATTR_REQNTID
	.align		4
.L_58:
        /*6304*/ 	.byte	0x04, 0x10
        /*6306*/ 	.short	(.L_60 - .L_59)
.L_59:
        /*6308*/ 	.word	0x00000100
        /*630c*/ 	.word	0x00000001
        /*6310*/ 	.word	0x00000001


	//----- nvinfo : EIATTR_CRS_STACK_SIZE
	.align		4
.L_60:
        /*6314*/ 	.byte	0x04, 0x1e
        /*6316*/ 	.short	(.L_62 - .L_61)
.L_61:
        /*6318*/ 	.word	0x00000000


	//----- nvinfo : EIATTR_CBANK_PARAM_SIZE
	.align		4
.L_62:
        /*631c*/ 	.byte	0x03, 0x19
        /*631e*/ 	.short	0x0050


	//----- nvinfo : EIATTR_PARAM_CBANK
	.align		4
        /*6320*/ 	.byte	0x04, 0x0a
        /*6322*/ 	.short	(.L_64 - .L_63)
	.align		4
.L_63:
        /*6324*/ 	.word	index@(.nv.constant0.matmul_kernel)
        /*6328*/ 	.short	0x0380
        /*632a*/ 	.short	0x0050


	//----- nvinfo : EIATTR_SW_WAR
	.align		4
.L_64:
        /*632c*/ 	.byte	0x04, 0x36
        /*632e*/ 	.short	(.L_66 - .L_65)
.L_65:
        /*6330*/ 	.word	0x00000008
.L_66:


//--------------------- .nv.compat                --------------------------
	.section	.nv.compat,"",@"SHT_CUDA_COMPAT_INFO"
	.align	4
        /*0000*/ 	.byte	0x02, 0x02, 0x02, 0x00, 0x02, 0x05, 0x05, 0x00, 0x02, 0x03, 0x00, 0x00, 0x02, 0x06, 0x01, 0x00


//--------------------- .nv.callgraph             --------------------------
	.section	.nv.callgraph,"",@"SHT_CUDA_CALLGRAPH"
	.align	4
	.sectionentsize	8
	.align		4
        /*0000*/ 	.word	0x00000000
	.align		4
        /*0004*/ 	.word	0xffffffff
	.align		4
        /*0008*/ 	.word	0x00000000
	.align		4
        /*000c*/ 	.word	0xfffffffe
	.align		4
        /*0010*/ 	.word	0x00000000
	.align		4
        /*0014*/ 	.word	0xfffffffd
	.align		4
        /*0018*/ 	.word	0x00000000
	.align		4
        /*001c*/ 	.word	0xfffffffc


//--------------------- .text.matmul_kernel       --------------------------
	.section	.text.matmul_kernel,"ax",@progbits
	.align	128
        .global         matmul_kernel
        .type           matmul_kernel,@function
        .size           matmul_kernel,(.L_x_20 - matmul_kernel)
        .other          matmul_kernel,@"STO_CUDA_ENTRY STV_DEFAULT"
matmul_kernel:
.text.matmul_kernel:
[----:B------:R-:W1:Y:S01]  /*0000*/  LDC R1, c[0x0][0x37c] ;  /* 0x0000df00ff017b82 */ /* 0x000e620000000800 */
[----:B------:R-:W2:Y:S01]  /*0010*/  S2R R0, SR_TID.X ;  /* 0x0000000000007919 */ /* 0x000ea20000002100 */
[----:B-1----:R-:W-:Y:S01]  /*0020*/  VIADD R1, R1, 0xfffff1d0 ;  /* 0xfffff1d001017836 */ /* 0x002fe20000000000 */
[----:B--2---:R-:W-:-:S13]  /*0030*/  ISETP.GE.U32.AND P0, PT, R0, 0x20, PT ;  /* 0x000000200000780c */ /* 0x004fda0003f06070 */
[----:B------:R-:W-:Y:S02]  /*0040*/  VOTEU.ANY UP0, P0 ;  /* 0x0000000000ff7886 */ /* 0x000fe40000000100 */
[----:B------:R-:W-:Y:S05]  /*0050*/  BRA.U UP0, `(.L_x_0) ;  /* 0x0000000100b87547 */ /* 0x000fea000b800000 */
[----:B------:R-:W1:Y:S01]  /*0060*/  S2UR UR6, SR_CgaCtaId ;  /* 0x00000000000679c3 */ /* 0x000e620000008800 */
[----:B------:R-:W-:Y:S01]  /*0070*/  NOP ;  /* 0x0000000000007918 */ /* 0x000fe20000000000 */
[----:B------:R-:W-:Y:S02]  /*0080*/  UMOV UR4, 0x40 ;  /* 0x0000004000047882 */ /* 0x000fe40000000000 */
[----:B-1----:R-:W-:-:S09]  /*0090*/  ULEA UR4, UR6, UR4, 0x18 ;  /* 0x0000000406047291 */ /* 0x002fd2000f8ec0ff */
[----:B------:R-:W1:Y:S01]  /*00a0*/  LDS.U8 R0, [UR4] ;  /* 0x00000004ff007984 */ /* 0x000e620008000000 */
[----:B------:R-:W-:Y:S02]  /*00b0*/  UMOV UR4, 0x400 ;  /* 0x0000040000047882 */ /* 0x000fe40000000000 */
[----:B------:R-:W-:Y:S01]  /*00c0*/  ULEA UR4, UR6, UR4, 0x18 ;  /* 0x0000000406047291 */ /* 0x000fe2000f8ec0ff */
[----:B-1----:R-:W-:-:S13]  /*00d0*/  ISETP.NE.AND P0, PT, R0, RZ, PT ;  /* 0x000000ff0000720c */ /* 0x002fda0003f05270 */
[----:B------:R-:W-:Y:S05]  /*00e0*/  @P0 BRA `(.L_x_1) ;  /* 0x00000000007c0947 */ /* 0x000fea0003800000 */
[----:B------:R-:W-:-:S13]  /*00f0*/  ELECT P0, URZ, PT ;  /* 0x0000000000ff782f */ /* 0x000fda0003800000 */
[----:B------:R-:W-:Y:S05]  /*0100*/  @!P0 BRA `(.L_x_2) ;  /* 0x0000000000848947 */ /* 0x000fea0003800000 */
[----:B------:R-:W-:Y:S01]  /*0110*/  UMOV UR5, 0x8 ;  /* 0x0000000800057882 */ /* 0x000fe20000000000 */
[----:B------:R-:W-:Y:S02]  /*0120*/  IMAD.MOV.U32 R4, RZ, RZ, 0x1 ;  /* 0x00000001ff047424 */ /* 0x000fe400078e00ff */
[----:B------:R-:W-:Y:S02]  /*0130*/  IMAD.MOV.U32 R5, RZ, RZ, 0xff ;  /* 0x000000ffff057424 */ /* 0x000fe400078e00ff */
[----:B------:R-:W-:Y:S04]  /*0140*/  DEPBAR.LE SB1, 0x36 ;  /* 0x00009d800000791a */ /* 0x000fe80000000000 */
[----:B------:R-:W1:Y:S02]  /*0150*/  UTCATOMSWS.FIND_AND_SET.ALIGN UP1, UR5, UR5 ;  /* 0x00000005000575e3 */ /* 0x000e640008020800 */
[----:B-1----:R-:W-:-:S04]  /*0160*/  PLOP3.LUT P0, PT, PT, PT, UP1, 0x80, 0x8 ;  /* 0x000000000008781c */ /* 0x002fc80003f0f018 */
[----:B------:R-:W-:-:S04]  /*0170*/  SEL R0, RZ, 0xffffffff, !P0 ;  /* 0xffffffffff007807 */ /* 0x000fc80004000000 */
[----:B------:R-:W-:Y:S01]  /*0180*/  ISETP.NE.AND P0, PT, R0, RZ, PT ;  /* 0x000000ff0000720c */ /* 0x000fe20003f05270 */
[----:B------:R-:W-:-:S12]  /*0190*/  IMAD.U32 R0, RZ, RZ, UR5 ;  /* 0x00000005ff007e24 */ /* 0x000fd8000f8e00ff */
[----:B------:R-:W-:Y:S05]  /*01a0*/  @P0 BRA `(.L_x_3) ;  /* 0x0000000000240947 */ /* 0x000fea0003800000 */
.L_x_4:
[----:B------:R-:W-:Y:S05]  /*01b0*/  NANOSLEEP 0x64 ;  /* 0x000000640000795d */ /* 0x000fea0003800000 */
[----:B------:R-:W-:-:S05]  /*01c0*/  UMOV UR5, 0x8 ;  /* 0x0000000800057882 */ /* 0x000fca0000000000 */
[----:B------:R-:W-:Y:S04]  /*01d0*/  DEPBAR.LE SB1, 0x36 ;  /* 0x00009d800000791a */ /* 0x000fe80000000000 */
[----:B------:R-:W1:Y:S02]  /*01e0*/  UTCATOMSWS.FIND_AND_SET.ALIGN UP1, UR5, UR5 ;  /* 0x00000005000575e3 */ /* 0x000e640008020800 */
[----:B-1----:R-:W-:-:S04]  /*01f0*/  PLOP3.LUT P0, PT, PT, PT, UP1, 0x80, 0x8 ;  /* 0x000000000008781c */ /* 0x002fc80003f0f018 */
[----:B------:R-:W-:-:S04]  /*0200*/  SEL R0, RZ, 0xffffffff, !P0 ;  /* 0xffffffffff007807 */ /* 0x000fc80004000000 */
[----:B------:R-:W-:Y:S01]  /*0210*/  ISETP.NE.AND P0, PT, R0, RZ, PT ;  /* 0x000000ff0000720c */ /* 0x000fe20003f05270 */
[----:B------:R-:W-:-:S12]  /*0220*/  IMAD.U32 R0, RZ, RZ, UR5 ;  /* 0x00000005ff007e24 */ /* 0x000fd8000f8e00ff */
[----:B------:R-:W-:Y:S05]  /*0230*/  @!P0 BRA `(.L_x_4) ;  /* 0xfffffffc00dc8947 */ /* 0x000fea000383ffff */
.L_x_3:
[C---:B------:R-:W-:Y:S01]  /*0240*/  VIADD R3, R0.reuse, 0x10 ;  /* 0x0000001000037836 */ /* 0x040fe20000000000 */
[----:B------:R-:W-:Y:S01]  /*0250*/  UMOV UR5, 0x50 ;  /* 0x0000005000057882 */ /* 0x000fe20000000000 */
[----:B------:R-:W-:Y:S01]  /*0260*/  SHF.L.U32 R2, R5, R0, RZ ;  /* 0x0000000005027219 */ /* 0x000fe200000006ff */
[----:B------:R-:W-:Y:S01]  /*0270*/  ULEA UR5, UR6, UR5, 0x18 ;  /* 0x0000000506057291 */ /* 0x000fe2000f8ec0ff */
[----:B------:R-:W-:Y:S01]  /*0280*/  IMAD.SHL.U32 R0, R0, 0x20, RZ ;  /* 0x0000002000007824 */ /* 0x000fe200078e00ff */
[----:B------:R-:W-:-:S04]  /*0290*/  SHF.L.U32 R3, R4, R3, RZ ;  /* 0x0000000304037219 */ /* 0x000fc800000006ff */
[----:B------:R-:W-:-:S05]  /*02a0*/  LOP3.LUT R2, R3, R2, RZ, 0xfc, !PT ;  /* 0x0000000203027212 */ /* 0x000fca00078efcff */
[----:B------:R1:W-:Y:S04]  /*02b0*/  ATOMS.OR RZ, [UR5], R2 ;  /* 0x00000002ffff798c */ /* 0x0003e8000b000005 */
[----:B------:R1:W-:Y:S01]  /*02c0*/  STS [UR4], R0 ;  /* 0x00000000ff007988 */ /* 0x0003e20008000804 */
[----:B------:R-:W-:Y:S05]  /*02d0*/  BRA `(.L_x_2) ;  /* 0x0000000000107947 */ /* 0x000fea0003800000 */
.L_x_1:
[----:B------:R-:W-:Y:S01]  /*02e0*/  IMAD.MOV.U32 R0, RZ, RZ, -0x1 ;  /* 0xffffffffff007424 */ /* 0x000fe200078e00ff */
[----:B------:R-:W-:-:S04]  /*02f0*/  MOV R2, 0x320 ;  /* 0x0000032000027802 */ /* 0x000fc80000000f00 */
[----:B------:R1:W-:Y:S03]  /*0300*/  STS [UR4], R0 ;  /* 0x00000000ff007988 */ /* 0x0003e60008000804 */
[----:B-1----:R-:W-:Y:S05]  /*0310*/  CALL.REL.NOINC `($__internal_1_$__cuda_sm10x_tcgen05_guardrail_trap_phase_invalid_during_alloc) ;  /* 0x0000033800d87944 */ /* 0x002fea0003c00000 */
.L_x_2:
[----:B------:R-:W-:Y:S05]  /*0320*/  WARPSYNC.ALL ;  /* 0x0000000000007948 */ /* 0x000fea0003800000 */
[----:B------:R-:W-:Y:S01]  /*0330*/  NOP ;  /* 0x0000000000007918 */ /* 0x000fe20000000000 */
.L_x_0:
[----:B------:R-:W2:Y:S01]  /*0340*/  LDC.64 R246, c[0x0][0x398] ;  /* 0x0000e600fff67b82 */ /* 0x000ea20000000a00 */
[----:B------:R-:W3:Y:S01]  /*0350*/  S2R R5, SR_CTAID.X ;  /* 0x0000000000057919 */ /* 0x000ee20000002500 */
[----:B------:R-:W-:Y:S01]  /*0360*/  UMOV UR7, 0x400 ;  /* 0x0000040000077882 */ /* 0x000fe20000000000 */
[----:B------:R-:W4:Y:S01]  /*0370*/  LDCU.64 UR4, c[0x0][0x3a8] ;  /* 0x00007500ff0477ac */ /* 0x000f220008000a00 */
[----:B------:R-:W5:Y:S01]  /*0380*/  S2R R218, SR_TID.X ;  /* 0x0000000000da7919 */ /* 0x000f620000002100 */
[----:B------:R-:W1:Y:S03]  /*0390*/  LDCU UR11, c[0x0][0x39c] ;  /* 0x00007380ff0b77ac */ /* 0x000e660008000800 */
[----:B------:R-:W1:Y:S01]  /*03a0*/  S2UR UR6, SR_CgaCtaId ;  /* 0x00000000000679c3 */ /* 0x000e620000008800 */
[----:B------:R-:W1:Y:S01]  /*03b0*/  LDCU UR8, c[0x0][0x3a4] ;  /* 0x00007480ff0877ac */ /* 0x000e620008000800 */
[----:B------:R-:W1:Y:S02]  /*03c0*/  LDCU.128 UR16, c[0x0][0x380] ;  /* 0x00007000ff1077ac */ /* 0x000e640008000c00 */
[----:B-12---:R-:W-:Y:S01]  /*03d0*/  VIADD R0, R247, 0x1ff ;  /* 0x000001fff7007836 */ /* 0x006fe20000000000 */
[----:B------:R-:W-:-:S03]  /*03e0*/  IABS R247, R247 ;  /* 0x000000f700f77213 */ /* 0x000fc60000000000 */
[----:B------:R-:W-:Y:S01]  /*03f0*/  BAR.SYNC.DEFER_BLOCKING 0x0 ;  /* 0x0000000000007b1d */ /* 0x000fe20000010000 */
[----:B------:R-:W-:Y:S02]  /*0400*/  ISETP.NE.AND P6, PT, R246, RZ, PT ;  /* 0x000000fff600720c */ /* 0x000fe40003fc5270 */
[----:B------:R-:W-:Y:S01]  /*0410*/  SHF.R.S32.HI R3, RZ, 0x1f, R0 ;  /* 0x0000001fff037819 */ /* 0x000fe20000011400 */
[----:B------:R-:W-:-:S03]  /*0420*/  ULEA UR7, UR6, UR7, 0x18 ;  /* 0x0000000706077291 */ /* 0x000fc6000f8ec0ff */
[----:B------:R-:W-:Y:S02]  /*0430*/  LEA.HI R3, R3, R0, RZ, 0x9 ;  /* 0x0000000003037211 */ /* 0x000fe400078f48ff */
[----:B---3--:R-:W-:Y:S02]  /*0440*/  IABS R8, R5 ;  /* 0x0000000500087213 */ /* 0x008fe40000000000 */
[----:B------:R-:W-:-:S05]  /*0450*/  SHF.R.S32.HI R3, RZ, 0x9, R3 ;  /* 0x00000009ff037819 */ /* 0x000fca0000011403 */
[----:B------:R-:W-:-:S05]  /*0460*/  IMAD.SHL.U32 R4, R3, 0x8, RZ ;  /* 0x0000000803047824 */ /* 0x000fca00078e00ff */
[-C--:B------:R-:W-:Y:S02]  /*0470*/  IABS R7, R4.reuse ;  /* 0x0000000400077213 */ /* 0x080fe40000000000 */
[----:B------:R-:W-:Y:S01]  /*0480*/  IABS R10, R4 ;  /* 0x00000004000a7213 */ /* 0x000fe20000000000 */
[----:B------:R-:W1:Y:S01]  /*0490*/  LDS R13, [UR7] ;  /* 0x00000007ff0d7984 */ /* 0x000e620008000800 */
[----:B------:R-:W2:Y:S08]  /*04a0*/  I2F.RP R0, R7 ;  /* 0x0000000700007306 */ /* 0x000eb00000209400 */
[----:B--2---:R-:W2:Y:S02]  /*04b0*/  MUFU.RCP R0, R0 ;  /* 0x0000000000007308 */ /* 0x004ea40000001000 */
[----:B--2---:R-:W-:-:S02]  /*04c0*/  VIADD R2, R0, 0xffffffe ;  /* 0x0ffffffe00027836 */ /* 0x004fc40000000000 */
[----:B------:R-:W-:-:S04]  /*04d0*/  IMAD.MOV R0, RZ, RZ, -R10 ;  /* 0x000000ffff007224 */ /* 0x000fc800078e0a0a */
[----:B------:R2:W3:Y:S01]  /*04e0*/  F2I.FTZ.U32.TRUNC.NTZ R3, R2 ;  /* 0x0000000200037305 */ /* 0x0004e2000021f000 */
[----:B-1----:R-:W-:Y:S01]  /*04f0*/  R2UR UR10, R13 ;  /* 0x000000000d0a72ca */ /* 0x002fe200000e0000 */
[----:B--2---:R-:W-:Y:S02]  /*0500*/  IMAD.MOV.U32 R2, RZ, RZ, RZ ;  /* 0x000000ffff027224 */ /* 0x004fe400078e00ff */
[----:B---3--:R-:W-:-:S04]  /*0510*/  IMAD.MOV R6, RZ, RZ, -R3 ;  /* 0x000000ffff067224 */ /* 0x008fc800078e0a03 */
[----:B------:R-:W-:Y:S02]  /*0520*/  IMAD R9, R6, R7, RZ ;  /* 0x0000000706097224 */ /* 0x000fe400078e02ff */
[----:B------:R-:W-:Y:S02]  /*0530*/  IMAD.MOV.U32 R6, RZ, RZ, R8 ;  /* 0x000000ffff067224 */ /* 0x000fe400078e0008 */
[----:B------:R-:W-:Y:S01]  /*0540*/  IMAD.HI.U32 R3, R3, R9, R2 ;  /* 0x0000000903037227 */ /* 0x000fe200078e0002 */
[----:B------:R-:W-:-:S05]  /*0550*/  IABS R9, R246 ;  /* 0x000000f600097213 */ /* 0x000fca0000000000 */
[----:B------:R-:W-:-:S04]  /*0560*/  IMAD.HI.U32 R3, R3, R6, RZ ;  /* 0x0000000603037227 */ /* 0x000fc800078e00ff */
[----:B------:R-:W-:Y:S01]  /*0570*/  IMAD R0, R3, R0, R6 ;  /* 0x0000000003007224 */ /* 0x000fe200078e0206 */
[----:B------:R-:W-:Y:S04]  /*0580*/  BAR.SYNC.DEFER_BLOCKING 0x0 ;  /* 0x0000000000007b1d */ /* 0x000fe80000010000 */
[----:B------:R-:W-:-:S13]  /*0590*/  ISETP.GT.U32.AND P1, PT, R7, R0, PT ;  /* 0x000000000700720c */ /* 0x000fda0003f24070 */
[----:B------:R-:W-:Y:S02]  /*05a0*/  @!P1 IMAD.IADD R0, R0, 0x1, -R7 ;  /* 0x0000000100009824 */ /* 0x000fe400078e0a07 */
[----:B------:R-:W-:Y:S01]  /*05b0*/  @!P1 VIADD R3, R3, 0x1 ;  /* 0x0000000103039836 */ /* 0x000fe20000000000 */
[----:B------:R-:W-:Y:S02]  /*05c0*/  ISETP.NE.AND P1, PT, R4, RZ, PT ;  /* 0x000000ff0400720c */ /* 0x000fe40003f25270 */
[----:B------:R-:W-:Y:S02]  /*05d0*/  ISETP.GE.U32.AND P0, PT, R0, R7, PT ;  /* 0x000000070000720c */ /* 0x000fe40003f06070 */
[----:B------:R-:W-:-:S04]  /*05e0*/  LOP3.LUT R0, R5, R4, RZ, 0x3c, !PT ;  /* 0x0000000405007212 */ /* 0x000fc800078e3cff */
[----:B------:R-:W-:Y:S01]  /*05f0*/  ISETP.GE.AND P2, PT, R0, RZ, PT ;  /* 0x000000ff0000720c */ /* 0x000fe20003f46270 */
[----:B------:R-:W-:-:S06]  /*0600*/  VIADD R0, R246, 0x3f ;  /* 0x0000003ff6007836 */ /* 0x000fcc0000000000 */
[----:B------:R-:W-:-:S04]  /*0610*/  @P0 VIADD R3, R3, 0x1 ;  /* 0x0000000103030836 */ /* 0x000fc80000000000 */
[----:B------:R-:W-:Y:S01]  /*0620*/  IMAD.MOV.U32 R2, RZ, RZ, R3 ;  /* 0x000000ffff027224 */ /* 0x000fe200078e0003 */
[----:B------:R-:W-:-:S03]  /*0630*/  SHF.R.S32.HI R3, RZ, 0x1f, R0 ;  /* 0x0000001fff037819 */ /* 0x000fc60000011400 */
[----:B------:R-:W-:Y:S01]  /*0640*/  @!P2 IMAD.MOV R2, RZ, RZ, -R2 ;  /* 0x000000ffff02a224 */ /* 0x000fe200078e0a02 */
[----:B------:R-:W-:Y:S02]  /*0650*/  @!P1 LOP3.LUT R2, RZ, R4, RZ, 0x33, !PT ;  /* 0x00000004ff029212 */ /* 0x000fe400078e33ff */
[----:B------:R-:W-:-:S03]  /*0660*/  LEA.HI R3, R3, R0, RZ, 0x6 ;  /* 0x0000000003037211 */ /* 0x000fc600078f30ff */
[----:B------:R-:W-:Y:S02]  /*0670*/  IMAD.SHL.U32 R8, R2, 0x8, RZ ;  /* 0x0000000802087824 */ /* 0x000fe400078e00ff */
[----:B------:R-:W-:-:S03]  /*0680*/  IMAD.MOV R2, RZ, RZ, -R2 ;  /* 0x000000ffff027224 */ /* 0x000fc600078e0a02 */
[----:B------:R-:W-:Y:S01]  /*0690*/  LEA.HI.SX32 R3, R3, -R8, 0x1a ;  /* 0x8000000803037211 */ /* 0x000fe200078fd2ff */
[----:B------:R-:W-:Y:S02]  /*06a0*/  IMAD R10, R4, R2, R5 ;  /* 0x00000002040a7224 */ /* 0x000fe400078e0205 */
[----:B------:R-:W-:Y:S01]  /*06b0*/  IMAD.MOV.U32 R2, RZ, RZ, RZ ;  /* 0x000000ffff027224 */ /* 0x000fe200078e00ff */
[----:B------:R-:W-:Y:S02]  /*06c0*/  VIMNMX R11, PT, PT, R3, 0x8, PT ;  /* 0x00000008030b7848 */ /* 0x000fe40003fe0100 */
[----:B------:R-:W-:Y:S02]  /*06d0*/  IABS R4, R10 ;  /* 0x0000000a00047213 */ /* 0x000fe40000000000 */
[----:B------:R-:W-:-:S04]  /*06e0*/  IABS R7, R11 ;  /* 0x0000000b00077213 */ /* 0x000fc80000000000 */
[----:B------:R-:W1:Y:S08]  /*06f0*/  I2F.RP R0, R7 ;  /* 0x0000000700007306 */ /* 0x000e700000209400 */
[----:B-1----:R-:W1:Y:S02]  /*0700*/  MUFU.RCP R0, R0 ;  /* 0x0000000000007308 */ /* 0x002e640000001000 */
[----:B-1----:R-:W-:-:S06]  /*0710*/  VIADD R3, R0, 0xffffffe ;  /* 0x0ffffffe00037836 */ /* 0x002fcc0000000000 */
[----:B------:R-:W1:Y:S02]  /*0720*/  F2I.FTZ.U32.TRUNC.NTZ R3, R3 ;  /* 0x0000000300037305 */ /* 0x000e64000021f000 */
[----:B-1----:R-:W-:-:S04]  /*0730*/  IMAD.MOV R6, RZ, RZ, -R3 ;  /* 0x000000ffff067224 */ /* 0x002fc800078e0a03 */
[----:B------:R-:W-:Y:S01]  /*0740*/  IMAD R5, R6, R7, RZ ;  /* 0x0000000706057224 */ /* 0x000fe200078e02ff */
[----:B------:R-:W-:-:S03]  /*0750*/  IABS R6, R11 ;  /* 0x0000000b00067213 */ /* 0x000fc60000000000 */
[----:B------:R-:W-:Y:S02]  /*0760*/  IMAD.HI.U32 R2, R3, R5, R2 ;  /* 0x0000000503027227 */ /* 0x000fe400078e0002 */
[----:B------:R-:W1:Y:S02]  /*0770*/  I2F.RP R5, R247 ;  /* 0x000000f700057306 */ /* 0x000e640000209400 */
[----:B------:R-:W-:Y:S02]  /*0780*/  IMAD.MOV.U32 R3, RZ, RZ, R4 ;  /* 0x000000ffff037224 */ /* 0x000fe400078e0004 */
[----:B------:R-:W-:Y:S02]  /*0790*/  IMAD.MOV R0, RZ, RZ, -R6 ;  /* 0x000000ffff007224 */ /* 0x000fe400078e0a06 */
[----:B------:R-:W-:Y:S02]  /*07a0*/  IMAD.HI.U32 R2, R2, R3, RZ ;  /* 0x0000000302027227 */ /* 0x000fe400078e00ff */
[----:B------:R-:W2:Y:S02]  /*07b0*/  I2F.RP R4, R9 ;  /* 0x0000000900047306 */ /* 0x000ea40000209400 */
[----:B------:R-:W-:-:S05]  /*07c0*/  IMAD R0, R2, R0, R3 ;  /* 0x0000000002007224 */ /* 0x000fca00078e0203 */
[----:B------:R-:W-:Y:S01]  /*07d0*/  ISETP.GT.U32.AND P1, PT, R7, R0, PT ;  /* 0x000000000700720c */ /* 0x000fe20003f24070 */
[----:B-1----:R-:W1:Y:S08]  /*07e0*/  MUFU.RCP R5, R5 ;  /* 0x0000000500057308 */ /* 0x002e700000001000 */
[----:B--2---:R-:W2:Y:S04]  /*07f0*/  MUFU.RCP R4, R4 ;  /* 0x0000000400047308 */ /* 0x004ea80000001000 */
[----:B------:R-:W-:-:S02]  /*0800*/  @!P1 IMAD.IADD R0, R0, 0x1, -R7 ;  /* 0x0000000100009824 */ /* 0x000fc400078e0a07 */
[----:B------:R-:W-:Y:S01]  /*0810*/  @!P1 VIADD R2, R2, 0x1 ;  /* 0x0000000102029836 */ /* 0x000fe20000000000 */
[----:B------:R-:W-:Y:S02]  /*0820*/  ISETP.NE.AND P1, PT, R11, RZ, PT ;  /* 0x000000ff0b00720c */ /* 0x000fe40003f25270 */
[----:B------:R-:W-:Y:S01]  /*0830*/  ISETP.GE.U32.AND P0, PT, R0, R7, PT ;  /* 0x000000070000720c */ /* 0x000fe20003f06070 */
[----:B-1----:R-:W-:Y:S01]  /*0840*/  VIADD R6, R5, 0xffffffe ;  /* 0x0ffffffe05067836 */ /* 0x002fe20000000000 */
[----:B------:R-:W-:Y:S02]  /*0850*/  LOP3.LUT R0, R10, R11, RZ, 0x3c, !PT ;  /* 0x0000000b0a007212 */ /* 0x000fe400078e3cff */
[----:B-----5:R-:W-:Y:S01]  /*0860*/  LOP3.LUT R5, R218, 0x3f, RZ, 0xc0, !PT ;  /* 0x0000003fda057812 */ /* 0x020fe200078ec0ff */
[----:B------:R-:W1:Y:S01]  /*0870*/  F2I.FTZ.U32.TRUNC.NTZ R7, R6 ;  /* 0x0000000600077305 */ /* 0x000e62000021f000 */
[----:B------:R-:W-:Y:S01]  /*0880*/  ISETP.GE.AND P2, PT, R0, RZ, PT ;  /* 0x000000ff0000720c */ /* 0x000fe20003f46270 */
[----:B--2---:R-:W-:Y:S01]  /*0890*/  VIADD R3, R4, 0xffffffe ;  /* 0x0ffffffe04037836 */ /* 0x004fe20000000000 */
[----:B------:R-:W-:-:S05]  /*08a0*/  SHF.R.U32.HI R4, RZ, 0x5, R218 ;  /* 0x00000005ff047819 */ /* 0x000fca00000116da */
[----:B------:R-:W-:Y:S01]  /*08b0*/  @P0 VIADD R2, R2, 0x1 ;  /* 0x0000000102020836 */ /* 0x000fe20000000000 */
[----:B------:R-:W2:Y:S01]  /*08c0*/  F2I.FTZ.U32.TRUNC.NTZ R3, R3 ;  /* 0x0000000300037305 */ /* 0x000ea2000021f000 */
[----:B------:R-:W-:Y:S02]  /*08d0*/  R2UR UR9, R4 ;  /* 0x00000000040972ca */ /* 0x000fe400000e0000 */
[----:B------:R-:W-:Y:S01]  /*08e0*/  IMAD.MOV.U32 R12, RZ, RZ, R2 ;  /* 0x000000ffff0c7224 */ /* 0x000fe200078e0002 */
[----:B------:R-:W-:Y:S01]  /*08f0*/  SHF.R.U32.HI R4, RZ, 0x7, R218 ;  /* 0x00000007ff047819 */ /* 0x000fe200000116da */
[----:B-1----:R-:W-:Y:S02]  /*0900*/  IMAD.MOV R6, RZ, RZ, -R7 ;  /* 0x000000ffff067224 */ /* 0x002fe400078e0a07 */
[----:B------:R-:W-:Y:S01]  /*0910*/  @!P2 IMAD.MOV R12, RZ, RZ, -R12 ;  /* 0x000000ffff0ca224 */ /* 0x000fe200078e0a0c */
[----:B------:R-:W-:Y:S02]  /*0920*/  @!P1 LOP3.LUT R12, RZ, R11, RZ, 0x33, !PT ;  /* 0x0000000bff0c9212 */ /* 0x000fe400078e33ff */
[----:B------:R-:W-:-:S03]  /*0930*/  SGXT.U32 R4, R4, 0x1 ;  /* 0x000000010404781a */ /* 0x000fc60000000000 */
[----:B------:R-:W-:Y:S02]  /*0940*/  IMAD.MOV R0, RZ, RZ, -R12 ;  /* 0x000000ffff007224 */ /* 0x000fe400078e0a0c */
[----:B--2---:R-:W-:Y:S02]  /*0950*/  IMAD.MOV R2, RZ, RZ, -R3 ;  /* 0x000000ffff027224 */ /* 0x004fe400078e0a03 */
[----:B------:R-:W-:Y:S02]  /*0960*/  IMAD R0, R11, R0, R10 ;  /* 0x000000000b007224 */ /* 0x000fe400078e020a */
[----:B------:R-:W-:Y:S02]  /*0970*/  IMAD R11, R2, R9, RZ ;  /* 0x00000009020b7224 */ /* 0x000fe400078e02ff */
[----:B------:R-:W-:Y:S02]  /*0980*/  IMAD.IADD R0, R8, 0x1, R0 ;  /* 0x0000000108007824 */ /* 0x000fe400078e0200 */
[----:B------:R-:W-:-:S02]  /*0990*/  IMAD.MOV.U32 R2, RZ, RZ, RZ ;  /* 0x000000ffff027224 */ /* 0x000fc400078e00ff */
[----:B------:R-:W-:Y:S01]  /*09a0*/  IMAD R15, R0, 0x40, R5 ;  /* 0x00000040000f7824 */ /* 0x000fe200078e0205 */
[C---:B------:R-:W-:Y:S01]  /*09b0*/  LOP3.LUT R0, R218.reuse, 0xc0, RZ, 0xc0, !PT ;  /* 0x000000c0da007812 */ /* 0x040fe200078ec0ff */
[----:B------:R-:W-:Y:S02]  /*09c0*/  IMAD.SHL.U32 R8, R218, 0x4, RZ ;  /* 0x00000004da087824 */ /* 0x000fe400078e00ff */
[----:B------:R-:W-:Y:S01]  /*09d0*/  IMAD.HI.U32 R2, R3, R11, R2 ;  /* 0x0000000b03027227 */ /* 0x000fe200078e0002 */
[----:B------:R-:W-:Y:S01]  /*09e0*/  IABS R10, R15 ;  /* 0x0000000f000a7213 */ /* 0x000fe20000000000 */
[----:B------:R-:W-:Y:S01]  /*09f0*/  STL [R1+0x9c0], R15 ;  /* 0x0009c00f01007387 */ /* 0x000fe20000100800 */
[----:B------:R-:W-:Y:S01]  /*0a00*/  SHF.R.U32.HI R0, RZ, 0x4, R0 ;  /* 0x00000004ff007819 */ /* 0x000fe20000011600 */
[----:B------:R-:W-:Y:S01]  /*0a10*/  IMAD.SHL.U32 R14, R12, 0x200, RZ ;  /* 0x000002000c0e7824 */ /* 0x000fe200078e00ff */
[----:B------:R-:W-:Y:S01]  /*0a20*/  LOP3.LUT R3, R218, 0x60, RZ, 0xc0, !PT ;  /* 0x00000060da037812 */ /* 0x000fe200078ec0ff */
[----:B------:R-:W-:Y:S01]  /*0a30*/  IMAD.HI.U32 R2, R2, R10, RZ ;  /* 0x0000000a02027227 */ /* 0x000fe200078e00ff */
[----:B------:R-:W-:-:S02]  /*0a40*/  LOP3.LUT R8, R8, 0x7c, RZ, 0xc0, !PT ;  /* 0x0000007c08087812 */ /* 0x000fc400078ec0ff */
[----:B------:R-:W-:Y:S01]  /*0a50*/  STL [R1+0x528], R14 ;  /* 0x0005280e01007387 */ /* 0x000fe20000100800 */
[----:B------:R-:W-:Y:S01]  /*0a60*/  IMAD R5, R5, 0x80, R0 ;  /* 0x0000008005057824 */ /* 0x000fe200078e0200 */
[----:B------:R-:W-:Y:S01]  /*0a70*/  LOP3.LUT R4, R14, R4, RZ, 0xfc, !PT ;  /* 0x000000040e047212 */ /* 0x000fe200078efcff */
[----:B------:R-:W-:Y:S02]  /*0a80*/  IMAD R0, R3, 0x400, R8 ;  /* 0x0000040003007824 */ /* 0x000fe400078e0208 */
[----:B------:R-:W-:Y:S01]  /*0a90*/  IMAD.MOV R2, RZ, RZ, -R2 ;  /* 0x000000ffff027224 */ /* 0x000fe200078e0a02 */
[----:B------:R1:W-:Y:S01]  /*0aa0*/  STL [R1+0xbc], R5 ;  /* 0x0000bc0501007387 */ /* 0x0003e20000100800 */
[----:B------:R-:W-:Y:S01]  /*0ab0*/  IMAD R3, R6, R247, RZ ;  /* 0x000000f706037224 */ /* 0x000fe200078e02ff */
[C---:B------:R-:W-:Y:S01]  /*0ac0*/  LOP3.LUT R8, R4.reuse, 0x1fe, RZ, 0xfc, !PT ;  /* 0x000001fe04087812 */ /* 0x040fe200078efcff */
[----:B------:R-:W-:Y:S01]  /*0ad0*/  IMAD.MOV.U32 R6, RZ, RZ, RZ ;  /* 0x000000ffff067224 */ /* 0x000fe200078e00ff */
[----:B------:R2:W-:Y:S01]  /*0ae0*/  STL [R1+0xc0], R0 ;  /* 0x0000c00001007387 */ /* 0x0005e20000100800 */
[----:B------:R-:W-:-:S02]  /*0af0*/  LOP3.LUT R11, R4, 0x4, RZ, 0xfc, !PT ;  /* 0x00000004040b7812 */ /* 0x000fc400078efcff */
[----:B------:R-:W-:Y:S01]  /*0b00*/  IMAD.HI.U32 R3, R7, R3, R6 ;  /* 0x0000000307037227 */ /* 0x000fe200078e0006 */
[----:B------:R-:W-:Y:S02]  /*0b10*/  IABS R20, R8 ;  /* 0x0000000800147213 */ /* 0x000fe40000000000 */
[----:B-1----:R-:W-:Y:S02]  /*0b20*/  IABS R5, R4 ;  /* 0x0000000400057213 */ /* 0x002fe40000000000 */
[----:B------:R-:W-:Y:S01]  /*0b30*/  LOP3.LUT R7, R4, 0x2, RZ, 0xfc, !PT ;  /* 0x0000000204077812 */ /* 0x000fe200078efcff */
[----:B--2---:R-:W-:Y:S01]  /*0b40*/  IMAD R0, R9, R2, R10 ;  /* 0x0000000209007224 */ /* 0x004fe200078e020a */
[----:B------:R-:W-:Y:S01]  /*0b50*/  IABS R10, R11 ;  /* 0x0000000b000a7213 */ /* 0x000fe20000000000 */
[----:B------:R-:W-:Y:S01]  /*0b60*/  IMAD.MOV.U32 R6, RZ, RZ, R5 ;  /* 0x000000ffff067224 */ /* 0x000fe200078e0005 */
[----:B------:R-:W-:Y:S01]  /*0b70*/  ISETP.GE.AND P0, PT, R8, RZ, PT ;  /* 0x000000ff0800720c */ /* 0x000fe20003f06270 */
[----:B------:R-:W-:Y:S01]  /*0b80*/  IMAD.HI.U32 R5, R3, R20, RZ ;  /* 0x0000001403057227 */ /* 0x000fe200078e00ff */
[----:B------:R-:W-:-:S02]  /*0b90*/  ISETP.GT.U32.AND P1, PT, R9, R0, PT ;  /* 0x000000000900720c */ /* 0x000fc40003f24070 */
[----:B------:R-:W-:Y:S01]  /*0ba0*/  IABS R8, R7 ;  /* 0x0000000700087213 */ /* 0x000fe20000000000 */
[----:B------:R-:W-:Y:S01]  /*0bb0*/  IMAD.HI.U32 R2, R3, R6, RZ ;  /* 0x0000000603027227 */ /* 0x000fe200078e00ff */
[C---:B------:R-:W-:Y:S02]  /*0bc0*/  LOP3.LUT R13, R4.reuse, 0x8, RZ, 0xfc, !PT ;  /* 0x00000008040d7812 */ /* 0x040fe400078efcff */
[----:B------:R-:W-:Y:S01]  /*0bd0*/  ISETP.GE.AND P3, PT, R7, RZ, PT ;  /* 0x000000ff0700720c */ /* 0x000fe20003f66270 */
[----:B------:R-:W-:Y:S01]  /*0be0*/  IMAD.MOV R2, RZ, RZ, -R2 ;  /* 0x000000ffff027224 */ /* 0x000fe200078e0a02 */
[----:B------:R-:W-:Y:S01]  /*0bf0*/  IABS R14, R13 ;  /* 0x0000000d000e7213 */ /* 0x000fe20000000000 */
[----:B------:R-:W-:Y:S01]  /*0c00*/  IMAD.MOV R5, RZ, RZ, -R5 ;  /* 0x000000ffff057224 */ /* 0x000fe200078e0a05 */
[C---:B------:R-:W-:Y:S01]  /*0c10*/  LOP3.LUT R7, R4.reuse, 0x6, RZ, 0xfc, !PT ;  /* 0x0000000604077812 */ /* 0x040fe200078efcff */
[----:B------:R-:W-:Y:S01]  /*0c20*/  IMAD R2, R247, R2, R6 ;  /* 0x00000002f7027224 */ /* 0x000fe200078e0206 */
[----:B------:R-:W-:Y:S01]  /*0c30*/  LOP3.LUT R19, R4, 0x48, RZ, 0xfc, !PT ;  /* 0x0000004804137812 */ /* 0x000fe200078efcff */
[----:B------:R-:W-:Y:S01]  /*0c40*/  @!P1 IMAD.IADD R0, R0, 0x1, -R9 ;  /* 0x0000000100009824 */ /* 0x000fe200078e0a09 */
[----:B------:R-:W-:Y:S01]  /*0c50*/  ISETP.GE.AND P1, PT, R15, RZ, PT ;  /* 0x000000ff0f00720c */ /* 0x000fe20003f26270 */
[C---:B------:R-:W-:Y:S01]  /*0c60*/  IMAD R20, R247.reuse, R5, R20 ;  /* 0x00000005f7147224 */ /* 0x040fe200078e0214 */
[----:B------:R-:W-:Y:S01]  /*0c70*/  ISETP.GT.U32.AND P4, PT, R247, R2, PT ;  /* 0x00000002f700720c */ /* 0x000fe20003f84070 */
[----:B------:R-:W-:Y:S01]  /*0c80*/  IMAD.HI.U32 R6, R3, R10, RZ ;  /* 0x0000000a03067227 */ /* 0x000fe200078e00ff */
[----:B------:R-:W-:-:S02]  /*0c90*/  ISETP.GT.U32.AND P2, PT, R9, R0, PT ;  /* 0x000000000900720c */ /* 0x000fc40003f44070 */
[----:B------:R-:W-:Y:S01]  /*0ca0*/  IABS R12, R7 ;  /* 0x00000007000c7213 */ /* 0x000fe20000000000 */
[----:B------:R-:W-:Y:S01]  /*0cb0*/  IMAD.MOV R6, RZ, RZ, -R6 ;  /* 0x000000ffff067224 */ /* 0x000fe200078e0a06 */
[C---:B------:R-:W-:Y:S01]  /*0cc0*/  LOP3.LUT R15, R4.reuse, 0xe, RZ, 0xfc, !PT ;  /* 0x0000000e040f7812 */ /* 0x040fe200078efcff */
[----:B------:R-:W-:Y:S01]  /*0cd0*/  IMAD.HI.U32 R5, R3, R8, RZ ;  /* 0x0000000803057227 */ /* 0x000fe200078e00ff */
[----:B------:R-:W-:Y:S02]  /*0ce0*/  LOP3.LUT R21, R4, 0x4a, RZ, 0xfc, !PT ;  /* 0x0000004a04157812 */ /* 0x000fe400078efcff */
[----:B------:R-:W-:Y:S01]  /*0cf0*/  IABS R18, R15 ;  /* 0x0000000f00127213 */ /* 0x000fe20000000000 */
[C---:B------:R-:W-:Y:S01]  /*0d00*/  IMAD R10, R247.reuse, R6, R10 ;  /* 0x00000006f70a7224 */ /* 0x040fe200078e020a */
[----:B------:R-:W-:Y:S01]  /*0d10*/  IABS R24, R21 ;  /* 0x0000001500187213 */ /* 0x000fe20000000000 */
[----:B------:R-:W-:Y:S01]  /*0d20*/  @!P4 IMAD.IADD R2, R2, 0x1, -R247 ;  /* 0x000000010202c824 */ /* 0x000fe200078e0af7 */
[----:B------:R-:W-:Y:S01]  /*0d30*/  LOP3.LUT R23, R4, 0x4e, RZ, 0xfc, !PT ;  /* 0x0000004e04177812 */ /* 0x000fe200078efcff */
[----:B------:R-:W-:Y:S01]  /*0d40*/  @!P2 IMAD.IADD R0, R0, 0x1, -R9 ;  /* 0x000000010000a824 */ /* 0x000fe200078e0a09 */
[C---:B------:R-:W-:Y:S01]  /*0d50*/  ISETP.GT.U32.AND P2, PT, R247.reuse, R20, PT ;  /* 0x00000014f700720c */ /* 0x040fe20003f44070 */
[----:B------:R-:W-:Y:S01]  /*0d60*/  IMAD.MOV R5, RZ, RZ, -R5 ;  /* 0x000000ffff057224 */ /* 0x000fe200078e0a05 */
[C---:B------:R-:W-:Y:S01]  /*0d70*/  ISETP.GT.U32.AND P5, PT, R247.reuse, R2, PT ;  /* 0x00000002f700720c */ /* 0x040fe20003fa4070 */
[----:B------:R-:W-:Y:S01]  /*0d80*/  @!P1 IMAD.MOV R0, RZ, RZ, -R0 ;  /* 0x000000ffff009224 */ /* 0x000fe200078e0a00 */
[----:B------:R-:W-:Y:S01]  /*0d90*/  @!P6 LOP3.LUT R0, RZ, R246, RZ, 0x33, !PT ;  /* 0x000000f6ff00e212 */ /* 0x000fe200078e33ff */
[C---:B------:R-:W-:Y:S01]  /*0da0*/  IMAD R8, R247.reuse, R5, R8 ;  /* 0x00000005f7087224 */ /* 0x040fe200078e0208 */
[----:B------:R-:W-:Y:S01]  /*0db0*/  ISETP.GT.U32.AND P6, PT, R247, R10, PT ;  /* 0x0000000af700720c */ /* 0x000fe20003fc4070 */
[----:B------:R-:W-:Y:S01]  /*0dc0*/  IMAD.HI.U32 R6, R3, R14, RZ ;  /* 0x0000000e03067227 */ /* 0x000fe200078e00ff */
[----:B------:R-:W-:Y:S01]  /*0dd0*/  LOP3.LUT R9, R4, 0xa, RZ, 0xfc, !PT ;  /* 0x0000000a04097812 */ /* 0x000fe200078efcff */
[----:B------:R-:W-:Y:S01]  /*0de0*/  STL [R1+0xa70], R0 ;  /* 0x000a700001007387 */ /* 0x000fe20000100800 */
[----:B------:R-:W-:Y:S01]  /*0df0*/  ISETP.GT.U32.AND P4, PT, R247, R8, PT ;  /* 0x00000008f700720c */ /* 0x000fe20003f84070 */
[----:B------:R-:W-:Y:S01]  /*0e00*/  IMAD.MOV R6, RZ, RZ, -R6 ;  /* 0x000000ffff067224 */ /* 0x000fe200078e0a06 */
[----:B------:R-:W-:Y:S01]  /*0e10*/  ISETP.GE.AND P1, PT, R11, RZ, PT ;  /* 0x000000ff0b00720c */ /* 0x000fe20003f26270 */
[--C-:B------:R-:W-:Y:S01]  /*0e20*/  @!P2 IMAD.IADD R20, R20, 0x1, -R247.reuse ;  /* 0x000000011414a824 */ /* 0x100fe200078e0af7 */
[----:B------:R-:W-:Y:S01]  /*0e30*/  LOP3.LUT R11, R4, 0xc, RZ, 0xfc, !PT ;  /* 0x0000000c040b7812 */ /* 0x000fe200078efcff */
[----:B------:R-:W-:Y:S01]  /*0e40*/  @!P5 IMAD.IADD R2, R2, 0x1, -R247 ;  /* 0x000000010202d824 */ /* 0x000fe200078e0af7 */
[----:B------:R-:W-:Y:S01]  /*0e50*/  LOP3.LUT R27, R4, 0x68, RZ, 0xfc, !PT ;  /* 0x00000068041b7812 */ /* 0x000fe200078efcff */
[----:B------:R-:W-:Y:S01]  /*0e60*/  IMAD.HI.U32 R5, R3, R12, RZ ;  /* 0x0000000c03057227 */ /* 0x000fe200078e00ff */
[----:B------:R-:W-:-:S02]  /*0e70*/  ISETP.GT.U32.AND P5, PT, R247, R20, PT ;  /* 0x00000014f700720c */ /* 0x000fc40003fa4070 */
[----:B------:R-:W-:Y:S01]  /*0e80*/  IABS R16, R11 ;  /* 0x0000000b00107213 */ /* 0x000fe20000000000 */
[C---:B------:R-:W-:Y:S01]  /*0e90*/  IMAD R14, R247.reuse, R6, R14 ;  /* 0x00000006f70e7224 */ /* 0x040fe200078e020e */
[----:B------:R-:W-:Y:S01]  /*0ea0*/  IABS R6, R9 ;  /* 0x0000000900067213 */ /* 0x000fe20000000000 */
[----:B------:R-:W-:Y:S01]  /*0eb0*/  @!P6 IMAD.IADD R10, R10, 0x1, -R247 ;  /* 0x000000010a0ae824 */ /* 0x000fe200078e0af7 */
[----:B------:R-:W-:Y:S01]  /*0ec0*/  LOP3.LUT R29, R4, 0x6a, RZ, 0xfc, !PT ;  /* 0x0000006a041d7812 */ /* 0x000fe200078efcff */
[----:B------:R-:W-:Y:S01]  /*0ed0*/  IMAD.MOV R5, RZ, RZ, -R5 ;  /* 0x000000ffff057224 */ /* 0x000fe200078e0a05 */
[----:B------:R-:W-:Y:S01]  /*0ee0*/  IABS R26, R27 ;  /* 0x0000001b001a7213 */ /* 0x000fe20000000000 */
[--C-:B------:R-:W-:Y:S01]  /*0ef0*/  @!P4 IMAD.IADD R8, R8, 0x1, -R247.reuse ;  /* 0x000000010808c824 */ /* 0x100fe200078e0af7 */
[----:B------:R-:W-:Y:S01]  /*0f00*/  ISETP.GE.AND P4, PT, R4, RZ, PT ;  /* 0x000000ff0400720c */ /* 0x000fe20003f86270 */
[C---:B------:R-:W-:Y:S01]  /*0f10*/  IMAD R12, R247.reuse, R5, R12 ;  /* 0x00000005f70c7224 */ /* 0x040fe200078e020c */
[----:B------:R-:W-:Y:S01]  /*0f20*/  IABS R28, R29 ;  /* 0x0000001d001c7213 */ /* 0x000fe20000000000 */
[----:B------:R-:W-:Y:S01]  /*0f30*/  @!P5 IMAD.IADD R20, R20, 0x1, -R247 ;  /* 0x000000011414d824 */ /* 0x000fe200078e0af7 */
[----:B------:R-:W-:Y:S01]  /*0f40*/  ISETP.GT.U32.AND P5, PT, R247, R10, PT ;  /* 0x0000000af700720c */ /* 0x000fe20003fa4070 */
[----:B------:R-:W-:Y:S01]  /*0f50*/  IMAD.HI.U32 R5, R3, R6, RZ ;  /* 0x0000000603057227 */ /* 0x000fe200078e00ff */
[----:B------:R-:W-:-:S02]  /*0f60*/  ISETP.GT.U32.AND P6, PT, R247, R8, PT ;  /* 0x00000008f700720c */ /* 0x000fc40003fc4070 */
[C---:B------:R-:W-:Y:S01]  /*0f70*/  ISETP.GT.U32.AND P2, PT, R247.reuse, R12, PT ;  /* 0x0000000cf700720c */ /* 0x040fe20003f44070 */
[----:B------:R-:W-:Y:S01]  /*0f80*/  IMAD.MOV R5, RZ, RZ, -R5 ;  /* 0x000000ffff057224 */ /* 0x000fe200078e0a05 */
[C---:B------:R-:W-:Y:S01]  /*0f90*/  LOP3.LUT R31, R4.reuse, 0x6e, RZ, 0xfc, !PT ;  /* 0x0000006e041f7812 */ /* 0x040fe200078efcff */
[----:B------:R-:W-:Y:S01]  /*0fa0*/  IMAD.MOV.U32 R217, RZ, RZ, R2 ;  /* 0x000000ffffd97224 */ /* 0x000fe200078e0002 */
[C---:B------:R-:W-:Y:S01]  /*0fb0*/  LOP3.LUT R33, R4.reuse, 0x70, RZ, 0xfc, !PT ;  /* 0x0000007004217812 */ /* 0x040fe200078efcff */
[----:B------:R-:W-:Y:S01]  /*0fc0*/  IMAD R2, R247, R5, R6 ;  /* 0x00000005f7027224 */ /* 0x000fe200078e0206 */
[----:B------:R-:W-:Y:S01]  /*0fd0*/  LOP3.LUT R34, R4, 0x72, RZ, 0xfc, !PT ;  /* 0x0000007204227812 */ /* 0x000fe200078efcff */
[----:B------:R-:W-:Y:S01]  /*0fe0*/  IMAD.HI.U32 R5, R3, R16, RZ ;  /* 0x0000001003057227 */ /* 0x000fe200078e00ff */
[----:B------:R-:W-:Y:S02]  /*0ff0*/  IABS R30, R33 ;  /* 0x00000021001e7213 */ /* 0x000fe40000000000 */
[----:B------:R-:W-:Y:S01]  /*1000*/  IABS R32, R34 ;  /* 0x0000002200207213 */ /* 0x000fe20000000000 */
[--C-:B------:R-:W-:Y:S01]  /*1010*/  @!P5 IMAD.IADD R10, R10, 0x1, -R247.reuse ;  /* 0x000000010a0ad824 */ /* 0x100fe200078e0af7 */
[----:B------:R-:W-:Y:S01]  /*1020*/  ISETP.GT.U32.AND P5, PT, R247, R2, PT ;  /* 0x00000002f700720c */ /* 0x000fe20003fa4070 */
[--C-:B------:R-:W-:Y:S01]  /*1030*/  @!P6 IMAD.IADD R8, R8, 0x1, -R247.reuse ;  /* 0x000000010808e824 */ /* 0x100fe200078e0af7 */
[----:B------:R-:W-:Y:S01]  /*1040*/  ISETP.GE.AND P6, PT, R7, RZ, PT ;  /* 0x000000ff0700720c */ /* 0x000fe20003fc6270 */
[----:B------:R-:W-:Y:S01]  /*1050*/  @!P2 IMAD.IADD R12, R12, 0x1, -R247 ;  /* 0x000000010c0ca824 */ /* 0x000fe200078e0af7 */
[C---:B------:R-:W-:Y:S01]  /*1060*/  LOP3.LUT R7, R4.reuse, 0x10, RZ, 0xfc, !PT ;  /* 0x0000001004077812 */ /* 0x040fe200078efcff */
[----:B------:R-:W-:Y:S01]  /*1070*/  IMAD.MOV R5, RZ, RZ, -R5 ;  /* 0x000000ffff057224 */ /* 0x000fe200078e0a05 */
[----:B------:R-:W-:Y:S01]  /*1080*/  LOP3.LUT R35, R4, 0x74, RZ, 0xfc, !PT ;  /* 0x0000007404237812 */ /* 0x000fe200078efcff */
[----:B------:R-:W-:Y:S01]  /*1090*/  @!P4 IMAD.MOV R217, RZ, RZ, -R217 ;  /* 0x000000ffffd9c224 */ /* 0x000fe200078e0ad9 */
[----:B------:R-:W-:Y:S01]  /*10a0*/  IABS R22, R7 ;  /* 0x0000000700167213 */ /* 0x000fe20000000000 */
[C---:B------:R-:W-:Y:S01]  /*10b0*/  IMAD R16, R247.reuse, R5, R16 ;  /* 0x00000005f7107224 */ /* 0x040fe200078e0210 */
[----:B------:R-:W-:Y:S01]  /*10c0*/  ISETP.GT.U32.AND P2, PT, R247, R12, PT ;  /* 0x0000000cf700720c */ /* 0x000fe20003f44070 */
[----:B------:R-:W-:Y:S01]  /*10d0*/  IMAD.HI.U32 R6, R3, R18, RZ ;  /* 0x0000001203067227 */ /* 0x000fe200078e00ff */
[----:B------:R-:W-:-:S02]  /*10e0*/  ISETP.GT.U32.AND P4, PT, R247, R14, PT ;  /* 0x0000000ef700720c */ /* 0x000fc40003f84070 */
[----:B------:R-:W-:Y:S01]  /*10f0*/  LOP3.LUT R37, R4, 0x80, RZ, 0xfc, !PT ;  /* 0x0000008004257812 */ /* 0x000fe200078efcff */
[----:B------:R-:W-:Y:S01]  /*1100*/  @!P5 IMAD.IADD R2, R2, 0x1, -R247 ;  /* 0x000000010202d824 */ /* 0x000fe200078e0af7 */
[C---:B------:R-:W-:Y:S01]  /*1110*/  LOP3.LUT R41, R4.reuse, 0x84, RZ, 0xfc, !PT ;  /* 0x0000008404297812 */ /* 0x040fe200078efcff */
[----:B------:R-:W-:Y:S01]  /*1120*/  IMAD.HI.U32 R5, R3, R22, RZ ;  /* 0x0000001603057227 */ /* 0x000fe200078e00ff */
[C---:B------:R-:W-:Y:S02]  /*1130*/  LOP3.LUT R39, R4.reuse, 0x82, RZ, 0xfc, !PT ;  /* 0x0000008204277812 */ /* 0x040fe400078efcff */
[C---:B------:R-:W-:Y:S01]  /*1140*/  ISETP.GT.U32.AND P5, PT, R247.reuse, R2, PT ;  /* 0x00000002f700720c */ /* 0x040fe20003fa4070 */
[----:B------:R-:W-:Y:S01]  /*1150*/  IMAD.MOV R5, RZ, RZ, -R5 ;  /* 0x000000ffff057224 */ /* 0x000fe200078e0a05 */
[----:B------:R-:W-:Y:S01]  /*1160*/  IABS R42, R41 ;  /* 0x00000029002a7213 */ /* 0x000fe20000000000 */
[----:B------:R-:W-:Y:S01]  /*1170*/  IMAD.MOV.U32 R219, RZ, RZ, R8 ;  /* 0x000000ffffdb7224 */ /* 0x000fe200078e0008 */
[----:B------:R-:W-:Y:S01]  /*1180*/  IABS R40, R39 ;  /* 0x0000002700287213 */ /* 0x000fe20000000000 */
[----:B------:R-:W-:Y:S01]  /*1190*/  IMAD.MOV R6, RZ, RZ, -R6 ;  /* 0x000000ffff067224 */ /* 0x000fe200078e0a06 */
[C---:B------:R-:W-:Y:S01]  /*11a0*/  LOP3.LUT R43, R4.reuse, 0x86, RZ, 0xfc, !PT ;  /* 0x00000086042b7812 */ /* 0x040fe200078efcff */
[C---:B------:R-:W-:Y:S01]  /*11b0*/  IMAD R8, R247.reuse, R5, R22 ;  /* 0x00000005f7087224 */ /* 0x040fe200078e0216 */
[C---:B------:R-:W-:Y:S01]  /*11c0*/  LOP3.LUT R47, R4.reuse, 0x92, RZ, 0xfc, !PT ;  /* 0x00000092042f7812 */ /* 0x040fe200078efcff */
[----:B------:R-:W-:Y:S01]  /*11d0*/  IMAD R18, R247, R6, R18 ;  /* 0x00000006f7127224 */ /* 0x000fe200078e0212 */
[----:B------:R-:W-:Y:S01]  /*11e0*/  LOP3.LUT R49, R4, 0x94, RZ, 0xfc, !PT ;  /* 0x0000009404317812 */ /* 0x000fe200078efcff */
[--C-:B------:R-:W-:Y:S01]  /*11f0*/  @!P2 IMAD.IADD R12, R12, 0x1, -R247.reuse ;  /* 0x000000010c0ca824 */ /* 0x100fe200078e0af7 */
[----:B------:R-:W-:Y:S01]  /*1200*/  ISETP.GE.AND P2, PT, R13, RZ, PT ;  /* 0x000000ff0d00720c */ /* 0x000fe20003f46270 */
[--C-:B------:R-:W-:Y:S01]  /*1210*/  @!P5 IMAD.IADD R2, R2, 0x1, -R247.reuse ;  /* 0x000000010202d824 */ /* 0x100fe200078e0af7 */
[----:B------:R-:W-:Y:S01]  /*1220*/  ISETP.GT.U32.AND P5, PT, R247, R8, PT ;  /* 0x00000008f700720c */ /* 0x000fe20003fa4070 */
[----:B------:R-:W-:Y:S01]  /*1230*/  @!P4 IMAD.IADD R14, R14, 0x1, -R247 ;  /* 0x000000010e0ec824 */ /* 0x000fe200078e0af7 */
[----:B------:R-:W-:Y:S01]  /*1240*/  ISETP.GE.AND P4, PT, R9, RZ, PT ;  /* 0x000000ff0900720c */ /* 0x000fe20003f86270 */
[----:B------:R-:W-:Y:S01]  /*1250*/  IMAD.MOV.U32 R6, RZ, RZ, R20 ;  /* 0x000000ffff067224 */ /* 0x000fe200078e0014 */
[C---:B------:R-:W-:Y:S01]  /*1260*/  LOP3.LUT R9, R4.reuse, 0x12, RZ, 0xfc, !PT ;  /* 0x0000001204097812 */ /* 0x040fe200078efcff */
[----:B------:R-:W-:Y:S01]  /*1270*/  @!P3 IMAD.MOV R219, RZ, RZ, -R219 ;  /* 0x000000ffffdbb224 */ /* 0x000fe200078e0adb */
[C---:B------:R-:W-:Y:S01]  /*1280*/  ISETP.GT.U32.AND P3, PT, R247.reuse, R16, PT ;  /* 0x00000010f700720c */ /* 0x040fe20003f64070 */
[----:B------:R-:W-:Y:S01]  /*1290*/  @!P0 IMAD.MOV R6, RZ, RZ, -R6 ;  /* 0x000000ffff068224 */ /* 0x000fe200078e0a06 */
[----:B------:R-:W-:Y:S01]  /*12a0*/  ISETP.GT.U32.AND P0, PT, R247, R14, PT ;  /* 0x0000000ef700720c */ /* 0x000fe20003f04070 */
[----:B------:R-:W-:Y:S01]  /*12b0*/  IMAD.MOV.U32 R222, RZ, RZ, R10 ;  /* 0x000000ffffde7224 */ /* 0x000fe200078e000a */
[----:B------:R-:W-:Y:S01]  /*12c0*/  IABS R10, R9 ;  /* 0x00000009000a7213 */ /* 0x000fe20000000000 */
[----:B------:R-:W-:Y:S01]  /*12d0*/  IMAD.MOV.U32 R223, RZ, RZ, R12 ;  /* 0x000000ffffdf7224 */ /* 0x000fe200078e000c */
[----:B------:R-:W-:Y:S01]  /*12e0*/  LOP3.LUT R13, R4, 0x16, RZ, 0xfc, !PT ;  /* 0x00000016040d7812 */ /* 0x000fe200078efcff */
[----:B------:R-:W-:Y:S01]  /*12f0*/  @!P1 IMAD.MOV R222, RZ, RZ, -R222 ;  /* 0x000000ffffde9224 */ /* 0x000fe200078e0ade */
[----:B------:R-:W-:Y:S01]  /*1300*/  ISETP.GE.AND P1, PT, R11, RZ, PT ;  /* 0x000000ff0b00720c */ /* 0x000fe20003f26270 */
[----:B------:R-:W-:Y:S01]  /*1310*/  @!P6 IMAD.MOV R223, RZ, RZ, -R223 ;  /* 0x000000ffffdfe224 */ /* 0x000fe200078e0adf */
[----:B------:R-:W-:Y:S01]  /*1320*/  ISETP.GT.U32.AND P6, PT, R247, R18, PT ;  /* 0x00000012f700720c */ /* 0x000fe20003fc4070 */
[----:B------:R-:W-:Y:S01]  /*1330*/  @!P5 IMAD.IADD R8, R8, 0x1, -R247 ;  /* 0x000000010808d824 */ /* 0x000fe200078e0af7 */
[C---:B------:R-:W-:Y:S01]  /*1340*/  LOP3.LUT R11, R4.reuse, 0x14, RZ, 0xfc, !PT ;  /* 0x00000014040b7812 */ /* 0x040fe200078efcff */
[----:B------:R-:W-:Y:S01]  /*1350*/  IMAD.HI.U32 R5, R3, R10, RZ ;  /* 0x0000000a03057227 */ /* 0x000fe200078e00ff */
[----:B------:R1:W-:Y:S01]  /*1360*/  STL [R1+0xa74], R6 ;  /* 0x000a740601007387 */ /* 0x0003e20000100800 */
[----:B------:R-:W-:-:S02]  /*1370*/  LOP3.LUT R51, R4, 0x96, RZ, 0xfc, !PT ;  /* 0x0000009604337812 */ /* 0x000fc400078efcff */
[----:B------:R-:W-:Y:S01]  /*1380*/  IABS R12, R11 ;  /* 0x0000000b000c7213 */ /* 0x000fe20000000000 */
[--C-:B------:R-:W-:Y:S01]  /*1390*/  @!P3 IMAD.IADD R16, R16, 0x1, -R247.reuse ;  /* 0x000000011010b824 */ /* 0x100fe200078e0af7 */
[----:B------:R-:W-:Y:S01]  /*13a0*/  ISETP.GE.AND P3, PT, R7, RZ, PT ;  /* 0x000000ff0700720c */ /* 0x000fe20003f66270 */
[----:B------:R-:W-:Y:S01]  /*13b0*/  @!P0 IMAD.IADD R14, R14, 0x1, -R247 ;  /* 0x000000010e0e8824 */ /* 0x000fe200078e0af7 */
[----:B------:R-:W-:Y:S01]  /*13c0*/  ISETP.GT.U32.AND P5, PT, R247, R8, PT ;  /* 0x00000008f700720c */ /* 0x000fe20003fa4070 */
[----:B------:R-:W-:Y:S01]  /*13d0*/  IMAD.MOV R7, RZ, RZ, -R5 ;  /* 0x000000ffff077224 */ /* 0x000fe200078e0a05 */
[----:B------:R-:W-:Y:S01]  /*13e0*/  ISETP.GE.AND P0, PT, R15, RZ, PT ;  /* 0x000000ff0f00720c */ /* 0x000fe20003f06270 */
[----:B------:R-:W-:Y:S01]  /*13f0*/  IMAD.HI.U32 R5, R3, R12, RZ ;  /* 0x0000000c03057227 */ /* 0x000fe200078e00ff */
[C---:B------:R-:W-:Y:S02]  /*1400*/  LOP3.LUT R15, R4.reuse, 0x18, RZ, 0xfc, !PT ;  /* 0x00000018040f7812 */ /* 0x040fe400078efcff */
[----:B------:R-:W-:Y:S01]  /*1410*/  LOP3.LUT R53, R4, 0x98, RZ, 0xfc, !PT ;  /* 0x0000009804357812 */ /* 0x000fe200078efcff */
[----:B------:R-:W-:Y:S01]  /*1420*/  IMAD.MOV.U32 R17, RZ, RZ, R14 ;  /* 0x000000ffff117224 */ /* 0x000fe200078e000e */
[----:B------:R-:W-:Y:S01]  /*1430*/  IABS R14, R13 ;  /* 0x0000000d000e7213 */ /* 0x000fe20000000000 */
[----:B------:R-:W-:Y:S01]  /*1440*/  @!P6 IMAD.IADD R18, R18, 0x1, -R247 ;  /* 0x000000011212e824 */ /* 0x000fe200078e0af7 */
[C---:B------:R-:W-:Y:S01]  /*1450*/  ISETP.GT.U32.AND P6, PT, R247.reuse, R16, PT ;  /* 0x00000010f700720c */ /* 0x040fe20003fc4070 */
[----:B------:R-:W-:Y:S01]  /*1460*/  IMAD.MOV R5, RZ, RZ, -R5 ;  /* 0x000000ffff057224 */ /* 0x000fe200078e0a05 */
[----:B------:R-:W-:Y:S01]  /*1470*/  IABS R20, R15 ;  /* 0x0000000f00147213 */ /* 0x000fe20000000000 */
[----:B------:R-:W-:Y:S01]  /*1480*/  @!P2 IMAD.MOV R17, RZ, RZ, -R17 ;  /* 0x000000ffff11a224 */ /* 0x000fe200078e0a11 */
[C---:B------:R-:W-:Y:S01]  /*1490*/  ISETP.GT.U32.AND P2, PT, R247.reuse, R18, PT ;  /* 0x00000012f700720c */ /* 0x040fe20003f44070 */
[C---:B------:R-:W-:Y:S01]  /*14a0*/  IMAD R12, R247.reuse, R5, R12 ;  /* 0x00000005f70c7224 */ /* 0x040fe200078e020c */
[----:B------:R-:W-:Y:S01]  /*14b0*/  IABS R50, R53 ;  /* 0x0000003500327213 */ /* 0x000fe20000000000 */
[--C-:B------:R-:W-:Y:S01]  /*14c0*/  @!P5 IMAD.IADD R8, R8, 0x1, -R247.reuse ;  /* 0x000000010808d824 */ /* 0x100fe200078e0af7 */
[----:B------:R2:W-:Y:S01]  /*14d0*/  STL [R1+0x7c], R17 ;  /* 0x00007c1101007387 */ /* 0x0005e20000100800 */
[C---:B------:R-:W-:Y:S01]  /*14e0*/  IMAD R10, R247.reuse, R7, R10 ;  /* 0x00000007f70a7224 */ /* 0x040fe200078e020a */
[C---:B------:R-:W-:Y:S01]  /*14f0*/  ISETP.GT.U32.AND P5, PT, R247.reuse, R12, PT ;  /* 0x0000000cf700720c */ /* 0x040fe20003fa4070 */
[----:B-1----:R-:W-:Y:S01]  /*1500*/  IMAD.MOV.U32 R6, RZ, RZ, R2 ;  /* 0x000000ffff067224 */ /* 0x002fe200078e0002 */
[----:B------:R-:W-:Y:S01]  /*1510*/  LOP3.LUT R55, R4, 0x9c, RZ, 0xfc, !PT ;  /* 0x0000009c04377812 */ /* 0x000fe200078efcff */
[----:B------:R-:W-:Y:S01]  /*1520*/  @!P6 IMAD.IADD R16, R16, 0x1, -R247 ;  /* 0x000000011010e824 */ /* 0x000fe200078e0af7 */
[----:B------:R-:W-:Y:S01]  /*1530*/  ISETP.GT.U32.AND P6, PT, R247, R10, PT ;  /* 0x0000000af700720c */ /* 0x000fe20003fc4070 */
[----:B------:R-:W-:Y:S01]  /*1540*/  IMAD.HI.U32 R5, R3, R14, RZ ;  /* 0x0000000e03057227 */ /* 0x000fe200078e00ff */
[----:B------:R-:W-:-:S02]  /*1550*/  LOP3.LUT R57, R4, 0xa2, RZ, 0xfc, !PT ;  /* 0x000000a204397812 */ /* 0x000fc400078efcff */
[----:B--2---:R-:W-:Y:S01]  /*1560*/  LOP3.LUT R17, R4, 0x46, RZ, 0xfc, !PT ;  /* 0x0000004604117812 */ /* 0x004fe200078efcff */
[--C-:B------:R-:W-:Y:S01]  /*1570*/  @!P2 IMAD.IADD R18, R18, 0x1, -R247.reuse ;  /* 0x000000011212a824 */ /* 0x100fe200078e0af7 */
[----:B------:R-:W-:Y:S01]  /*1580*/  ISETP.GE.AND P2, PT, R9, RZ, PT ;  /* 0x000000ff0900720c */ /* 0x000fe20003f46270 */
[----:B------:R-:W-:Y:S01]  /*1590*/  IMAD.MOV.U32 R0, RZ, RZ, R16 ;  /* 0x000000ffff007224 */ /* 0x000fe200078e0010 */
[----:B------:R-:W-:Y:S01]  /*15a0*/  LOP3.LUT R9, R4, 0x1a, RZ, 0xfc, !PT ;  /* 0x0000001a04097812 */ /* 0x000fe200078efcff */
[--C-:B------:R-:W-:Y:S01]  /*15b0*/  @!P5 IMAD.IADD R12, R12, 0x1, -R247.reuse ;  /* 0x000000010c0cd824 */ /* 0x100fe200078e0af7 */
[----:B------:R-:W-:Y:S01]  /*15c0*/  IABS R56, R57 ;  /* 0x0000003900387213 */ /* 0x000fe20000000000 */
[----:B------:R-:W-:Y:S01]  /*15d0*/  IMAD.HI.U32 R7, R3, R20, RZ ;  /* 0x0000001403077227 */ /* 0x000fe200078e00ff */
[----:B------:R-:W-:Y:S02]  /*15e0*/  IABS R22, R9 ;  /* 0x0000000900167213 */ /* 0x000fe40000000000 */
[----:B------:R-:W-:Y:S01]  /*15f0*/  ISETP.GT.U32.AND P5, PT, R247, R12, PT ;  /* 0x0000000cf700720c */ /* 0x000fe20003fa4070 */
[----:B------:R-:W-:Y:S01]  /*1600*/  @!P6 IMAD.IADD R10, R10, 0x1, -R247 ;  /* 0x000000010a0ae824 */ /* 0x000fe200078e0af7 */
[----:B------:R-:W-:Y:S01]  /*1610*/  ISETP.GE.AND P6, PT, R11, RZ, PT ;  /* 0x000000ff0b00720c */ /* 0x000fe20003fc6270 */
[----:B------:R-:W-:Y:S01]  /*1620*/  IMAD.HI.U32 R2, R3, R22, RZ ;  /* 0x0000001603027227 */ /* 0x000fe200078e00ff */
[----:B------:R-:W-:-:S02]  /*1630*/  LOP3.LUT R11, R4, 0x1c, RZ, 0xfc, !PT ;  /* 0x0000001c040b7812 */ /* 0x000fc400078efcff */
[C---:B------:R-:W-:Y:S01]  /*1640*/  LOP3.LUT R59, R4.reuse, 0xa6, RZ, 0xfc, !PT ;  /* 0x000000a6043b7812 */ /* 0x040fe200078efcff */
[----:B------:R-:W-:Y:S01]  /*1650*/  IMAD.MOV R2, RZ, RZ, -R2 ;  /* 0x000000ffff027224 */ /* 0x000fe200078e0a02 */
[C---:B------:R-:W-:Y:S01]  /*1660*/  LOP3.LUT R61, R4.reuse, 0xae, RZ, 0xfc, !PT ;  /* 0x000000ae043d7812 */ /* 0x040fe200078efcff */
[----:B------:R-:W-:Y:S01]  /*1670*/  IMAD.MOV R5, RZ, RZ, -R5 ;  /* 0x000000ffff057224 */ /* 0x000fe200078e0a05 */
[----:B------:R-:W-:Y:S01]  /*1680*/  LOP3.LUT R63, R4, 0xb0, RZ, 0xfc, !PT ;  /* 0x000000b0043f7812 */ /* 0x000fe200078efcff */
[----:B------:R-:W-:Y:S01]  /*1690*/  @!P4 IMAD.MOV R6, RZ, RZ, -R6 ;  /* 0x000000ffff06c224 */ /* 0x000fe200078e0a06 */
[C---:B------:R-:W-:Y:S01]  /*16a0*/  ISETP.GT.U32.AND P4, PT, R247.reuse, R10, PT ;  /* 0x0000000af700720c */ /* 0x040fe20003f84070 */
[----:B------:R-:W-:Y:S01]  /*16b0*/  @!P1 IMAD.MOV R0, RZ, RZ, -R0 ;  /* 0x000000ffff009224 */ /* 0x000fe200078e0a00 */
[----:B------:R-:W-:Y:S01]  /*16c0*/  IABS R62, R61 ;  /* 0x0000003d003e7213 */ /* 0x000fe20000000000 */
[C---:B------:R-:W-:Y:S01]  /*16d0*/  IMAD R2, R247.reuse, R2, R22 ;  /* 0x00000002f7027224 */ /* 0x040fe200078e0216 */
[----:B------:R1:W-:Y:S01]  /*16e0*/  STL [R1+0x78], R6 ;  /* 0x0000780601007387 */ /* 0x0003e20000100800 */
[----:B------:R-:W-:Y:S01]  /*16f0*/  IMAD.MOV R7, RZ, RZ, -R7 ;  /* 0x000000ffff077224 */ /* 0x000fe200078e0a07 */
[----:B------:R-:W-:Y:S01]  /*1700*/  IABS R64, R63 ;  /* 0x0000003f00407213 */ /* 0x000fe20000000000 */
[C---:B------:R-:W-:Y:S01]  /*1710*/  IMAD R14, R247.reuse, R5, R14 ;  /* 0x00000005f70e7224 */ /* 0x040fe200078e020e */
[----:B------:R2:W-:Y:S01]  /*1720*/  STL [R1+0x74], R0 ;  /* 0x0000740001007387 */ /* 0x0005e20000100800 */
[--C-:B------:R-:W-:Y:S01]  /*1730*/  @!P5 IMAD.IADD R12, R12, 0x1, -R247.reuse ;  /* 0x000000010c0cd824 */ /* 0x100fe200078e0af7 */
[C---:B------:R-:W-:Y:S01]  /*1740*/  ISETP.GT.U32.AND P5, PT, R247.reuse, R2, PT ;  /* 0x00000002f700720c */ /* 0x040fe20003fa4070 */
[C---:B------:R-:W-:Y:S01]  /*1750*/  IMAD R20, R247.reuse, R7, R20 ;  /* 0x00000007f7147224 */ /* 0x040fe200078e0214 */
[----:B------:R-:W-:Y:S01]  /*1760*/  IABS R5, R11 ;  /* 0x0000000b00057213 */ /* 0x000fe20000000000 */
[----:B------:R-:W-:Y:S01]  /*1770*/  @!P4 IMAD.IADD R10, R10, 0x1, -R247 ;  /* 0x000000010a0ac824 */ /* 0x000fe200078e0af7 */
[----:B------:R-:W-:Y:S01]  /*1780*/  ISETP.GT.U32.AND P1, PT, R247, R14, PT ;  /* 0x0000000ef700720c */ /* 0x000fe20003f24070 */
[----:B-1----:R-:W-:Y:S01]  /*1790*/  IMAD.MOV.U32 R6, RZ, RZ, R18 ;  /* 0x000000ffff067224 */ /* 0x002fe200078e0012 */
[----:B------:R-:W-:Y:S01]  /*17a0*/  LOP3.LUT R7, R4, 0x1e, RZ, 0xfc, !PT ;  /* 0x0000001e04077812 */ /* 0x000fe200078efcff */
[----:B--2---:R-:W-:Y:S01]  /*17b0*/  IMAD.MOV.U32 R0, RZ, RZ, R8 ;  /* 0x000000ffff007224 */ /* 0x004fe200078e0008 */
[----:B------:R-:W-:Y:S01]  /*17c0*/  ISETP.GE.AND P4, PT, R15, RZ, PT ;  /* 0x000000ff0f00720c */ /* 0x000fe20003f86270 */
[----:B------:R-:W-:Y:S01]  /*17d0*/  @!P0 IMAD.MOV R6, RZ, RZ, -R6 ;  /* 0x000000ffff068224 */ /* 0x000fe200078e0a06 */
[----:B------:R-:W-:Y:S01]  /*17e0*/  ISETP.GE.AND P0, PT, R13, RZ, PT ;  /* 0x000000ff0d00720c */ /* 0x000fe20003f06270 */
[----:B------:R-:W-:Y:S01]  /*17f0*/  @!P3 IMAD.MOV R0, RZ, RZ, -R0 ;  /* 0x000000ffff00b224 */ /* 0x000fe200078e0a00 */
[----:B------:R-:W-:Y:S01]  /*1800*/  ISETP.GT.U32.AND P3, PT, R247, R20, PT ;  /* 0x00000014f700720c */ /* 0x000fe20003f64070 */
[----:B------:R-:W-:Y:S01]  /*1810*/  IMAD.MOV.U32 R8, RZ, RZ, R5 ;  /* 0x000000ffff087224 */ /* 0x000fe200078e0005 */
[----:B------:R-:W-:Y:S01]  /*1820*/  STL [R1+0x70], R6 ;  /* 0x0000700601007387 */ /* 0x000fe20000100800 */
[----:B------:R-:W-:Y:S01]  /*1830*/  @!P5 IMAD.IADD R2, R2, 0x1, -R247 ;  /* 0x000000010202d824 */ /* 0x000fe200078e0af7 */
[C---:B------:R-:W-:Y:S01]  /*1840*/  LOP3.LUT R13, R4.reuse, 0x24, RZ, 0xfc, !PT ;  /* 0x00000024040d7812 */ /* 0x040fe200078efcff */
[----:B------:R-:W-:Y:S01]  /*1850*/  IMAD.HI.U32 R5, R3, R8, RZ ;  /* 0x0000000803057227 */ /* 0x000fe200078e00ff */
[----:B------:R1:W-:Y:S01]  /*1860*/  STL [R1+0x6c], R0 ;  /* 0x00006c0001007387 */ /* 0x0003e20000100800 */
[----:B------:R-:W-:-:S02]  /*1870*/  LOP3.LUT R15, R4, 0x38, RZ, 0xfc, !PT ;  /* 0x00000038040f7812 */ /* 0x000fc400078efcff */
[----:B------:R-:W-:Y:S01]  /*1880*/  IMAD.MOV R5, RZ, RZ, -R5 ;  /* 0x000000ffff057224 */ /* 0x000fe200078e0a05 */
[----:B------:R-:W-:Y:S01]  /*1890*/  ISETP.GT.U32.AND P5, PT, R247, R2, PT ;  /* 0x00000002f700720c */ /* 0x000fe20003fa4070 */
[--C-:B------:R-:W-:Y:S01]  /*18a0*/  @!P1 IMAD.IADD R14, R14, 0x1, -R247.reuse ;  /* 0x000000010e0e9824 */ /* 0x100fe200078e0af7 */
[----:B------:R-:W-:Y:S01]  /*18b0*/  ISETP.GE.AND P1, PT, R9, RZ, PT ;  /* 0x000000ff0900720c */ /* 0x000fe20003f26270 */
[C---:B------:R-:W-:Y:S01]  /*18c0*/  IMAD R8, R247.reuse, R5, R8 ;  /* 0x00000005f7087224 */ /* 0x040fe200078e0208 */
[----:B------:R-:W-:Y:S01]  /*18d0*/  LOP3.LUT R9, R4, 0x20, RZ, 0xfc, !PT ;  /* 0x0000002004097812 */ /* 0x000fe200078efcff */
[----:B------:R-:W-:Y:S01]  /*18e0*/  @!P3 IMAD.IADD R20, R20, 0x1, -R247 ;  /* 0x000000011414b824 */ /* 0x000fe200078e0af7 */
[C---:B------:R-:W-:Y:S01]  /*18f0*/  ISETP.GT.U32.AND P3, PT, R247.reuse, R14, PT ;  /* 0x0000000ef700720c */ /* 0x040fe20003f64070 */
[----:B-1----:R-:W-:Y:S01]  /*1900*/  IMAD.MOV.U32 R0, RZ, RZ, R10 ;  /* 0x000000ffff007224 */ /* 0x002fe200078e000a */
[----:B------:R-:W-:Y:S02]  /*1910*/  IABS R10, R7 ;  /* 0x00000007000a7213 */ /* 0x000fe40000000000 */
[----:B------:R-:W-:Y:S01]  /*1920*/  IABS R16, R13 ;  /* 0x0000000d00107213 */ /* 0x000fe20000000000 */
[----:B------:R-:W-:Y:S01]  /*1930*/  @!P2 IMAD.MOV R0, RZ, RZ, -R0 ;  /* 0x000000ffff00a224 */ /* 0x000fe200078e0a00 */
[----:B------:R-:W-:Y:S01]  /*1940*/  ISETP.GT.U32.AND P2, PT, R247, R20, PT ;  /* 0x00000014f700720c */ /* 0x000fe20003f44070 */
[----:B------:R-:W-:Y:S01]  /*1950*/  IMAD.HI.U32 R5, R3, R10, RZ ;  /* 0x0000000a03057227 */ /* 0x000fe200078e00ff */
[----:B------:R-:W-:-:S02]  /*1960*/  LOP3.LUT R65, R4, 0xb2, RZ, 0xfc, !PT ;  /* 0x000000b204417812 */ /* 0x000fc400078efcff */
[----:B------:R1:W-:Y:S01]  /*1970*/  STL [R1+0x68], R0 ;  /* 0x0000680001007387 */ /* 0x0003e20000100800 */
[----:B------:R-:W-:Y:S01]  /*1980*/  IMAD.MOV R5, RZ, RZ, -R5 ;  /* 0x000000ffff057224 */ /* 0x000fe200078e0a05 */
[----:B------:R-:W-:Y:S01]  /*1990*/  LOP3.LUT R67, R4, 0xb4, RZ, 0xfc, !PT ;  /* 0x000000b404437812 */ /* 0x000fe200078efcff */
[--C-:B------:R-:W-:Y:S01]  /*19a0*/  @!P5 IMAD.IADD R2, R2, 0x1, -R247.reuse ;  /* 0x000000010202d824 */ /* 0x100fe200078e0af7 */
[C---:B------:R-:W-:Y:S01]  /*19b0*/  LOP3.LUT R69, R4.reuse, 0xb8, RZ, 0xfc, !PT ;  /* 0x000000b804457812 */ /* 0x040fe200078efcff */
[C---:B------:R-:W-:Y:S01]  /*19c0*/  IMAD R10, R247.reuse, R5, R10 ;  /* 0x00000005f70a7224 */ /* 0x040fe200078e020a */
[----:B------:R-:W-:Y:S01]  /*19d0*/  LOP3.LUT R72, R4, 0xbc, RZ, 0xfc, !PT ;  /* 0x000000bc04487812 */ /* 0x000fe200078efcff */
[--C-:B------:R-:W-:Y:S01]  /*19e0*/  @!P3 IMAD.IADD R14, R14, 0x1, -R247.reuse ;  /* 0x000000010e0eb824 */ /* 0x100fe200078e0af7 */
[C---:B------:R-:W-:Y:S01]  /*19f0*/  ISETP.GT.U32.AND P3, PT, R247.reuse, R8, PT ;  /* 0x00000008f700720c */ /* 0x040fe20003f64070 */
[----:B------:R-:W-:Y:S01]  /*1a00*/  @!P2 IMAD.IADD R20, R20, 0x1, -R247 ;  /* 0x000000011414a824 */ /* 0x000fe200078e0af7 */
[----:B------:R-:W-:Y:S01]  /*1a10*/  ISETP.GT.U32.AND P5, PT, R247, R10, PT ;  /* 0x0000000af700720c */ /* 0x000fe20003fa4070 */
[----:B-1----:R-:W-:Y:S01]  /*1a20*/  IMAD.MOV.U32 R0, RZ, RZ, R12 ;  /* 0x000000ffff007224 */ /* 0x002fe200078e000c */
[----:B------:R-:W-:Y:S01]  /*1a30*/  IABS R12, R9 ;  /* 0x00000009000c7213 */ /* 0x000fe20000000000 */
[----:B------:R-:W-:Y:S01]  /*1a40*/  IMAD.MOV.U32 R6, RZ, RZ, R20 ;  /* 0x000000ffff067224 */ /* 0x000fe200078e0014 */
[----:B------:R-:W-:Y:S01]  /*1a50*/  ISETP.GE.AND P2, PT, R7, RZ, PT ;  /* 0x000000ff0700720c */ /* 0x000fe20003f46270 */
[----:B------:R-:W-:Y:S01]  /*1a60*/  @!P6 IMAD.MOV R0, RZ, RZ, -R0 ;  /* 0x000000ffff00e224 */ /* 0x000fe200078e0a00 */
[----:B------:R-:W-:Y:S01]  /*1a70*/  ISETP.GE.AND P6, PT, R11, RZ, PT ;  /* 0x000000ff0b00720c */ /* 0x000fe20003fc6270 */
[----:B------:R-:W-:Y:S01]  /*1a80*/  IMAD.HI.U32 R5, R3, R12, RZ ;  /* 0x0000000c03057227 */ /* 0x000fe200078e00ff */
[----:B------:R-:W-:-:S02]  /*1a90*/  LOP3.LUT R11, R4, 0x22, RZ, 0xfc, !PT ;  /* 0x00000022040b7812 */ /* 0x000fc400078efcff */
[----:B------:R1:W-:Y:S01]  /*1aa0*/  STL [R1+0x64], R0 ;  /* 0x0000640001007387 */ /* 0x0003e20000100800 */
[----:B------:R-:W-:Y:S01]  /*1ab0*/  IMAD.MOV R5, RZ, RZ, -R5 ;  /* 0x000000ffff057224 */ /* 0x000fe200078e0a05 */
[----:B------:R-:W-:Y:S01]  /*1ac0*/  IABS R7, R11 ;  /* 0x0000000b00077213 */ /* 0x000fe20000000000 */
[--C-:B------:R-:W-:Y:S01]  /*1ad0*/  @!P5 IMAD.IADD R10, R10, 0x1, -R247.reuse ;  /* 0x000000010a0ad824 */ /* 0x100fe200078e0af7 */
[----:B------:R-:W-:Y:S01]  /*1ae0*/  LOP3.LUT R71, R4, 0xba, RZ, 0xfc, !PT ;  /* 0x000000ba04477812 */ /* 0x000fe200078efcff */
[----:B------:R-:W-:Y:S01]  /*1af0*/  @!P3 IMAD.IADD R8, R8, 0x1, -R247 ;  /* 0x000000010808b824 */ /* 0x000fe200078e0af7 */
[----:B------:R-:W-:Y:S01]  /*1b00*/  ISETP.GE.AND P3, PT, R9, RZ, PT ;  /* 0x000000ff0900720c */ /* 0x000fe20003f66270 */
[C---:B------:R-:W-:Y:S01]  /*1b10*/  IMAD R12, R247.reuse, R5, R12 ;  /* 0x00000005f70c7224 */ /* 0x040fe200078e020c */
[C---:B------:R-:W-:Y:S01]  /*1b20*/  ISETP.GT.U32.AND P5, PT, R247.reuse, R10, PT ;  /* 0x0000000af700720c */ /* 0x040fe20003fa4070 */
[----:B------:R-:W-:Y:S01]  /*1b30*/  @!P4 IMAD.MOV R6, RZ, RZ, -R6 ;  /* 0x000000ffff06c224 */ /* 0x000fe200078e0a06 */
[----:B------:R-:W-:Y:S01]  /*1b40*/  LOP3.LUT R9, R4, 0x26, RZ, 0xfc, !PT ;  /* 0x0000002604097812 */ /* 0x000fe200078efcff */
[----:B-1----:R-:W-:Y:S01]  /*1b50*/  IMAD.MOV.U32 R0, RZ, RZ, R14 ;  /* 0x000000ffff007224 */ /* 0x002fe200078e000e */
[C---:B------:R-:W-:Y:S01]  /*1b60*/  ISETP.GT.U32.AND P4, PT, R247.reuse, R12, PT ;  /* 0x0000000cf700720c */ /* 0x040fe20003f84070 */
[----:B------:R-:W-:Y:S01]  /*1b70*/  IMAD.MOV.U32 R14, RZ, RZ, R7 ;  /* 0x000000ffff0e7224 */ /* 0x000fe200078e0007 */
[----:B------:R-:W-:Y:S01]  /*1b80*/  IABS R66, R69 ;  /* 0x0000004500427213 */ /* 0x000fe20000000000 */
[----:B------:R-:W-:Y:S01]  /*1b90*/  @!P0 IMAD.MOV R0, RZ, RZ, -R0 ;  /* 0x000000ffff008224 */ /* 0x000fe200078e0a00 */
[----:B------:R-:W-:Y:S01]  /*1ba0*/  ISETP.GT.U32.AND P0, PT, R247, R8, PT ;  /* 0x00000008f700720c */ /* 0x000fe20003f04070 */
[----:B------:R-:W-:Y:S01]  /*1bb0*/  IMAD.HI.U32 R5, R3, R14, RZ ;  /* 0x0000000e03057227 */ /* 0x000fe200078e00ff */
[----:B------:R-:W-:-:S02]  /*1bc0*/  IABS R70, R72 ;  /* 0x0000004800467213 */ /* 0x000fc40000000000 */
[----:B------:R1:W-:Y:S01]  /*1bd0*/  STL [R1+0x60], R0 ;  /* 0x0000600001007387 */ /* 0x0003e20000100800 */
[----:B------:R-:W-:Y:S01]  /*1be0*/  IMAD.MOV R5, RZ, RZ, -R5 ;  /* 0x000000ffff057224 */ /* 0x000fe200078e0a05 */
[----:B------:R-:W-:Y:S01]  /*1bf0*/  IABS R68, R71 ;  /* 0x0000004700447213 */ /* 0x000fe20000000000 */
[----:B------:R-:W-:Y:S01]  /*1c00*/  IMAD.HI.U32 R7, R3, R16, RZ ;  /* 0x0000001003077227 */ /* 0x000fe200078e00ff */
[----:B------:R2:W-:Y:S01]  /*1c10*/  STL [R1+0x5c], R6 ;  /* 0x00005c0601007387 */ /* 0x0005e20000100800 */
[----:B------:R-:W-:Y:S02]  /*1c20*/  LOP3.LUT R73, R4, 0xca, RZ, 0xfc, !PT ;  /* 0x000000ca04497812 */ /* 0x000fe400078efcff */
[----:B------:R-:W-:Y:S01]  /*1c30*/  @!P5 IMAD.IADD R10, R10, 0x1, -R247 ;  /* 0x000000010a0ad824 */ /* 0x000fe200078e0af7 */
[C---:B------:R-:W-:Y:S01]  /*1c40*/  LOP3.LUT R75, R4.reuse, 0xcc, RZ, 0xfc, !PT ;  /* 0x000000cc044b7812 */ /* 0x040fe200078efcff */
[----:B------:R-:W-:Y:S01]  /*1c50*/  IMAD.MOV R7, RZ, RZ, -R7 ;  /* 0x000000ffff077224 */ /* 0x000fe200078e0a07 */
[C---:B------:R-:W-:Y:S01]  /*1c60*/  LOP3.LUT R83, R4.reuse, 0xd4, RZ, 0xfc, !PT ;  /* 0x000000d404537812 */ /* 0x040fe200078efcff */
[----:B-1----:R-:W-:Y:S01]  /*1c70*/  IMAD.MOV.U32 R0, RZ, RZ, R2 ;  /* 0x000000ffff007224 */ /* 0x002fe200078e0002 */
[----:B------:R-:W-:Y:S01]  /*1c80*/  IABS R76, R75 ;  /* 0x0000004b004c7213 */ /* 0x000fe20000000000 */
[----:B------:R-:W-:Y:S01]  /*1c90*/  IMAD R2, R247, R5, R14 ;  /* 0x00000005f7027224 */ /* 0x000fe200078e020e */
[----:B------:R-:W-:Y:S01]  /*1ca0*/  LOP3.LUT R77, R4, 0xd0, RZ, 0xfc, !PT ;  /* 0x000000d0044d7812 */ /* 0x000fe200078efcff */
[--C-:B------:R-:W-:Y:S01]  /*1cb0*/  @!P0 IMAD.IADD R8, R8, 0x1, -R247.reuse ;  /* 0x0000000108088824 */ /* 0x100fe200078e0af7 */
[----:B------:R-:W-:Y:S01]  /*1cc0*/  ISETP.GE.AND P0, PT, R13, RZ, PT ;  /* 0x000000ff0d00720c */ /* 0x000fe20003f06270 */
[----:B------:R-:W-:Y:S01]  /*1cd0*/  @!P4 IMAD.IADD R12, R12, 0x1, -R247 ;  /* 0x000000010c0cc824 */ /* 0x000fe200078e0af7 */
[C---:B------:R-:W-:Y:S01]  /*1ce0*/  ISETP.GT.U32.AND P5, PT, R247.reuse, R2, PT ;  /* 0x00000002f700720c */ /* 0x040fe20003fa4070 */
[C---:B------:R-:W-:Y:S01]  /*1cf0*/  IMAD R14, R247.reuse, R7, R16 ;  /* 0x00000007f70e7224 */ /* 0x040fe200078e0210 */
[----:B------:R-:W-:Y:S01]  /*1d00*/  IABS R16, R9 ;  /* 0x0000000900107213 */ /* 0x000fe20000000000 */
[----:B--2---:R-:W-:Y:S01]  /*1d10*/  IMAD.MOV.U32 R6, RZ, RZ, R8 ;  /* 0x000000ffff067224 */ /* 0x004fe200078e0008 */
[----:B------:R-:W-:Y:S01]  /*1d20*/  ISETP.GT.U32.AND P4, PT, R247, R12, PT ;  /* 0x0000000cf700720c */ /* 0x000fe20003f84070 */
[----:B------:R-:W-:Y:S01]  /*1d30*/  @!P1 IMAD.MOV R0, RZ, RZ, -R0 ;  /* 0x000000ffff009224 */ /* 0x000fe200078e0a00 */
[----:B------:R-:W-:Y:S01]  /*1d40*/  ISETP.GE.AND P1, PT, R11, RZ, PT ;  /* 0x000000ff0b00720c */ /* 0x000fe20003f26270 */
[----:B------:R-:W-:Y:S01]  /*1d50*/  @!P6 IMAD.MOV R6, RZ, RZ, -R6 ;  /* 0x000000ffff06e224 */ /* 0x000fe200078e0a06 */
[----:B------:R-:W-:Y:S01]  /*1d60*/  ISETP.GT.U32.AND P6, PT, R247, R14, PT ;  /* 0x0000000ef700720c */ /* 0x000fe20003fc4070 */
[----:B------:R-:W-:Y:S01]  /*1d70*/  IMAD.HI.U32 R5, R3, R16, RZ ;  /* 0x0000001003057227 */ /* 0x000fe200078e00ff */
[----:B------:R1:W-:Y:S01]  /*1d80*/  STL [R1+0x58], R0 ;  /* 0x0000580001007387 */ /* 0x0003e20000100800 */
[----:B------:R-:W-:-:S02]  /*1d90*/  LOP3.LUT R11, R4, 0x28, RZ, 0xfc, !PT ;  /* 0x00000028040b7812 */ /* 0x000fc400078efcff */
[----:B------:R-:W-:Y:S01]  /*1da0*/  @!P5 IMAD.IADD R2, R2, 0x1, -R247 ;  /* 0x000000010202d824 */ /* 0x000fe200078e0af7 */
[----:B------:R-:W-:Y:S01]  /*1db0*/  STL [R1+0x54], R6 ;  /* 0x0000540601007387 */ /* 0x000fe20000100800 */
[----:B------:R-:W-:Y:S01]  /*1dc0*/  IABS R7, R11 ;  /* 0x0000000b00077213 */ /* 0x000fe20000000000 */
[----:B------:R-:W-:Y:S01]  /*1dd0*/  IMAD.MOV R8, RZ, RZ, -R5 ;  /* 0x000000ffff087224 */ /* 0x000fe200078e0a05 */
[----:B------:R-:W-:Y:S01]  /*1de0*/  LOP3.LUT R13, R4, 0x2a, RZ, 0xfc, !PT ;  /* 0x0000002a040d7812 */ /* 0x000fe200078efcff */
        /* <DEDUP_REMOVED lines=8> */
[----:B------:R-:W-:Y:S01]  /*1e70*/  @!P6 IMAD.IADD R14, R14, 0x1, -R247 ;  /* 0x000000010e0ee824 */ /* 0x000fe200078e0af7 */
[C---:B------:R-:W-:Y:S01]  /*1e80*/  LOP3.LUT R11, R4.reuse, 0x32, RZ, 0xfc, !PT ;  /* 0x00000032040b7812 */ /* 0x040fe200078efcff */
[----:B------:R-:W-:Y:S01]  /*1e90*/  IMAD.HI.U32 R5, R3, R10, RZ ;  /* 0x0000000a03057227 */ /* 0x000fe200078e00ff */
[----:B------:R1:W-:Y:S01]  /*1ea0*/  STL [R1+0x50], R0 ;  /* 0x0000500001007387 */ /* 0x0003e20000100800 */
[----:B------:R-:W-:-:S02]  /*1eb0*/  LOP3.LUT R9, R4, 0x30, RZ, 0xfc, !PT ;  /* 0x0000003004097812 */ /* 0x000fc400078efcff */
[C---:B------:R-:W-:Y:S01]  /*1ec0*/  ISETP.GT.U32.AND P6, PT, R247.reuse, R14, PT ;  /* 0x0000000ef700720c */ /* 0x040fe20003fc4070 */
[----:B------:R-:W-:Y:S01]  /*1ed0*/  IMAD.MOV R5, RZ, RZ, -R5 ;  /* 0x000000ffff057224 */ /* 0x000fe200078e0a05 */
[----:B------:R-:W-:Y:S01]  /*1ee0*/  IABS R22, R11 ;  /* 0x0000000b00167213 */ /* 0x000fe20000000000 */
[----:B------:R-:W-:Y:S01]  /*1ef0*/  @!P5 IMAD.IADD R2, R2, 0x1, -R247 ;  /* 0x000000010202d824 */ /* 0x000fe200078e0af7 */
[----:B------:R-:W-:Y:S01]  /*1f00*/  IABS R20, R9 ;  /* 0x0000000900147213 */ /* 0x000fe20000000000 */
[C---:B------:R-:W-:Y:S01]  /*1f10*/  IMAD R8, R247.reuse, R8, R16 ;  /* 0x00000008f7087224 */ /* 0x040fe200078e0210 */
[----:B------:R-:W-:Y:S01]  /*1f20*/  IABS R82, R83 ;  /* 0x0000005300527213 */ /* 0x000fe20000000000 */
[----:B-1----:R-:W-:Y:S01]  /*1f30*/  IMAD.MOV.U32 R0, RZ, RZ, R12 ;  /* 0x000000ffff007224 */ /* 0x002fe200078e000c */
[----:B------:R-:W-:Y:S01]  /*1f40*/  IABS R78, R77 ;  /* 0x0000004d004e7213 */ /* 0x000fe20000000000 */
[C---:B------:R-:W-:Y:S01]  /*1f50*/  IMAD R10, R247.reuse, R5, R10 ;  /* 0x00000005f70a7224 */ /* 0x040fe200078e020a */
[----:B------:R-:W-:Y:S01]  /*1f60*/  ISETP.GT.U32.AND P5, PT, R247, R8, PT ;  /* 0x00000008f700720c */ /* 0x000fe20003fa4070 */
[----:B------:R-:W-:Y:S01]  /*1f70*/  @!P3 IMAD.MOV R0, RZ, RZ, -R0 ;  /* 0x000000ffff00b224 */ /* 0x000fe200078e0a00 */
[----:B------:R-:W-:Y:S01]  /*1f80*/  ISETP.GE.AND P3, PT, R13, RZ, PT ;  /* 0x000000ff0d00720c */ /* 0x000fe20003f66270 */
[----:B------:R-:W-:Y:S01]  /*1f90*/  IMAD.HI.U32 R7, R3, R18, RZ ;  /* 0x0000001203077227 */ /* 0x000fe200078e00ff */
[----:B------:R-:W-:-:S02]  /*1fa0*/  LOP3.LUT R13, R4, 0x36, RZ, 0xfc, !PT ;  /* 0x00000036040d7812 */ /* 0x000fc400078efcff */
[----:B------:R1:W-:Y:S01]  /*1fb0*/  STL [R1+0x4c], R0 ;  /* 0x00004c0001007387 */ /* 0x0003e20000100800 */
[----:B------:R-:W-:Y:S01]  /*1fc0*/  IMAD.MOV R7, RZ, RZ, -R7 ;  /* 0x000000ffff077224 */ /* 0x000fe200078e0a07 */
[----:B------:R-:W-:Y:S01]  /*1fd0*/  LOP3.LUT R81, R4, 0xd2, RZ, 0xfc, !PT ;  /* 0x000000d204517812 */ /* 0x000fe200078efcff */
[--C-:B------:R-:W-:Y:S01]  /*1fe0*/  @!P6 IMAD.IADD R14, R14, 0x1, -R247.reuse ;  /* 0x000000010e0ee824 */ /* 0x100fe200078e0af7 */
[C---:B------:R-:W-:Y:S01]  /*1ff0*/  LOP3.LUT R85, R4.reuse, 0xd6, RZ, 0xfc, !PT ;  /* 0x000000d604557812 */ /* 0x040fe200078efcff */
[----:B------:R-:W-:Y:S01]  /*2000*/  IMAD R12, R247, R7, R18 ;  /* 0x00000007f70c7224 */ /* 0x000fe200078e0212 */
[----:B------:R-:W-:Y:S01]  /*2010*/  LOP3.LUT R7, R4, 0x2e, RZ, 0xfc, !PT ;  /* 0x0000002e04077812 */ /* 0x000fe200078efcff */
[----:B------:R-:W-:Y:S01]  /*2020*/  @!P5 IMAD.IADD R8, R8, 0x1, -R247 ;  /* 0x000000010808d824 */ /* 0x000fe200078e0af7 */
[----:B------:R-:W-:Y:S01]  /*2030*/  IABS R80, R81 ;  /* 0x0000005100507213 */ /* 0x000fe20000000000 */
[----:B-1----:R-:W-:Y:S01]  /*2040*/  IMAD.MOV.U32 R0, RZ, RZ, R2 ;  /* 0x000000ffff007224 */ /* 0x002fe200078e0002 */
[----:B------:R-:W-:-:S02]  /*2050*/  LOP3.LUT R2, R4, 0x2c, RZ, 0xfc, !PT ;  /* 0x0000002c04027812 */ /* 0x000fc400078efcff */
[C---:B------:R-:W-:Y:S01]  /*2060*/  ISETP.GT.U32.AND P5, PT, R247.reuse, R8, PT ;  /* 0x00000008f700720c */ /* 0x040fe20003fa4070 */
[----:B------:R-:W-:Y:S01]  /*2070*/  @!P1 IMAD.MOV R0, RZ, RZ, -R0 ;  /* 0x000000ffff009224 */ /* 0x000fe200078e0a00 */
[----:B------:R-:W-:Y:S02]  /*2080*/  ISETP.GT.U32.AND P1, PT, R247, R10, PT ;  /* 0x0000000af700720c */ /* 0x000fe40003f24070 */
[----:B------:R-:W-:Y:S02]  /*2090*/  IABS R16, R2 ;  /* 0x0000000200107213 */ /* 0x000fe40000000000 */
[----:B------:R1:W-:Y:S01]  /*20a0*/  STL [R1+0x48], R0 ;  /* 0x0000480001007387 */ /* 0x0003e20000100800 */
[----:B------:R-:W-:Y:S02]  /*20b0*/  ISETP.GE.AND P6, PT, R2, RZ, PT ;  /* 0x000000ff0200720c */ /* 0x000fe40003fc6270 */
[----:B------:R-:W-:Y:S01]  /*20c0*/  IABS R18, R7 ;  /* 0x0000000700127213 */ /* 0x000fe20000000000 */
[----:B------:R-:W-:Y:S01]  /*20d0*/  IMAD.HI.U32 R2, R3, R16, RZ ;  /* 0x0000001003027227 */ /* 0x000fe200078e00ff */
[----:B------:R-:W-:-:S02]  /*20e0*/  LOP3.LUT R87, R4, 0xd8, RZ, 0xfc, !PT ;  /* 0x000000d804577812 */ /* 0x000fc400078efcff */
[C---:B------:R-:W-:Y:S01]  /*20f0*/  LOP3.LUT R88, R4.reuse, 0xda, RZ, 0xfc, !PT ;  /* 0x000000da04587812 */ /* 0x040fe200078efcff */
[----:B------:R-:W-:Y:S01]  /*2100*/  IMAD.HI.U32 R5, R3, R18, RZ ;  /* 0x0000001203057227 */ /* 0x000fe200078e00ff */
[----:B------:R-:W-:Y:S02]  /*2110*/  LOP3.LUT R89, R4, 0xdc, RZ, 0xfc, !PT ;  /* 0x000000dc04597812 */ /* 0x000fe400078efcff */
[----:B------:R-:W-:Y:S01]  /*2120*/  IABS R84, R88 ;  /* 0x0000005800547213 */ /* 0x000fe20000000000 */
[----:B-1----:R-:W-:Y:S01]  /*2130*/  IMAD.MOV.U32 R0, RZ, RZ, R14 ;  /* 0x000000ffff007224 */ /* 0x002fe200078e000e */
[----:B------:R-:W-:Y:S01]  /*2140*/  IABS R86, R89 ;  /* 0x0000005900567213 */ /* 0x000fe20000000000 */
[--C-:B------:R-:W-:Y:S01]  /*2150*/  @!P1 IMAD.IADD R10, R10, 0x1, -R247.reuse ;  /* 0x000000010a0a9824 */ /* 0x100fe200078e0af7 */
[----:B------:R-:W-:Y:S01]  /*2160*/  LOP3.LUT R90, R4, 0xe0, RZ, 0xfc, !PT ;  /* 0x000000e0045a7812 */ /* 0x000fe200078efcff */
[----:B------:R-:W-:Y:S01]  /*2170*/  @!P0 IMAD.MOV R0, RZ, RZ, -R0 ;  /* 0x000000ffff008224 */ /* 0x000fe200078e0a00 */
[C---:B------:R-:W-:Y:S01]  /*2180*/  ISETP.GT.U32.AND P0, PT, R247.reuse, R12, PT ;  /* 0x0000000cf700720c */ /* 0x040fe20003f04070 */
[----:B------:R-:W-:Y:S01]  /*2190*/  IMAD.MOV R2, RZ, RZ, -R2 ;  /* 0x000000ffff027224 */ /* 0x000fe200078e0a02 */
[----:B------:R-:W-:Y:S01]  /*21a0*/  ISETP.GT.U32.AND P1, PT, R247, R10, PT ;  /* 0x0000000af700720c */ /* 0x000fe20003f24070 */
[----:B------:R-:W-:Y:S01]  /*21b0*/  @!P5 IMAD.IADD R8, R8, 0x1, -R247 ;  /* 0x000000010808d824 */ /* 0x000fe200078e0af7 */
[----:B------:R1:W-:Y:S01]  /*21c0*/  STL [R1+0x44], R0 ;  /* 0x0000440001007387 */ /* 0x0003e20000100800 */
[----:B------:R-:W-:Y:S01]  /*21d0*/  IMAD.MOV R14, RZ, RZ, -R5 ;  /* 0x000000ffff0e7224 */ /* 0x000fe200078e0a05 */
[----:B------:R-:W-:Y:S01]  /*21e0*/  ISETP.GE.AND P5, PT, R7, RZ, PT ;  /* 0x000000ff0700720c */ /* 0x000fe20003fa6270 */
[C---:B------:R-:W-:Y:S01]  /*21f0*/  IMAD R2, R247.reuse, R2, R16 ;  /* 0x00000002f7027224 */ /* 0x040fe200078e0210 */
[C---:B------:R-:W-:Y:S01]  /*2200*/  LOP3.LUT R93, R4.reuse, 0xee, RZ, 0xfc, !PT ;  /* 0x000000ee045d7812 */ /* 0x040fe200078efcff */
[----:B------:R-:W-:Y:S01]  /*2210*/  IMAD.MOV.U32 R6, RZ, RZ, R8 ;  /* 0x000000ffff067224 */ /* 0x000fe200078e0008 */
[----:B------:R-:W-:Y:S01]  /*2220*/  LOP3.LUT R95, R4, 0xf0, RZ, 0xfc, !PT ;  /* 0x000000f0045f7812 */ /* 0x000fe200078efcff */
[C---:B------:R-:W-:Y:S01]  /*2230*/  IMAD R14, R247.reuse, R14, R18 ;  /* 0x0000000ef70e7224 */ /* 0x040fe200078e0212 */
[----:B------:R-:W-:Y:S01]  /*2240*/  IABS R18, R13 ;  /* 0x0000000d00127213 */ /* 0x000fe20000000000 */
[--C-:B------:R-:W-:Y:S01]  /*2250*/  @!P0 IMAD.IADD R12, R12, 0x1, -R247.reuse ;  /* 0x000000010c0c8824 */ /* 0x100fe200078e0af7 */
[----:B------:R-:W-:Y:S01]  /*2260*/  IABS R96, R93 ;  /* 0x0000005d00607213 */ /* 0x000fe20000000000 */
[----:B------:R-:W-:Y:S01]  /*2270*/  @!P1 IMAD.IADD R10, R10, 0x1, -R247 ;  /* 0x000000010a0a9824 */ /* 0x000fe200078e0af7 */
[----:B------:R-:W-:Y:S01]  /*2280*/  ISETP.GT.U32.AND P1, PT, R247, R2, PT ;  /* 0x00000002f700720c */ /* 0x000fe20003f24070 */
[----:B------:R-:W-:Y:S01]  /*2290*/  IMAD.HI.U32 R7, R3, R22, RZ ;  /* 0x0000001603077227 */ /* 0x000fe200078e00ff */
[----:B------:R-:W-:-:S02]  /*22a0*/  ISETP.GT.U32.AND P0, PT, R247, R12, PT ;  /* 0x0000000cf700720c */ /* 0x000fc40003f04070 */
[C---:B------:R-:W-:Y:S01]  /*22b0*/  LOP3.LUT R97, R4.reuse, 0xf2, RZ, 0xfc, !PT ;  /* 0x000000f204617812 */ /* 0x040fe200078efcff */
[----:B-1----:R-:W-:Y:S01]  /*22c0*/  IMAD.MOV.U32 R0, RZ, RZ, R10 ;  /* 0x000000ffff007224 */ /* 0x002fe200078e000a */
[C---:B------:R-:W-:Y:S01]  /*22d0*/  LOP3.LUT R99, R4.reuse, 0xf4, RZ, 0xfc, !PT ;  /* 0x000000f404637812 */ /* 0x040fe200078efcff */
[----:B------:R-:W-:Y:S01]  /*22e0*/  @!P2 IMAD.MOV R6, RZ, RZ, -R6 ;  /* 0x000000ffff06a224 */ /* 0x000fe200078e0a06 */
[----:B------:R-:W-:Y:S01]  /*22f0*/  ISETP.GT.U32.AND P2, PT, R247, R14, PT ;  /* 0x0000000ef700720c */ /* 0x000fe20003f44070 */
[----:B------:R-:W-:Y:S01]  /*2300*/  @!P4 IMAD.MOV R0, RZ, RZ, -R0 ;  /* 0x000000ffff00c224 */ /* 0x000fe200078e0a00 */
[----:B------:R-:W-:Y:S01]  /*2310*/  ISETP.GE.AND P4, PT, R9, RZ, PT ;  /* 0x000000ff0900720c */ /* 0x000fe20003f86270 */
[----:B------:R-:W-:Y:S01]  /*2320*/  IMAD.MOV R7, RZ, RZ, -R7 ;  /* 0x000000ffff077224 */ /* 0x000fe200078e0a07 */
[----:B------:R-:W-:Y:S01]  /*2330*/  STL [R1+0x40], R6 ;  /* 0x0000400601007387 */ /* 0x000fe20000100800 */
[----:B------:R-:W-:Y:S01]  /*2340*/  IMAD.HI.U32 R5, R3, R20, RZ ;  /* 0x0000001403057227 */ /* 0x000fe200078e00ff */
[----:B------:R-:W-:-:S02]  /*2350*/  LOP3.LUT R9, R4, 0x34, RZ, 0xfc, !PT ;  /* 0x0000003404097812 */ /* 0x000fc400078efcff */
[----:B------:R1:W-:Y:S01]  /*2360*/  STL [R1+0x3c], R0 ;  /* 0x00003c0001007387 */ /* 0x0003e20000100800 */
[--C-:B------:R-:W-:Y:S01]  /*2370*/  @!P0 IMAD.IADD R12, R12, 0x1, -R247.reuse ;  /* 0x000000010c0c8824 */ /* 0x100fe200078e0af7 */
[----:B------:R-:W-:Y:S01]  /*2380*/  IABS R16, R9 ;  /* 0x0000000900107213 */ /* 0x000fe20000000000 */
[C---:B------:R-:W-:Y:S01]  /*2390*/  IMAD R10, R247.reuse, R7, R22 ;  /* 0x00000007f70a7224 */ /* 0x040fe200078e0216 */
[----:B------:R-:W-:Y:S01]  /*23a0*/  IABS R7, R15 ;  /* 0x0000000f00077213 */ /* 0x000fe20000000000 */
[----:B------:R-:W-:Y:S01]  /*23b0*/  @!P1 IMAD.IADD R2, R2, 0x1, -R247 ;  /* 0x0000000102029824 */ /* 0x000fe200078e0af7 */
[----:B------:R-:W-:Y:S01]  /*23c0*/  IABS R22, R19 ;  /* 0x0000001300167213 */ /* 0x000fe20000000000 */
[----:B------:R-:W-:Y:S01]  /*23d0*/  IMAD.MOV R5, RZ, RZ, -R5 ;  /* 0x000000ffff057224 */ /* 0x000fe200078e0a05 */
[----:B------:R-:W-:Y:S01]  /*23e0*/  LOP3.LUT R101, R4, 0xf8, RZ, 0xfc, !PT ;  /* 0x000000f804657812 */ /* 0x000fe200078efcff */
[----:B------:R-:W-:Y:S01]  /*23f0*/  @!P2 IMAD.IADD R14, R14, 0x1, -R247 ;  /* 0x000000010e0ea824 */ /* 0x000fe200078e0af7 */
[C---:B------:R-:W-:Y:S01]  /*2400*/  ISETP.GT.U32.AND P1, PT, R247.reuse, R2, PT ;  /* 0x00000002f700720c */ /* 0x040fe20003f24070 */
[----:B-1----:R-:W-:Y:S01]  /*2410*/  IMAD.MOV.U32 R0, RZ, RZ, R12 ;  /* 0x000000ffff007224 */ /* 0x002fe200078e000c */
[----:B------:R-:W-:Y:S01]  /*2420*/  LOP3.LUT R103, R4, 0xfe, RZ, 0xfc, !PT ;  /* 0x000000fe04677812 */ /* 0x000fe200078efcff */
[C---:B------:R-:W-:Y:S01]  /*2430*/  IMAD R8, R247.reuse, R5, R20 ;  /* 0x00000005f7087224 */ /* 0x040fe200078e0214 */
[C---:B------:R-:W-:Y:S01]  /*2440*/  ISETP.GT.U32.AND P2, PT, R247.reuse, R14, PT ;  /* 0x0000000ef700720c */ /* 0x040fe20003f44070 */
[----:B------:R-:W-:Y:S01]  /*2450*/  @!P3 IMAD.MOV R0, RZ, RZ, -R0 ;  /* 0x000000ffff00b224 */ /* 0x000fe200078e0a00 */
[----:B------:R-:W-:Y:S01]  /*2460*/  ISETP.GT.U32.AND P3, PT, R247, R10, PT ;  /* 0x0000000af700720c */ /* 0x000fe20003f64070 */
[----:B------:R-:W-:Y:S01]  /*2470*/  IMAD.HI.U32 R5, R3, R16, RZ ;  /* 0x0000001003057227 */ /* 0x000fe200078e00ff */
[----:B------:R-:W-:-:S02]  /*2480*/  ISETP.GT.U32.AND P0, PT, R247, R8, PT ;  /* 0x00000008f700720c */ /* 0x000fc40003f04070 */
[----:B------:R1:W-:Y:S01]  /*2490*/  STL [R1+0x38], R0 ;  /* 0x0000380001007387 */ /* 0x0003e20000100800 */
[----:B------:R-:W-:Y:S01]  /*24a0*/  IMAD.MOV R5, RZ, RZ, -R5 ;  /* 0x000000ffff057224 */ /* 0x000fe200078e0a05 */
[----:B------:R-:W-:Y:S01]  /*24b0*/  IABS R20, R17 ;  /* 0x0000001100147213 */ /* 0x000fe20000000000 */
[----:B------:R-:W-:Y:S01]  /*24c0*/  @!P1 IMAD.IADD R2, R2, 0x1, -R247 ;  /* 0x0000000102029824 */ /* 0x000fe200078e0af7 */
[----:B------:R-:W-:Y:S01]  /*24d0*/  ISETP.GE.AND P1, PT, R11, RZ, PT ;  /* 0x000000ff0b00720c */ /* 0x000fe20003f26270 */
[----:B------:R-:W-:Y:S01]  /*24e0*/  IMAD R12, R247, R5, R16 ;  /* 0x00000005f70c7224 */ /* 0x000fe200078e0210 */
[C---:B------:R-:W-:Y:S01]  /*24f0*/  LOP3.LUT R11, R4.reuse, 0x40, RZ, 0xfc, !PT ;  /* 0x00000040040b7812 */ /* 0x040fe200078efcff */
[----:B------:R-:W-:Y:S01]  /*2500*/  IMAD.MOV.U32 R16, RZ, RZ, R7 ;  /* 0x000000ffff107224 */ /* 0x000fe200078e0007 */
[----:B------:R-:W-:Y:S01]  /*2510*/  LOP3.LUT R7, R4, 0x3c, RZ, 0xfc, !PT ;  /* 0x0000003c04077812 */ /* 0x000fe200078efcff */
[----:B------:R-:W-:Y:S01]  /*2520*/  @!P3 IMAD.IADD R10, R10, 0x1, -R247 ;  /* 0x000000010a0ab824 */ /* 0x000fe200078e0af7 */
[----:B------:R-:W-:Y:S01]  /*2530*/  IABS R102, R103 ;  /* 0x0000006700667213 */ /* 0x000fe20000000000 */
[----:B------:R-:W-:Y:S01]  /*2540*/  IMAD.HI.U32 R5, R3, R18, RZ ;  /* 0x0000001203057227 */ /* 0x000fe200078e00ff */
[----:B------:R-:W-:-:S02]  /*2550*/  LOP3.LUT R105, R4, 0x102, RZ, 0xfc, !PT ;  /* 0x0000010204697812 */ /* 0x000fc400078efcff */
[C---:B------:R-:W-:Y:S01]  /*2560*/  ISETP.GT.U32.AND P3, PT, R247.reuse, R10, PT ;  /* 0x0000000af700720c */ /* 0x040fe20003f64070 */
[--C-:B------:R-:W-:Y:S01]  /*2570*/  @!P2 IMAD.IADD R14, R14, 0x1, -R247.reuse ;  /* 0x000000010e0ea824 */ /* 0x100fe200078e0af7 */
[----:B------:R-:W-:Y:S01]  /*2580*/  ISETP.GT.U32.AND P2, PT, R247, R12, PT ;  /* 0x0000000cf700720c */ /* 0x000fe20003f44070 */
[----:B------:R-:W-:Y:S01]  /*2590*/  IMAD.MOV.U32 R6, RZ, RZ, R2 ;  /* 0x000000ffff067224 */ /* 0x000fe200078e0002 */
[C---:B------:R-:W-:Y:S01]  /*25a0*/  LOP3.LUT R107, R4.reuse, 0x10a, RZ, 0xfc, !PT ;  /* 0x0000010a046b7812 */ /* 0x040fe200078efcff */
[----:B------:R-:W-:Y:S01]  /*25b0*/  IMAD.HI.U32 R2, R3, R16, RZ ;  /* 0x0000001003027227 */ /* 0x000fe200078e00ff */
[C---:B------:R-:W-:Y:S02]  /*25c0*/  LOP3.LUT R113, R4.reuse, 0x118, RZ, 0xfc, !PT ;  /* 0x0000011804717812 */ /* 0x040fe400078efcff */
[----:B------:R-:W-:Y:S01]  /*25d0*/  LOP3.LUT R111, R4, 0x116, RZ, 0xfc, !PT ;  /* 0x00000116046f7812 */ /* 0x000fe200078efcff */
[----:B------:R-:W-:Y:S01]  /*25e0*/  @!P0 IMAD.IADD R8, R8, 0x1, -R247 ;  /* 0x0000000108088824 */ /* 0x000fe200078e0af7 */
[----:B------:R-:W-:Y:S01]  /*25f0*/  IABS R116, R113 ;  /* 0x0000007100747213 */ /* 0x000fe20000000000 */
[----:B------:R-:W-:Y:S01]  /*2600*/  IMAD.MOV R5, RZ, RZ, -R5 ;  /* 0x000000ffff057224 */ /* 0x000fe200078e0a05 */
[----:B------:R-:W-:Y:S01]  /*2610*/  IABS R114, R111 ;  /* 0x0000006f00727213 */ /* 0x000fe20000000000 */
[----:B-1----:R-:W-:Y:S01]  /*2620*/  IMAD.MOV.U32 R0, RZ, RZ, R14 ;  /* 0x000000ffff007224 */ /* 0x002fe200078e000e */
[C---:B------:R-:W-:Y:S01]  /*2630*/  ISETP.GT.U32.AND P0, PT, R247.reuse, R8, PT ;  /* 0x00000008f700720c */ /* 0x040fe20003f04070 */
[----:B------:R-:W-:Y:S01]  /*2640*/  IMAD.MOV R14, RZ, RZ, -R2 ;  /* 0x000000ffff0e7224 */ /* 0x000fe200078e0a02 */
[C---:B------:R-:W-:Y:S01]  /*2650*/  LOP3.LUT R115, R4.reuse, 0x11c, RZ, 0xfc, !PT ;  /* 0x0000011c04737812 */ /* 0x040fe200078efcff */
[C---:B------:R-:W-:Y:S01]  /*2660*/  IMAD R2, R247.reuse, R5, R18 ;  /* 0x00000005f7027224 */ /* 0x040fe200078e0212 */
[----:B------:R-:W-:Y:S01]  /*2670*/  LOP3.LUT R5, R4, 0x3a, RZ, 0xfc, !PT ;  /* 0x0000003a04057812 */ /* 0x000fe200078efcff */
[--C-:B------:R-:W-:Y:S01]  /*2680*/  @!P3 IMAD.IADD R10, R10, 0x1, -R247.reuse ;  /* 0x000000010a0ab824 */ /* 0x100fe200078e0af7 */
[----:B------:R-:W-:Y:S01]  /*2690*/  IABS R18, R11 ;  /* 0x0000000b00127213 */ /* 0x000fe20000000000 */
[----:B------:R-:W-:Y:S01]  /*26a0*/  @!P6 IMAD.MOV R6, RZ, RZ, -R6 ;  /* 0x000000ffff06e224 */ /* 0x000fe200078e0a06 */
[----:B------:R-:W-:Y:S01]  /*26b0*/  ISETP.GT.U32.AND P3, PT, R247, R2, PT ;  /* 0x00000002f700720c */ /* 0x000fe20003f64070 */
[--C-:B------:R-:W-:Y:S01]  /*26c0*/  @!P2 IMAD.IADD R12, R12, 0x1, -R247.reuse ;  /* 0x000000010c0ca824 */ /* 0x100fe200078e0af7 */
[----:B------:R-:W-:Y:S01]  /*26d0*/  ISETP.GE.AND P6, PT, R9, RZ, PT ;  /* 0x000000ff0900720c */ /* 0x000fe20003fc6270 */
[----:B------:R-:W-:Y:S01]  /*26e0*/  @!P5 IMAD.MOV R0, RZ, RZ, -R0 ;  /* 0x000000ffff00d224 */ /* 0x000fe200078e0a00 */
[----:B------:R1:W-:Y:S01]  /*26f0*/  STL [R1+0x34], R6 ;  /* 0x0000340601007387 */ /* 0x0003e20000100800 */
[----:B------:R-:W-:Y:S01]  /*2700*/  @!P0 IMAD.IADD R8, R8, 0x1, -R247 ;  /* 0x0000000108088824 */ /* 0x000fe200078e0af7 */
[C---:B------:R-:W-:Y:S01]  /*2710*/  ISETP.GT.U32.AND P2, PT, R247.reuse, R12, PT ;  /* 0x0000000cf700720c */ /* 0x040fe20003f44070 */
[----:B------:R-:W-:Y:S01]  /*2720*/  IMAD R14, R247, R14, R16 ;  /* 0x0000000ef70e7224 */ /* 0x000fe200078e0210 */
[----:B------:R2:W-:Y:S01]  /*2730*/  STL [R1+0x30], R0 ;  /* 0x0000300001007387 */ /* 0x0005e20000100800 */
[----:B------:R-:W-:-:S02]  /*2740*/  LOP3.LUT R9, R4, 0x3e, RZ, 0xfc, !PT ;  /* 0x0000003e04097812 */ /* 0x000fc400078efcff */
[----:B------:R-:W-:Y:S02]  /*2750*/  ISETP.GE.AND P5, PT, R13, RZ, PT ;  /* 0x000000ff0d00720c */ /* 0x000fe40003fa6270 */
[----:B------:R-:W-:Y:S01]  /*2760*/  @!P3 IMAD.IADD R2, R2, 0x1, -R247 ;  /* 0x000000010202b824 */ /* 0x000fe200078e0af7 */
[----:B------:R-:W-:Y:S01]  /*2770*/  IABS R16, R9 ;  /* 0x0000000900107213 */ /* 0x000fe20000000000 */
[----:B-1----:R-:W-:Y:S01]  /*2780*/  IMAD.MOV.U32 R6, RZ, RZ, R8 ;  /* 0x000000ffff067224 */ /* 0x002fe200078e0008 */
[----:B------:R-:W-:Y:S02]  /*2790*/  IABS R8, R5 ;  /* 0x0000000500087213 */ /* 0x000fe40000000000 */
[----:B------:R-:W-:Y:S01]  /*27a0*/  ISETP.GT.U32.AND P3, PT, R247, R2, PT ;  /* 0x00000002f700720c */ /* 0x000fe20003f64070 */
[----:B------:R-:W-:Y:S01]  /*27b0*/  @!P4 IMAD.MOV R6, RZ, RZ, -R6 ;  /* 0x000000ffff06c224 */ /* 0x000fe200078e0a06 */
[----:B------:R-:W-:Y:S01]  /*27c0*/  ISETP.GE.AND P4, PT, R5, RZ, PT ;  /* 0x000000ff0500720c */ /* 0x000fe20003f86270 */
[----:B------:R-:W-:Y:S01]  /*27d0*/  IMAD.HI.U32 R5, R3, R8, RZ ;  /* 0x0000000803057227 */ /* 0x000fe200078e00ff */
[----:B------:R-:W-:-:S02]  /*27e0*/  LOP3.LUT R13, R4, 0x42, RZ, 0xfc, !PT ;  /* 0x00000042040d7812 */ /* 0x000fc400078efcff */
[----:B------:R1:W-:Y:S01]  /*27f0*/  STL [R1+0x2c], R6 ;  /* 0x00002c0601007387 */ /* 0x0003e20000100800 */
[----:B------:R-:W-:Y:S01]  /*2800*/  IMAD.MOV R5, RZ, RZ, -R5 ;  /* 0x000000ffff057224 */ /* 0x000fe200078e0a05 */
[----:B------:R-:W-:Y:S01]  /*2810*/  ISETP.GE.AND P0, PT, R15, RZ, PT ;  /* 0x000000ff0f00720c */ /* 0x000fe20003f06270 */
[----:B--2---:R-:W-:Y:S01]  /*2820*/  IMAD.MOV.U32 R0, RZ, RZ, R10 ;  /* 0x000000ffff007224 */ /* 0x004fe200078e000a */
[----:B------:R-:W-:Y:S01]  /*2830*/  IABS R10, R7 ;  /* 0x00000007000a7213 */ /* 0x000fe20000000000 */
[C---:B------:R-:W-:Y:S01]  /*2840*/  IMAD R8, R247.reuse, R5, R8 ;  /* 0x00000005f7087224 */ /* 0x040fe200078e0208 */
[----:B------:R-:W-:Y:S01]  /*2850*/  LOP3.LUT R15, R4, 0x44, RZ, 0xfc, !PT ;  /* 0x00000044040f7812 */ /* 0x000fe200078efcff */
[--C-:B------:R-:W-:Y:S01]  /*2860*/  @!P3 IMAD.IADD R2, R2, 0x1, -R247.reuse ;  /* 0x000000010202b824 */ /* 0x100fe200078e0af7 */
[----:B------:R-:W-:Y:S01]  /*2870*/  LOP3.LUT R117, R4, 0x11e, RZ, 0xfc, !PT ;  /* 0x0000011e04757812 */ /* 0x000fe200078efcff */
[----:B------:R-:W-:Y:S01]  /*2880*/  @!P1 IMAD.MOV R0, RZ, RZ, -R0 ;  /* 0x000000ffff009224 */ /* 0x000fe200078e0a00 */
[----:B------:R-:W-:Y:S01]  /*2890*/  ISETP.GT.U32.AND P3, PT, R247, R8, PT ;  /* 0x00000008f700720c */ /* 0x000fe20003f64070 */
[----:B------:R-:W-:Y:S01]  /*28a0*/  @!P2 IMAD.IADD R12, R12, 0x1, -R247 ;  /* 0x000000010c0ca824 */ /* 0x000fe200078e0af7 */
[----:B------:R-:W-:Y:S01]  /*28b0*/  ISETP.GE.AND P1, PT, R7, RZ, PT ;  /* 0x000000ff0700720c */ /* 0x000fe20003f26270 */
[----:B------:R-:W-:Y:S01]  /*28c0*/  IMAD.HI.U32 R7, R3, R10, RZ ;  /* 0x0000000a03077227 */ /* 0x000fe200078e00ff */
[C---:B------:R-:W-:Y:S01]  /*28d0*/  ISETP.GT.U32.AND P2, PT, R247.reuse, R14, PT ;  /* 0x0000000ef700720c */ /* 0x040fe20003f44070 */
[----:B------:R2:W-:Y:S01]  /*28e0*/  STL [R1+0x28], R0 ;  /* 0x0000280001007387 */ /* 0x0005e20000100800 */
[----:B------:R-:W-:Y:S01]  /*28f0*/  IABS R118, R117 ;  /* 0x0000007500767213 */ /* 0x000fe20000000000 */
[----:B------:R-:W-:Y:S01]  /*2900*/  IMAD.MOV R7, RZ, RZ, -R7 ;  /* 0x000000ffff077224 */ /* 0x000fe200078e0a07 */
[C---:B------:R-:W-:Y:S01]  /*2910*/  LOP3.LUT R119, R4.reuse, 0x126, RZ, 0xfc, !PT ;  /* 0x0000012604777812 */ /* 0x040fe200078efcff */
[----:B-1----:R-:W-:Y:S01]  /*2920*/  IMAD.MOV.U32 R6, RZ, RZ, R12 ;  /* 0x000000ffff067224 */ /* 0x002fe200078e000c */
[----:B------:R-:W-:Y:S01]  /*2930*/  LOP3.LUT R125, R4, 0x128, RZ, 0xfc, !PT ;  /* 0x00000128047d7812 */ /* 0x000fe200078efcff */
[C---:B------:R-:W-:Y:S01]  /*2940*/  IMAD R10, R247.reuse, R7, R10 ;  /* 0x00000007f70a7224 */ /* 0x040fe200078e020a */
[----:B------:R-:W-:Y:S01]  /*2950*/  IABS R122, R119 ;  /* 0x00000077007a7213 */ /* 0x000fe20000000000 */
[--C-:B------:R-:W-:Y:S01]  /*2960*/  @!P3 IMAD.IADD R8, R8, 0x1, -R247.reuse ;  /* 0x000000010808b824 */ /* 0x100fe200078e0af7 */
[----:B------:R-:W-:Y:S01]  /*2970*/  LOP3.LUT R127, R4, 0x12a, RZ, 0xfc, !PT ;  /* 0x0000012a047f7812 */ /* 0x000fe200078efcff */
[----:B------:R-:W-:Y:S01]  /*2980*/  @!P6 IMAD.MOV R6, RZ, RZ, -R6 ;  /* 0x000000ffff06e224 */ /* 0x000fe200078e0a06 */
[C---:B------:R-:W-:Y:S01]  /*2990*/  ISETP.GT.U32.AND P6, PT, R247.reuse, R10, PT ;  /* 0x0000000af700720c */ /* 0x040fe20003fc4070 */
[----:B------:R-:W-:Y:S01]  /*29a0*/  @!P2 IMAD.IADD R14, R14, 0x1, -R247 ;  /* 0x000000010e0ea824 */ /* 0x000fe200078e0af7 */
[----:B------:R-:W-:Y:S01]  /*29b0*/  ISETP.GT.U32.AND P3, PT, R247, R8, PT ;  /* 0x00000008f700720c */ /* 0x000fe20003f64070 */
[----:B------:R-:W-:Y:S01]  /*29c0*/  IMAD.HI.U32 R5, R3, R16, RZ ;  /* 0x0000001003057227 */ /* 0x000fe200078e00ff */
[----:B------:R-:W-:Y:S01]  /*29d0*/  STL [R1+0x24], R6 ;  /* 0x0000240601007387 */ /* 0x000fe20000100800 */
[----:B------:R-:W-:-:S02]  /*29e0*/  LOP3.LUT R129, R4, 0x12c, RZ, 0xfc, !PT ;  /* 0x0000012c04817812 */ /* 0x000fc400078efcff */
[C---:B------:R-:W-:Y:S01]  /*29f0*/  ISETP.GT.U32.AND P2, PT, R247.reuse, R14, PT ;  /* 0x0000000ef700720c */ /* 0x040fe20003f44070 */
[----:B------:R-:W-:Y:S01]  /*2a00*/  IMAD.MOV R5, RZ, RZ, -R5 ;  /* 0x000000ffff057224 */ /* 0x000fe200078e0a05 */
[----:B------:R-:W-:Y:S01]  /*2a10*/  LOP3.LUT R131, R4, 0x130, RZ, 0xfc, !PT ;  /* 0x0000013004837812 */ /* 0x000fe200078efcff */
[----:B--2---:R-:W-:Y:S01]  /*2a20*/  IMAD.MOV.U32 R0, RZ, RZ, R2 ;  /* 0x000000ffff007224 */ /* 0x004fe200078e0002 */
[----:B------:R-:W-:Y:S01]  /*2a30*/  IABS R124, R129 ;  /* 0x00000081007c7213 */ /* 0x000fe20000000000 */
[C---:B------:R-:W-:Y:S01]  /*2a40*/  IMAD R2, R247.reuse, R5, R16 ;  /* 0x00000005f7027224 */ /* 0x040fe200078e0210 */
[----:B------:R-:W-:Y:S01]  /*2a50*/  IABS R16, R13 ;  /* 0x0000000d00107213 */ /* 0x000fe20000000000 */
[--C-:B------:R-:W-:Y:S01]  /*2a60*/  @!P6 IMAD.IADD R10, R10, 0x1, -R247.reuse ;  /* 0x000000010a0ae824 */ /* 0x100fe200078e0af7 */
[----:B------:R-:W-:Y:S01]  /*2a70*/  IABS R128, R131 ;  /* 0x0000008300807213 */ /* 0x000fe20000000000 */
[----:B------:R-:W-:Y:S01]  /*2a80*/  @!P3 IMAD.IADD R8, R8, 0x1, -R247 ;  /* 0x000000010808b824 */ /* 0x000fe200078e0af7 */
[C---:B------:R-:W-:Y:S01]  /*2a90*/  ISETP.GT.U32.AND P3, PT, R247.reuse, R2, PT ;  /* 0x00000002f700720c */ /* 0x040fe20003f64070 */
[----:B------:R-:W-:Y:S01]  /*2aa0*/  @!P5 IMAD.MOV R0, RZ, RZ, -R0 ;  /* 0x000000ffff00d224 */ /* 0x000fe200078e0a00 */
[----:B------:R-:W-:Y:S01]  /*2ab0*/  ISETP.GT.U32.AND P6, PT, R247, R10, PT ;  /* 0x0000000af700720c */ /* 0x000fe20003fc4070 */
[----:B------:R-:W-:Y:S01]  /*2ac0*/  IMAD.HI.U32 R5, R3, R16, RZ ;  /* 0x0000001003057227 */ /* 0x000fe200078e00ff */
[----:B------:R-:W-:-:S02]  /*2ad0*/  ISETP.GE.AND P5, PT, R9, RZ, PT ;  /* 0x000000ff0900720c */ /* 0x000fc40003fa6270 */
[----:B------:R1:W-:Y:S01]  /*2ae0*/  STL [R1+0x20], R0 ;  /* 0x0000200001007387 */ /* 0x0003e20000100800 */
[----:B------:R-:W-:Y:S01]  /*2af0*/  IMAD.HI.U32 R7, R3, R18, RZ ;  /* 0x0000001203077227 */ /* 0x000fe200078e00ff */
[C---:B------:R-:W-:Y:S02]  /*2b00*/  LOP3.LUT R130, R4.reuse, 0x12e, RZ, 0xfc, !PT ;  /* 0x0000012e04827812 */ /* 0x040fe400078efcff */
[----:B------:R-:W-:Y:S01]  /*2b10*/  LOP3.LUT R132, R4, 0x134, RZ, 0xfc, !PT ;  /* 0x0000013404847812 */ /* 0x000fe200078efcff */
[----:B------:R-:W-:Y:S01]  /*2b20*/  @!P2 IMAD.IADD R14, R14, 0x1, -R247 ;  /* 0x000000010e0ea824 */ /* 0x000fe200078e0af7 */
[----:B------:R-:W-:Y:S01]  /*2b30*/  ISETP.GE.AND P2, PT, R11, RZ, PT ;  /* 0x000000ff0b00720c */ /* 0x000fe20003f46270 */
[----:B------:R-:W-:Y:S01]  /*2b40*/  IMAD.MOV R9, RZ, RZ, -R5 ;  /* 0x000000ffff097224 */ /* 0x000fe200078e0a05 */
[----:B------:R-:W-:Y:S01]  /*2b50*/  IABS R126, R130 ;  /* 0x00000082007e7213 */ /* 0x000fe20000000000 */
[----:B------:R-:W-:Y:S01]  /*2b60*/  IMAD.MOV R7, RZ, RZ, -R7 ;  /* 0x000000ffff077224 */ /* 0x000fe200078e0a07 */
[C---:B------:R-:W-:Y:S01]  /*2b70*/  LOP3.LUT R133, R4.reuse, 0x142, RZ, 0xfc, !PT ;  /* 0x0000014204857812 */ /* 0x040fe200078efcff */
[----:B-1----:R-:W-:Y:S01]  /*2b80*/  IMAD.MOV.U32 R0, RZ, RZ, R14 ;  /* 0x000000ffff007224 */ /* 0x002fe200078e000e */
[----:B------:R-:W-:Y:S01]  /*2b90*/  IABS R14, R23 ;  /* 0x00000017000e7213 */ /* 0x000fe20000000000 */
[C---:B------:R-:W-:Y:S01]  /*2ba0*/  IMAD R16, R247.reuse, R9, R16 ;  /* 0x00000009f7107224 */ /* 0x040fe200078e0210 */
[C---:B------:R-:W-:Y:S01]  /*2bb0*/  LOP3.LUT R137, R4.reuse, 0x144, RZ, 0xfc, !PT ;  /* 0x0000014404897812 */ /* 0x040fe200078efcff */
[C---:B------:R-:W-:Y:S01]  /*2bc0*/  IMAD R12, R247.reuse, R7, R18 ;  /* 0x00000007f70c7224 */ /* 0x040fe200078e0212 */
[----:B------:R-:W-:Y:S01]  /*2bd0*/  IABS R18, R15 ;  /* 0x0000000f00127213 */ /* 0x000fe20000000000 */
[----:B------:R-:W-:Y:S01]  /*2be0*/  @!P0 IMAD.MOV R0, RZ, RZ, -R0 ;  /* 0x000000ffff008224 */ /* 0x000fe200078e0a00 */
[----:B------:R-:W-:Y:S01]  /*2bf0*/  LOP3.LUT R139, R4, 0x146, RZ, 0xfc, !PT ;  /* 0x00000146048b7812 */ /* 0x000fe200078efcff */
[--C-:B------:R-:W-:Y:S01]  /*2c00*/  @!P3 IMAD.IADD R2, R2, 0x1, -R247.reuse ;  /* 0x000000010202b824 */ /* 0x100fe200078e0af7 */
[C---:B------:R-:W-:Y:S01]  /*2c10*/  ISETP.GT.U32.AND P3, PT, R247.reuse, R16, PT ;  /* 0x00000010f700720c */ /* 0x040fe20003f64070 */
[----:B------:R-:W-:Y:S01]  /*2c20*/  @!P6 IMAD.IADD R10, R10, 0x1, -R247 ;  /* 0x000000010a0ae824 */ /* 0x000fe200078e0af7 */
[----:B------:R-:W-:Y:S01]  /*2c30*/  ISETP.GT.U32.AND P6, PT, R247, R12, PT ;  /* 0x0000000cf700720c */ /* 0x000fe20003fc4070 */
[----:B------:R1:W-:Y:S01]  /*2c40*/  STL [R1+0x1c], R0 ;  /* 0x00001c0001007387 */ /* 0x0003e20000100800 */
[----:B------:R-:W-:Y:S01]  /*2c50*/  IMAD.HI.U32 R5, R3, R18, RZ ;  /* 0x0000001203057227 */ /* 0x000fe200078e00ff */
[----:B------:R-:W-:-:S02]  /*2c60*/  IABS R136, R137 ;  /* 0x0000008900887213 */ /* 0x000fc40000000000 */
[----:B------:R-:W-:Y:S01]  /*2c70*/  IABS R138, R139 ;  /* 0x0000008b008a7213 */ /* 0x000fe20000000000 */
[----:B------:R-:W-:Y:S01]  /*2c80*/  IMAD.HI.U32 R7, R3, R20, RZ ;  /* 0x0000001403077227 */ /* 0x000fe200078e00ff */
[C---:B------:R-:W-:Y:S02]  /*2c90*/  LOP3.LUT R141, R4.reuse, 0x14e, RZ, 0xfc, !PT ;  /* 0x0000014e048d7812 */ /* 0x040fe400078efcff */
[C---:B------:R-:W-:Y:S01]  /*2ca0*/  LOP3.LUT R143, R4.reuse, 0x150, RZ, 0xfc, !PT ;  /* 0x00000150048f7812 */ /* 0x040fe200078efcff */
[----:B------:R-:W-:Y:S01]  /*2cb0*/  IMAD.MOV R11, RZ, RZ, -R5 ;  /* 0x000000ffff0b7224 */ /* 0x000fe200078e0a05 */
[----:B------:R-:W-:Y:S01]  /*2cc0*/  IABS R140, R141 ;  /* 0x0000008d008c7213 */ /* 0x000fe20000000000 */
[----:B-1----:R-:W-:Y:S01]  /*2cd0*/  IMAD.MOV.U32 R0, RZ, RZ, R8 ;  /* 0x000000ffff007224 */ /* 0x002fe200078e0008 */
[----:B------:R-:W-:Y:S01]  /*2ce0*/  IABS R142, R143 ;  /* 0x0000008f008e7213 */ /* 0x000fe20000000000 */
[----:B------:R-:W-:Y:S01]  /*2cf0*/  IMAD.MOV R7, RZ, RZ, -R7 ;  /* 0x000000ffff077224 */ /* 0x000fe200078e0a07 */
[C---:B------:R-:W-:Y:S01]  /*2d00*/  LOP3.LUT R145, R4.reuse, 0x156, RZ, 0xfc, !PT ;  /* 0x0000015604917812 */ /* 0x040fe200078efcff */
[----:B------:R-:W-:Y:S01]  /*2d10*/  @!P4 IMAD.MOV R0, RZ, RZ, -R0 ;  /* 0x000000ffff00c224 */ /* 0x000fe200078e0a00 */
[C---:B------:R-:W-:Y:S01]  /*2d20*/  LOP3.LUT R147, R4.reuse, 0x158, RZ, 0xfc, !PT ;  /* 0x0000015804937812 */ /* 0x040fe200078efcff */
[C---:B------:R-:W-:Y:S01]  /*2d30*/  IMAD R18, R247.reuse, R11, R18 ;  /* 0x0000000bf7127224 */ /* 0x040fe200078e0212 */
[----:B------:R-:W-:Y:S01]  /*2d40*/  LOP3.LUT R11, R4, 0x4c, RZ, 0xfc, !PT ;  /* 0x0000004c040b7812 */ /* 0x000fe200078efcff */
[C---:B------:R-:W-:Y:S01]  /*2d50*/  IMAD R20, R247.reuse, R7, R20 ;  /* 0x00000007f7147224 */ /* 0x040fe200078e0214 */
[----:B------:R1:W-:Y:S01]  /*2d60*/  STL [R1+0x18], R0 ;  /* 0x0000180001007387 */ /* 0x0003e20000100800 */
[--C-:B------:R-:W-:Y:S01]  /*2d70*/  @!P3 IMAD.IADD R16, R16, 0x1, -R247.reuse ;  /* 0x000000011010b824 */ /* 0x100fe200078e0af7 */
[C---:B------:R-:W-:Y:S01]  /*2d80*/  ISETP.GT.U32.AND P3, PT, R247.reuse, R2, PT ;  /* 0x00000002f700720c */ /* 0x040fe20003f64070 */
[----:B------:R-:W-:Y:S01]  /*2d90*/  @!P6 IMAD.IADD R12, R12, 0x1, -R247 ;  /* 0x000000010c0ce824 */ /* 0x000fe200078e0af7 */
[----:B------:R-:W-:Y:S01]  /*2da0*/  ISETP.GT.U32.AND P6, PT, R247, R18, PT ;  /* 0x00000012f700720c */ /* 0x000fe20003fc4070 */
[----:B------:R-:W-:Y:S01]  /*2db0*/  IMAD.HI.U32 R9, R3, R22, RZ ;  /* 0x0000001603097227 */ /* 0x000fe200078e00ff */
[----:B------:R-:W-:-:S02]  /*2dc0*/  IABS R146, R145 ;  /* 0x0000009100927213 */ /* 0x000fc40000000000 */
[----:B------:R-:W-:Y:S01]  /*2dd0*/  ISETP.GT.U32.AND P0, PT, R247, R12, PT ;  /* 0x0000000cf700720c */ /* 0x000fe20003f04070 */
[----:B------:R-:W-:Y:S01]  /*2de0*/  IMAD.HI.U32 R5, R3, R24, RZ ;  /* 0x0000001803057227 */ /* 0x000fe200078e00ff */
[C---:B------:R-:W-:Y:S02]  /*2df0*/  LOP3.LUT R148, R4.reuse, 0x15a, RZ, 0xfc, !PT ;  /* 0x0000015a04947812 */ /* 0x040fe400078efcff */
[C---:B------:R-:W-:Y:S01]  /*2e00*/  LOP3.LUT R149, R4.reuse, 0x162, RZ, 0xfc, !PT ;  /* 0x0000016204957812 */ /* 0x040fe200078efcff */
[----:B-1----:R-:W-:Y:S01]  /*2e10*/  IMAD.MOV.U32 R0, RZ, RZ, R10 ;  /* 0x000000ffff007224 */ /* 0x002fe200078e000a */
[C---:B------:R-:W-:Y:S01]  /*2e20*/  LOP3.LUT R151, R4.reuse, 0x166, RZ, 0xfc, !PT ;  /* 0x0000016604977812 */ /* 0x040fe200078efcff */
[----:B------:R-:W-:Y:S01]  /*2e30*/  IMAD.MOV R9, RZ, RZ, -R9 ;  /* 0x000000ffff097224 */ /* 0x000fe200078e0a09 */
[----:B------:R-:W-:Y:S01]  /*2e40*/  IABS R152, R149 ;  /* 0x0000009500987213 */ /* 0x000fe20000000000 */
[----:B------:R-:W-:Y:S01]  /*2e50*/  @!P1 IMAD.MOV R0, RZ, RZ, -R0 ;  /* 0x000000ffff009224 */ /* 0x000fe200078e0a00 */
[C---:B------:R-:W-:Y:S01]  /*2e60*/  ISETP.GT.U32.AND P1, PT, R247.reuse, R20, PT ;  /* 0x00000014f700720c */ /* 0x040fe20003f24070 */
[----:B------:R-:W-:Y:S01]  /*2e70*/  IMAD.MOV R5, RZ, RZ, -R5 ;  /* 0x000000ffff057224 */ /* 0x000fe200078e0a05 */
[----:B------:R-:W-:Y:S01]  /*2e80*/  LOP3.LUT R153, R4, 0x168, RZ, 0xfc, !PT ;  /* 0x0000016804997812 */ /* 0x000fe200078efcff */
[C---:B------:R-:W-:Y:S01]  /*2e90*/  IMAD R7, R247.reuse, R9, R22 ;  /* 0x00000009f7077224 */ /* 0x040fe200078e0216 */
[----:B------:R1:W-:Y:S01]  /*2ea0*/  STL [R1+0x14], R0 ;  /* 0x0000140001007387 */ /* 0x0003e20000100800 */
[C---:B------:R-:W-:Y:S01]  /*2eb0*/  IMAD R22, R247.reuse, R5, R24 ;  /* 0x00000005f7167224 */ /* 0x040fe200078e0218 */
[----:B------:R-:W-:Y:S01]  /*2ec0*/  IABS R5, R11 ;  /* 0x0000000b00057213 */ /* 0x000fe20000000000 */
[--C-:B------:R-:W-:Y:S01]  /*2ed0*/  @!P3 IMAD.IADD R2, R2, 0x1, -R247.reuse ;  /* 0x000000010202b824 */ /* 0x100fe200078e0af7 */
[C---:B------:R-:W-:Y:S01]  /*2ee0*/  ISETP.GT.U32.AND P3, PT, R247.reuse, R7, PT ;  /* 0x00000007f700720c */ /* 0x040fe20003f64070 */
[--C-:B------:R-:W-:Y:S01]  /*2ef0*/  @!P6 IMAD.IADD R18, R18, 0x1, -R247.reuse ;  /* 0x000000011212e824 */ /* 0x100fe200078e0af7 */
[C---:B------:R-:W-:Y:S01]  /*2f00*/  ISETP.GT.U32.AND P6, PT, R247.reuse, R16, PT ;  /* 0x00000010f700720c */ /* 0x040fe20003fc4070 */
[----:B------:R-:W-:Y:S01]  /*2f10*/  IMAD.MOV.U32 R6, RZ, RZ, R2 ;  /* 0x000000ffff067224 */ /* 0x000fe200078e0002 */
[----:B------:R-:W-:Y:S01]  /*2f20*/  IABS R154, R153 ;  /* 0x00000099009a7213 */ /* 0x000fe20000000000 */
[----:B------:R-:W-:Y:S01]  /*2f30*/  @!P1 IMAD.IADD R20, R20, 0x1, -R247 ;  /* 0x0000000114149824 */ /* 0x000fe200078e0af7 */
[----:B------:R-:W-:Y:S01]  /*2f40*/  ISETP.GT.U32.AND P4, PT, R247, R18, PT ;  /* 0x00000012f700720c */ /* 0x000fe20003f84070 */
[----:B------:R-:W-:Y:S01]  /*2f50*/  IMAD.MOV.U32 R10, RZ, RZ, R5 ;  /* 0x000000ffff0a7224 */ /* 0x000fe200078e0005 */
[----:B------:R-:W-:Y:S01]  /*2f60*/  ISETP.GE.AND P1, PT, R17, RZ, PT ;  /* 0x000000ff1100720c */ /* 0x000fe20003f26270 */
[----:B------:R-:W-:Y:S01]  /*2f70*/  @!P0 IMAD.IADD R12, R12, 0x1, -R247 ;  /* 0x000000010c0c8824 */ /* 0x000fe200078e0af7 */
[----:B------:R-:W-:Y:S01]  /*2f80*/  ISETP.GE.AND P0, PT, R13, RZ, PT ;  /* 0x000000ff0d00720c */ /* 0x000fe20003f06270 */
[----:B------:R-:W-:Y:S01]  /*2f90*/  @!P5 IMAD.MOV R6, RZ, RZ, -R6 ;  /* 0x000000ffff06d224 */ /* 0x000fe200078e0a06 */
[----:B------:R-:W-:Y:S01]  /*2fa0*/  ISETP.GT.U32.AND P5, PT, R247, R20, PT ;  /* 0x00000014f700720c */ /* 0x000fe20003fa4070 */
[----:B------:R-:W-:Y:S01]  /*2fb0*/  IMAD.HI.U32 R5, R3, R10, RZ ;  /* 0x0000000a03057227 */ /* 0x000fe200078e00ff */
[----:B------:R-:W-:-:S02]  /*2fc0*/  LOP3.LUT R157, R4, 0x16e, RZ, 0xfc, !PT ;  /* 0x0000016e049d7812 */ /* 0x000fc400078efcff */
[----:B------:R2:W-:Y:S01]  /*2fd0*/  STL [R1+0x10], R6 ;  /* 0x0000100601007387 */ /* 0x0005e20000100800 */
[----:B------:R-:W-:Y:S01]  /*2fe0*/  IMAD.HI.U32 R8, R3, R14, RZ ;  /* 0x0000000e03087227 */ /* 0x000fe200078e00ff */
[----:B------:R-:W-:Y:S02]  /*2ff0*/  IABS R158, R157 ;  /* 0x0000009d009e7213 */ /* 0x000fe40000000000 */
[C---:B------:R-:W-:Y:S01]  /*3000*/  LOP3.LUT R159, R4.reuse, 0x170, RZ, 0xfc, !PT ;  /* 0x00000170049f7812 */ /* 0x040fe200078efcff */
[----:B-1----:R-:W-:Y:S01]  /*3010*/  IMAD.MOV.U32 R0, RZ, RZ, R12 ;  /* 0x000000ffff007224 */ /* 0x002fe200078e000c */
[C---:B------:R-:W-:Y:S01]  /*3020*/  LOP3.LUT R161, R4.reuse, 0x172, RZ, 0xfc, !PT ;  /* 0x0000017204a17812 */ /* 0x040fe200078efcff */
[----:B------:R-:W-:Y:S01]  /*3030*/  IMAD.MOV R5, RZ, RZ, -R5 ;  /* 0x000000ffff057224 */ /* 0x000fe200078e0a05 */
[----:B------:R-:W-:Y:S01]  /*3040*/  LOP3.LUT R167, R4, 0x17e, RZ, 0xfc, !PT ;  /* 0x0000017e04a77812 */ /* 0x000fe200078efcff */
[----:B------:R-:W-:Y:S01]  /*3050*/  IMAD.MOV R8, RZ, RZ, -R8 ;  /* 0x000000ffff087224 */ /* 0x000fe200078e0a08 */
[----:B------:R-:W-:Y:S01]  /*3060*/  IABS R160, R161 ;  /* 0x000000a100a07213 */ /* 0x000fe20000000000 */
[--C-:B------:R-:W-:Y:S01]  /*3070*/  @!P6 IMAD.IADD R16, R16, 0x1, -R247.reuse ;  /* 0x000000011010e824 */ /* 0x100fe200078e0af7 */
[C---:B------:R-:W-:Y:S01]  /*3080*/  ISETP.GT.U32.AND P6, PT, R247.reuse, R22, PT ;  /* 0x00000016f700720c */ /* 0x040fe20003fc4070 */
[----:B------:R-:W-:Y:S01]  /*3090*/  @!P2 IMAD.MOV R0, RZ, RZ, -R0 ;  /* 0x000000ffff00a224 */ /* 0x000fe200078e0a00 */
[----:B------:R-:W-:Y:S01]  /*30a0*/  IABS R166, R167 ;  /* 0x000000a700a67213 */ /* 0x000fe20000000000 */
[C---:B------:R-:W-:Y:S01]  /*30b0*/  IMAD R9, R247.reuse, R5, R10 ;  /* 0x00000005f7097224 */ /* 0x040fe200078e020a */
[----:B------:R-:W-:Y:S01]  /*30c0*/  LOP3.LUT R5, R4, 0x50, RZ, 0xfc, !PT ;  /* 0x0000005004057812 */ /* 0x000fe200078efcff */
[C---:B------:R-:W-:Y:S01]  /*30d0*/  IMAD R10, R247.reuse, R8, R14 ;  /* 0x00000008f70a7224 */ /* 0x040fe200078e020e */
[----:B------:R1:W-:Y:S01]  /*30e0*/  STL [R1+0xc], R0 ;  /* 0x00000c0001007387 */ /* 0x0003e20000100800 */
[--C-:B------:R-:W-:Y:S01]  /*30f0*/  @!P5 IMAD.IADD R20, R20, 0x1, -R247.reuse ;  /* 0x000000011414d824 */ /* 0x100fe200078e0af7 */
[----:B------:R-:W-:Y:S01]  /*3100*/  LOP3.LUT R8, R4, 0x52, RZ, 0xfc, !PT ;  /* 0x0000005204087812 */ /* 0x000fe200078efcff */
[--C-:B------:R-:W-:Y:S01]  /*3110*/  @!P4 IMAD.IADD R18, R18, 0x1, -R247.reuse ;  /* 0x000000011212c824 */ /* 0x100fe200078e0af7 */
[----:B------:R-:W-:Y:S01]  /*3120*/  ISETP.GT.U32.AND P5, PT, R247, R10, PT ;  /* 0x0000000af700720c */ /* 0x000fe20003fa4070 */
[--C-:B------:R-:W-:Y:S01]  /*3130*/  @!P3 IMAD.IADD R7, R7, 0x1, -R247.reuse ;  /* 0x000000010707b824 */ /* 0x100fe200078e0af7 */
[----:B------:R-:W-:Y:S01]  /*3140*/  ISETP.GE.AND P4, PT, R15, RZ, PT ;  /* 0x000000ff0f00720c */ /* 0x000fe20003f86270 */
[----:B------:R-:W-:Y:S01]  /*3150*/  @!P6 IMAD.IADD R22, R22, 0x1, -R247 ;  /* 0x000000011616e824 */ /* 0x000fe200078e0af7 */
[----:B------:R-:W-:Y:S01]  /*3160*/  ISETP.GE.AND P3, PT, R19, RZ, PT ;  /* 0x000000ff1300720c */ /* 0x000fe20003f66270 */
[----:B--2---:R-:W-:Y:S01]  /*3170*/  IMAD.MOV.U32 R6, RZ, RZ, R18 ;  /* 0x000000ffff067224 */ /* 0x004fe200078e0012 */
[C---:B------:R-:W-:Y:S01]  /*3180*/  ISETP.GT.U32.AND P2, PT, R247.reuse, R7, PT ;  /* 0x00000007f700720c */ /* 0x040fe20003f44070 */
[----:B-1----:R-:W-:Y:S01]  /*3190*/  IMAD.MOV.U32 R0, RZ, RZ, R16 ;  /* 0x000000ffff007224 */ /* 0x002fe200078e0010 */
[----:B------:R-:W-:-:S02]  /*31a0*/  ISETP.GT.U32.AND P6, PT, R247, R22, PT ;  /* 0x00000016f700720c */ /* 0x000fc40003fc4070 */
[----:B------:R-:W-:Y:S01]  /*31b0*/  IABS R14, R8 ;  /* 0x00000008000e7213 */ /* 0x000fe20000000000 */
[----:B------:R-:W-:Y:S01]  /*31c0*/  @!P0 IMAD.MOV R0, RZ, RZ, -R0 ;  /* 0x000000ffff008224 */ /* 0x000fe200078e0a00 */
[----:B------:R-:W-:Y:S01]  /*31d0*/  ISETP.GT.U32.AND P0, PT, R247, R9, PT ;  /* 0x00000009f700720c */ /* 0x000fe20003f04070 */
[----:B------:R-:W-:Y:S01]  /*31e0*/  @!P5 IMAD.IADD R10, R10, 0x1, -R247 ;  /* 0x000000010a0ad824 */ /* 0x000fe200078e0af7 */
[----:B------:R-:W-:Y:S01]  /*31f0*/  IABS R12, R5 ;  /* 0x00000005000c7213 */ /* 0x000fe20000000000 */
[----:B------:R-:W-:Y:S01]  /*3200*/  @!P4 IMAD.MOV R6, RZ, RZ, -R6 ;  /* 0x000000ffff06c224 */ /* 0x000fe200078e0a06 */
[----:B------:R-:W-:Y:S02]  /*3210*/  ISETP.GE.AND P4, PT, R21, RZ, PT ;  /* 0x000000ff1500720c */ /* 0x000fe40003f86270 */
[----:B------:R-:W-:Y:S01]  /*3220*/  ISETP.GT.U32.AND P5, PT, R247, R10, PT ;  /* 0x0000000af700720c */ /* 0x000fe20003fa4070 */
[----:B------:R-:W-:Y:S01]  /*3230*/  IMAD.HI.U32 R2, R3, R12, RZ ;  /* 0x0000000c03027227 */ /* 0x000fe200078e00ff */
[----:B------:R-:W-:Y:S01]  /*3240*/  STL [R1+0xa78], R6 ;  /* 0x000a780601007387 */ /* 0x000fe20000100800 */
[----:B------:R-:W-:-:S02]  /*3250*/  LOP3.LUT R15, R4, 0x58, RZ, 0xfc, !PT ;  /* 0x00000058040f7812 */ /* 0x000fc400078efcff */
[--C-:B------:R-:W-:Y:S01]  /*3260*/  @!P2 IMAD.IADD R7, R7, 0x1, -R247.reuse ;  /* 0x000000010707a824 */ /* 0x100fe200078e0af7 */
[----:B------:R1:W-:Y:S01]  /*3270*/  STL [R1+0x8], R0 ;  /* 0x0000080001007387 */ /* 0x0003e20000100800 */
[----:B------:R-:W-:Y:S01]  /*3280*/  @!P0 IMAD.IADD R9, R9, 0x1, -R247 ;  /* 0x0000000109098824 */ /* 0x000fe200078e0af7 */
[----:B------:R-:W-:Y:S01]  /*3290*/  ISETP.GE.AND P0, PT, R5, RZ, PT ;  /* 0x000000ff0500720c */ /* 0x000fe20003f06270 */
[----:B------:R-:W-:Y:S01]  /*32a0*/  IMAD.HI.U32 R5, R3, R14, RZ ;  /* 0x0000000e03057227 */ /* 0x000fe200078e00ff */
[----:B------:R-:W-:Y:S02]  /*32b0*/  ISETP.GE.AND P2, PT, R11, RZ, PT ;  /* 0x000000ff0b00720c */ /* 0x000fe40003f46270 */
[----:B------:R-:W-:Y:S01]  /*32c0*/  IABS R18, R15 ;  /* 0x0000000f00127213 */ /* 0x000fe20000000000 */
[----:B------:R-:W-:Y:S01]  /*32d0*/  IMAD.MOV R5, RZ, RZ, -R5 ;  /* 0x000000ffff057224 */ /* 0x000fe200078e0a05 */
[----:B------:R-:W-:Y:S01]  /*32e0*/  LOP3.LUT R21, R4, 0x5e, RZ, 0xfc, !PT ;  /* 0x0000005e04157812 */ /* 0x000fe200078efcff */
[----:B------:R-:W-:Y:S01]  /*32f0*/  @!P6 IMAD.IADD R22, R22, 0x1, -R247 ;  /* 0x000000011616e824 */ /* 0x000fe200078e0af7 */
[----:B------:R-:W-:Y:S01]  /*3300*/  ISETP.GE.AND P6, PT, R23, RZ, PT ;  /* 0x000000ff1700720c */ /* 0x000fe20003fc6270 */
[----:B------:R-:W-:Y:S01]  /*3310*/  IMAD.MOV R2, RZ, RZ, -R2 ;  /* 0x000000ffff027224 */ /* 0x000fe200078e0a02 */
[C---:B------:R-:W-:Y:S01]  /*3320*/  LOP3.LUT R19, R4.reuse, 0x5c, RZ, 0xfc, !PT ;  /* 0x0000005c04137812 */ /* 0x040fe200078efcff */
[----:B-1----:R-:W-:Y:S01]  /*3330*/  IMAD.MOV.U32 R0, RZ, RZ, R20 ;  /* 0x000000ffff007224 */ /* 0x002fe200078e0014 */
[----:B------:R-:W-:Y:S01]  /*3340*/  LOP3.LUT R23, R4, 0x60, RZ, 0xfc, !PT ;  /* 0x0000006004177812 */ /* 0x000fe200078efcff */
[----:B------:R-:W-:Y:S01]  /*3350*/  @!P3 IMAD.MOV R7, RZ, RZ, -R7 ;  /* 0x000000ffff07b224 */ /* 0x000fe200078e0a07 */
[----:B------:R-:W-:Y:S01]  /*3360*/  ISETP.GE.AND P3, PT, R8, RZ, PT ;  /* 0x000000ff0800720c */ /* 0x000fe20003f66270 */
[C---:B------:R-:W-:Y:S01]  /*3370*/  IMAD R13, R247.reuse, R5, R14 ;  /* 0x00000005f70d7224 */ /* 0x040fe200078e020e */
[C---:B------:R-:W-:Y:S01]  /*3380*/  LOP3.LUT R5, R4.reuse, 0x56, RZ, 0xfc, !PT ;  /* 0x0000005604057812 */ /* 0x040fe200078efcff */
[C---:B------:R-:W-:Y:S01]  /*3390*/  IMAD R12, R247.reuse, R2, R12 ;  /* 0x00000002f70c7224 */ /* 0x040fe200078e020c */
[----:B------:R-:W-:Y:S01]  /*33a0*/  LOP3.LUT R2, R4, 0x54, RZ, 0xfc, !PT ;  /* 0x0000005404027812 */ /* 0x000fe200078efcff */
[----:B------:R-:W-:Y:S01]  /*33b0*/  IMAD.MOV.U32 R8, RZ, RZ, R22 ;  /* 0x000000ffff087224 */ /* 0x000fe200078e0016 */
[----:B------:R-:W-:Y:S01]  /*33c0*/  IABS R16, R5 ;  /* 0x0000000500107213 */ /* 0x000fe20000000000 */
[----:B------:R-:W-:Y:S01]  /*33d0*/  @!P1 IMAD.MOV R0, RZ, RZ, -R0 ;  /* 0x000000ffff009224 */ /* 0x000fe200078e0a00 */
[C---:B------:R-:W-:Y:S01]  /*33e0*/  ISETP.GT.U32.AND P1, PT, R247.reuse, R9, PT ;  /* 0x00000009f700720c */ /* 0x040fe20003f24070 */
[----:B------:R-:W-:Y:S01]  /*33f0*/  @!P5 IMAD.IADD R10, R10, 0x1, -R247 ;  /* 0x000000010a0ad824 */ /* 0x000fe200078e0af7 */
[C---:B------:R-:W-:Y:S01]  /*3400*/  ISETP.GT.U32.AND P5, PT, R247.reuse, R13, PT ;  /* 0x0000000df700720c */ /* 0x040fe20003fa4070 */
[----:B------:R-:W-:Y:S01]  /*3410*/  @!P4 IMAD.MOV R8, RZ, RZ, -R8 ;  /* 0x000000ffff08c224 */ /* 0x000fe200078e0a08 */
[----:B------:R-:W-:Y:S01]  /*3420*/  ISETP.GT.U32.AND P4, PT, R247, R12, PT ;  /* 0x0000000cf700720c */ /* 0x000fe20003f84070 */
[----:B------:R-:W-:Y:S01]  /*3430*/  IMAD.HI.U32 R11, R3, R18, RZ ;  /* 0x00000012030b7227 */ /* 0x000fe200078e00ff */
[----:B------:R-:W-:Y:S01]  /*3440*/  IABS R14, R2 ;  /* 0x00000002000e7213 */ /* 0x000fe20000000000 */
[----:B------:R-:W-:Y:S01]  /*3450*/  STL [R1+0xa7c], R0 ;  /* 0x000a7c0001007387 */ /* 0x000fe20000100800 */
[----:B------:R-:W-:Y:S01]  /*3460*/  IABS R22, R21 ;  /* 0x0000001500167213 */ /* 0x000fe20000000000 */
[----:B------:R-:W-:Y:S01]  /*3470*/  @!P6 IMAD.MOV R10, RZ, RZ, -R10 ;  /* 0x000000ffff0ae224 */ /* 0x000fe200078e0a0a */
[----:B------:R-:W-:Y:S01]  /*3480*/  ISETP.GE.AND P6, PT, R15, RZ, PT ;  /* 0x000000ff0f00720c */ /* 0x000fe20003fc6270 */
[----:B------:R-:W-:Y:S01]  /*3490*/  IMAD.MOV R11, RZ, RZ, -R11 ;  /* 0x000000ffff0b7224 */ /* 0x000fe200078e0a0b */
[----:B------:R-:W-:Y:S01]  /*34a0*/  IABS R20, R19 ;  /* 0x0000001300147213 */ /* 0x000fe20000000000 */
[--C-:B------:R-:W-:Y:S01]  /*34b0*/  @!P1 IMAD.IADD R9, R9, 0x1, -R247.reuse ;  /* 0x0000000109099824 */ /* 0x100fe200078e0af7 */
[----:B------:R-:W-:Y:S01]  /*34c0*/  ISETP.GE.AND P1, PT, R2, RZ, PT ;  /* 0x000000ff0200720c */ /* 0x000fe20003f26270 */
[--C-:B------:R-:W-:Y:S01]  /*34d0*/  @!P5 IMAD.IADD R13, R13, 0x1, -R247.reuse ;  /* 0x000000010d0dd824 */ /* 0x100fe200078e0af7 */
[----:B------:R-:W-:Y:S01]  /*34e0*/  IABS R24, R23 ;  /* 0x0000001700187213 */ /* 0x000fe20000000000 */
[----:B------:R-:W-:Y:S01]  /*34f0*/  @!P4 IMAD.IADD R12, R12, 0x1, -R247 ;  /* 0x000000010c0cc824 */ /* 0x000fe200078e0af7 */
[C---:B------:R-:W-:Y:S01]  /*3500*/  LOP3.LUT R169, R4.reuse, 0x180, RZ, 0xfc, !PT ;  /* 0x0000018004a97812 */ /* 0x040fe200078efcff */
[----:B------:R-:W-:Y:S01]  /*3510*/  @!P2 IMAD.MOV R9, RZ, RZ, -R9 ;  /* 0x000000ffff09a224 */ /* 0x000fe200078e0a09 */
[----:B------:R-:W-:Y:S01]  /*3520*/  ISETP.GE.AND P2, PT, R5, RZ, PT ;  /* 0x000000ff0500720c */ /* 0x000fe20003f46270 */
[----:B------:R-:W-:Y:S01]  /*3530*/  IMAD.HI.U32 R5, R3, R16, RZ ;  /* 0x0000001003057227 */ /* 0x000fe200078e00ff */
[C---:B------:R-:W-:Y:S01]  /*3540*/  ISETP.GT.U32.AND P5, PT, R247.reuse, R13, PT ;  /* 0x0000000df700720c */ /* 0x040fe20003fa4070 */
[----:B------:R1:W-:Y:S01]  /*3550*/  STL [R1+0xa80], R7 ;  /* 0x000a800701007387 */ /* 0x0003e20000100800 */
[----:B------:R-:W-:Y:S01]  /*3560*/  ISETP.GT.U32.AND P4, PT, R247, R12, PT ;  /* 0x0000000cf700720c */ /* 0x000fe20003f84070 */
[----:B------:R-:W-:Y:S01]  /*3570*/  IMAD.HI.U32 R2, R3, R14, RZ ;  /* 0x0000000e03027227 */ /* 0x000fe200078e00ff */
[C---:B------:R-:W-:Y:S01]  /*3580*/  LOP3.LUT R171, R4.reuse, 0x182, RZ, 0xfc, !PT ;  /* 0x0000018204ab7812 */ /* 0x040fe200078efcff */
[----:B------:R2:W-:Y:S01]  /*3590*/  STL [R1+0xa84], R8 ;  /* 0x000a840801007387 */ /* 0x0005e20000100800 */
[C---:B------:R-:W-:Y:S01]  /*35a0*/  LOP3.LUT R172, R4.reuse, 0x184, RZ, 0xfc, !PT ;  /* 0x0000018404ac7812 */ /* 0x040fe200078efcff */
[----:B------:R-:W-:Y:S01]  /*35b0*/  IMAD.MOV R5, RZ, RZ, -R5 ;  /* 0x000000ffff057224 */ /* 0x000fe200078e0a05 */
        /* <DEDUP_REMOVED lines=8> */
[C---:B------:R-:W-:Y:S01]  /*3640*/  ISETP.GT.U32.AND P5, PT, R247.reuse, R15, PT ;  /* 0x0000000ff700720c */ /* 0x040fe20003fa4070 */
[----:B------:R-:W-:Y:S01]  /*3650*/  @!P4 IMAD.IADD R12, R12, 0x1, -R247 ;  /* 0x000000010c0cc824 */ /* 0x000fe200078e0af7 */
[C---:B------:R-:W-:Y:S01]  /*3660*/  ISETP.GT.U32.AND P4, PT, R247.reuse, R14, PT ;  /* 0x0000000ef700720c */ /* 0x040fe20003f84070 */
[C---:B------:R-:W-:Y:S01]  /*3670*/  IMAD R16, R247.reuse, R11, R18 ;  /* 0x0000000bf7107224 */ /* 0x040fe200078e0212 */
[----:B------:R-:W-:Y:S01]  /*3680*/  IABS R18, R5 ;  /* 0x0000000500127213 */ /* 0x000fe20000000000 */
[----:B------:R-:W-:Y:S01]  /*3690*/  @!P0 IMAD.MOV R12, RZ, RZ, -R12 ;  /* 0x000000ffff0c8224 */ /* 0x000fe200078e0a0c */
[----:B------:R-:W-:Y:S01]  /*36a0*/  IABS R176, R178 ;  /* 0x000000b200b07213 */ /* 0x000fe20000000000 */
[----:B------:R-:W-:Y:S01]  /*36b0*/  @!P3 IMAD.MOV R13, RZ, RZ, -R13 ;  /* 0x000000ffff0db224 */ /* 0x000fe200078e0a0d */
[----:B------:R-:W-:Y:S01]  /*36c0*/  ISETP.GT.U32.AND P0, PT, R247, R16, PT ;  /* 0x00000010f700720c */ /* 0x000fe20003f04070 */
[----:B------:R-:W-:Y:S01]  /*36d0*/  IMAD.HI.U32 R2, R3, R18, RZ ;  /* 0x0000001203027227 */ /* 0x000fe200078e00ff */
[----:B------:R-:W-:Y:S01]  /*36e0*/  ISETP.GE.AND P3, PT, R5, RZ, PT ;  /* 0x000000ff0500720c */ /* 0x000fe20003f66270 */
[----:B------:R-:W-:Y:S01]  /*36f0*/  STL [R1+0xa88], R9 ;  /* 0x000a880901007387 */ /* 0x000fe20000100800 */
[C---:B------:R-:W-:Y:S01]  /*3700*/  LOP3.LUT R175, R4.reuse, 0x18e, RZ, 0xfc, !PT ;  /* 0x0000018e04af7812 */ /* 0x040fe200078efcff */
[--C-:B------:R-:W-:Y:S01]  /*3710*/  @!P5 IMAD.IADD R15, R15, 0x1, -R247.reuse ;  /* 0x000000010f0fd824 */ /* 0x100fe200078e0af7 */
[----:B------:R-:W-:Y:S01]  /*3720*/  LOP3.LUT R177, R4, 0x190, RZ, 0xfc, !PT ;  /* 0x0000019004b17812 */ /* 0x000fe200078efcff */
[--C-:B------:R-:W-:Y:S01]  /*3730*/  @!P4 IMAD.IADD R14, R14, 0x1, -R247.reuse ;  /* 0x000000010e0ec824 */ /* 0x100fe200078e0af7 */
[----:B------:R-:W-:Y:S01]  /*3740*/  LOP3.LUT R179, R4, 0x194, RZ, 0xfc, !PT ;  /* 0x0000019404b37812 */ /* 0x000fe200078efcff */
[----:B------:R-:W-:Y:S01]  /*3750*/  IMAD.MOV R2, RZ, RZ, -R2 ;  /* 0x000000ffff027224 */ /* 0x000fe200078e0a02 */
[----:B------:R-:W-:Y:S01]  /*3760*/  ISETP.GT.U32.AND P5, PT, R247, R15, PT ;  /* 0x0000000ff700720c */ /* 0x000fe20003fa4070 */
[----:B------:R-:W-:Y:S01]  /*3770*/  IMAD.HI.U32 R5, R3, R22, RZ ;  /* 0x0000001603057227 */ /* 0x000fe200078e00ff */
[C---:B------:R-:W-:Y:S01]  /*3780*/  ISETP.GT.U32.AND P4, PT, R247.reuse, R14, PT ;  /* 0x0000000ef700720c */ /* 0x040fe20003f84070 */
[----:B------:R-:W-:Y:S01]  /*3790*/  STL [R1+0xa8c], R10 ;  /* 0x000a8c0a01007387 */ /* 0x000fe20000100800 */
[----:B------:R-:W-:Y:S01]  /*37a0*/  IABS R174, R177 ;  /* 0x000000b100ae7213 */ /* 0x000fe20000000000 */
[----:B------:R-:W-:Y:S01]  /*37b0*/  @!P0 IMAD.IADD R16, R16, 0x1, -R247 ;  /* 0x0000000110108824 */ /* 0x000fe200078e0af7 */
[C---:B------:R-:W-:Y:S01]  /*37c0*/  LOP3.LUT R181, R4.reuse, 0x19e, RZ, 0xfc, !PT ;  /* 0x0000019e04b57812 */ /* 0x040fe200078efcff */
[----:B------:R-:W-:Y:S01]  /*37d0*/  IMAD R17, R247, R2, R18 ;  /* 0x00000002f7117224 */ /* 0x000fe200078e0212 */
[C---:B------:R-:W-:Y:S01]  /*37e0*/  LOP3.LUT R187, R4.reuse, 0x1a6, RZ, 0xfc, !PT ;  /* 0x000001a604bb7812 */ /* 0x040fe200078efcff */
[----:B------:R-:W-:Y:S01]  /*37f0*/  IMAD.HI.U32 R2, R3, R20, RZ ;  /* 0x0000001403027227 */ /* 0x000fe200078e00ff */
[----:B------:R-:W-:Y:S01]  /*3800*/  ISETP.GT.U32.AND P0, PT, R247, R16, PT ;  /* 0x00000010f700720c */ /* 0x000fe20003f04070 */
[----:B------:R-:W-:Y:S01]  /*3810*/  STL [R1+0xa90], R12 ;  /* 0x000a900c01007387 */ /* 0x000fe20000100800 */
[----:B------:R-:W-:Y:S01]  /*3820*/  IABS R182, R181 ;  /* 0x000000b500b67213 */ /* 0x000fe20000000000 */
[----:B------:R-:W-:Y:S01]  /*3830*/  IMAD.HI.U32 R11, R3, R24, RZ ;  /* 0x00000018030b7227 */ /* 0x000fe200078e00ff */
[----:B------:R-:W-:Y:S01]  /*3840*/  IABS R186, R187 ;  /* 0x000000bb00ba7213 */ /* 0x000fe20000000000 */
[----:B------:R-:W-:Y:S01]  /*3850*/  STL [R1+0xa94], R13 ;  /* 0x000a940d01007387 */ /* 0x000fe20000100800 */
[C---:B------:R-:W-:Y:S01]  /*3860*/  LOP3.LUT R185, R4.reuse, 0x1a4, RZ, 0xfc, !PT ;  /* 0x000001a404b97812 */ /* 0x040fe200078efcff */
[----:B------:R-:W-:Y:S01]  /*3870*/  IMAD.MOV R5, RZ, RZ, -R5 ;  /* 0x000000ffff057224 */ /* 0x000fe200078e0a05 */
[C---:B------:R-:W-:Y:S01]  /*3880*/  LOP3.LUT R189, R4.reuse, 0x1b4, RZ, 0xfc, !PT ;  /* 0x000001b404bd7812 */ /* 0x040fe200078efcff */
[----:B------:R-:W-:Y:S01]  /*3890*/  @!P5 IMAD.IADD R15, R15, 0x1, -R247 ;  /* 0x000000010f0fd824 */ /* 0x000fe200078e0af7 */
[----:B------:R-:W-:Y:S01]  /*38a0*/  ISETP.GE.AND P5, PT, R19, RZ, PT ;  /* 0x000000ff1300720c */ /* 0x000fe20003fa6270 */
[----:B------:R-:W-:Y:S01]  /*38b0*/  IMAD.MOV R2, RZ, RZ, -R2 ;  /* 0x000000ffff027224 */ /* 0x000fe200078e0a02 */
[----:B------:R-:W-:Y:S01]  /*38c0*/  IABS R184, R185 ;  /* 0x000000b900b87213 */ /* 0x000fe20000000000 */
[----:B------:R-:W-:Y:S01]  /*38d0*/  IMAD.MOV R11, RZ, RZ, -R11 ;  /* 0x000000ffff0b7224 */ /* 0x000fe200078e0a0b */
[----:B------:R-:W-:Y:S01]  /*38e0*/  IABS R192, R189 ;  /* 0x000000bd00c07213 */ /* 0x000fe20000000000 */
[C---:B------:R-:W-:Y:S01]  /*38f0*/  IMAD R19, R247.reuse, R5, R22 ;  /* 0x00000005f7137224 */ /* 0x040fe200078e0216 */
[----:B------:R-:W-:Y:S01]  /*3900*/  LOP3.LUT R5, R4, 0x62, RZ, 0xfc, !PT ;  /* 0x0000006204057812 */ /* 0x000fe200078efcff */
[--C-:B------:R-:W-:Y:S01]  /*3910*/  @!P4 IMAD.IADD R14, R14, 0x1, -R247.reuse ;  /* 0x000000010e0ec824 */ /* 0x100fe200078e0af7 */
[C---:B------:R-:W-:Y:S01]  /*3920*/  ISETP.GT.U32.AND P4, PT, R247.reuse, R17, PT ;  /* 0x00000011f700720c */ /* 0x040fe20003f84070 */
[C---:B------:R-:W-:Y:S01]  /*3930*/  IMAD R18, R247.reuse, R2, R20 ;  /* 0x00000002f7127224 */ /* 0x040fe200078e0214 */
[----:B------:R-:W-:Y:S01]  /*3940*/  IABS R22, R5 ;  /* 0x0000000500167213 */ /* 0x000fe20000000000 */
[C---:B------:R-:W-:Y:S01]  /*3950*/  IMAD R20, R247.reuse, R11, R24 ;  /* 0x0000000bf7147224 */ /* 0x040fe200078e0218 */
[----:B------:R-:W-:Y:S01]  /*3960*/  LOP3.LUT R11, R4, 0x64, RZ, 0xfc, !PT ;  /* 0x00000064040b7812 */ /* 0x000fe200078efcff */
[--C-:B------:R-:W-:Y:S01]  /*3970*/  @!P0 IMAD.IADD R16, R16, 0x1, -R247.reuse ;  /* 0x0000000110108824 */ /* 0x100fe200078e0af7 */
[C---:B------:R-:W-:Y:S01]  /*3980*/  ISETP.GT.U32.AND P0, PT, R247.reuse, R19, PT ;  /* 0x00000013f700720c */ /* 0x040fe20003f04070 */
[----:B------:R-:W-:Y:S01]  /*3990*/  @!P1 IMAD.MOV R14, RZ, RZ, -R14 ;  /* 0x000000ffff0e9224 */ /* 0x000fe200078e0a0e */
[C---:B------:R-:W-:Y:S01]  /*39a0*/  ISETP.GT.U32.AND P1, PT, R247.reuse, R18, PT ;  /* 0x00000012f700720c */ /* 0x040fe20003f24070 */
[----:B------:R-:W-:Y:S01]  /*39b0*/  @!P6 IMAD.MOV R16, RZ, RZ, -R16 ;  /* 0x000000ffff10e224 */ /* 0x000fe200078e0a10 */
[----:B------:R-:W-:Y:S01]  /*39c0*/  ISETP.GT.U32.AND P6, PT, R247, R20, PT ;  /* 0x00000014f700720c */ /* 0x000fe20003fc4070 */
[----:B------:R-:W-:Y:S01]  /*39d0*/  IMAD.HI.U32 R2, R3, R22, RZ ;  /* 0x0000001603027227 */ /* 0x000fe200078e00ff */
[----:B------:R-:W-:Y:S01]  /*39e0*/  IABS R24, R11 ;  /* 0x0000000b00187213 */ /* 0x000fe20000000000 */
[----:B------:R-:W-:Y:S01]  /*39f0*/  STL [R1+0xa98], R14 ;  /* 0x000a980e01007387 */ /* 0x000fe20000100800 */
[C---:B------:R-:W-:Y:S01]  /*3a00*/  LOP3.LUT R191, R4.reuse, 0x1b8, RZ, 0xfc, !PT ;  /* 0x000001b804bf7812 */ /* 0x040fe200078efcff */
[--C-:B------:R-:W-:Y:S01]  /*3a10*/  @!P4 IMAD.IADD R17, R17, 0x1, -R247.reuse ;  /* 0x000000011111c824 */ /* 0x100fe200078e0af7 */
[----:B------:R-:W-:Y:S01]  /*3a20*/  LOP3.LUT R193, R4, 0x1ba, RZ, 0xfc, !PT ;  /* 0x000001ba04c17812 */ /* 0x000fe200078efcff */
[----:B------:R-:W-:Y:S01]  /*3a30*/  IMAD.MOV R2, RZ, RZ, -R2 ;  /* 0x000000ffff027224 */ /* 0x000fe200078e0a02 */
[----:B------:R-:W-:Y:S01]  /*3a40*/  IABS R194, R191 ;  /* 0x000000bf00c27213 */ /* 0x000fe20000000000 */
[----:B------:R-:W-:Y:S01]  /*3a50*/  @!P0 IMAD.IADD R19, R19, 0x1, -R247 ;  /* 0x0000000113138824 */ /* 0x000fe200078e0af7 */
[----:B------:R-:W-:Y:S01]  /*3a60*/  ISETP.GT.U32.AND P4, PT, R247, R17, PT ;  /* 0x00000011f700720c */ /* 0x000fe20003f84070 */
[----:B------:R-:W-:Y:S01]  /*3a70*/  @!P2 IMAD.MOV R15, RZ, RZ, -R15 ;  /* 0x000000ffff0fa224 */ /* 0x000fe200078e0a0f */
[----:B------:R-:W-:Y:S01]  /*3a80*/  ISETP.GE.AND P2, PT, R21, RZ, PT ;  /* 0x000000ff1500720c */ /* 0x000fe20003f46270 */
[--C-:B------:R-:W-:Y:S01]  /*3a90*/  @!P1 IMAD.IADD R18, R18, 0x1, -R247.reuse ;  /* 0x0000000112129824 */ /* 0x100fe200078e0af7 */
[----:B------:R-:W-:Y:S01]  /*3aa0*/  ISETP.GE.AND P1, PT, R5, RZ, PT ;  /* 0x000000ff0500720c */ /* 0x000fe20003f26270 */
[--C-:B------:R-:W-:Y:S01]  /*3ab0*/  @!P6 IMAD.IADD R20, R20, 0x1, -R247.reuse ;  /* 0x000000011414e824 */ /* 0x100fe200078e0af7 */
[C---:B------:R-:W-:Y:S01]  /*3ac0*/  ISETP.GT.U32.AND P6, PT, R247.reuse, R19, PT ;  /* 0x00000013f700720c */ /* 0x040fe20003fc4070 */
[C---:B------:R-:W-:Y:S01]  /*3ad0*/  IMAD R21, R247.reuse, R2, R22 ;  /* 0x00000002f7157224 */ /* 0x040fe200078e0216 */
[----:B------:R-:W-:Y:S01]  /*3ae0*/  ISETP.GT.U32.AND P0, PT, R247, R18, PT ;  /* 0x00000012f700720c */ /* 0x000fe20003f04070 */
[----:B------:R-:W-:Y:S01]  /*3af0*/  IMAD.HI.U32 R2, R3, R24, RZ ;  /* 0x0000001803027227 */ /* 0x000fe200078e00ff */
[----:B------:R-:W-:Y:S01]  /*3b00*/  IABS R196, R193 ;  /* 0x000000c100c47213 */ /* 0x000fe20000000000 */
[----:B------:R-:W-:Y:S01]  /*3b10*/  STL [R1+0xa9c], R15 ;  /* 0x000a9c0f01007387 */ /* 0x000fe20000100800 */
[C---:B------:R-:W-:Y:S01]  /*3b20*/  LOP3.LUT R195, R4.reuse, 0x1be, RZ, 0xfc, !PT ;  /* 0x000001be04c37812 */ /* 0x040fe200078efcff */
[----:B------:R-:W-:Y:S01]  /*3b30*/  IMAD.MOV R2, RZ, RZ, -R2 ;  /* 0x000000ffff027224 */ /* 0x000fe200078e0a02 */
[C---:B------:R-:W-:Y:S01]  /*3b40*/  LOP3.LUT R197, R4.reuse, 0x1c0, RZ, 0xfc, !PT ;  /* 0x000001c004c57812 */ /* 0x040fe200078efcff */
[--C-:B------:R-:W-:Y:S01]  /*3b50*/  @!P4 IMAD.IADD R17, R17, 0x1, -R247.reuse ;  /* 0x000000011111c824 */ /* 0x100fe200078e0af7 */
[----:B------:R-:W-:Y:S01]  /*3b60*/  ISETP.GE.AND P4, PT, R23, RZ, PT ;  /* 0x000000ff1700720c */ /* 0x000fe20003f86270 */
[----:B------:R-:W-:Y:S01]  /*3b70*/  IMAD R22, R247, R2, R24 ;  /* 0x00000002f7167224 */ /* 0x000fe200078e0218 */
[----:B------:R-:W-:Y:S01]  /*3b80*/  LOP3.LUT R23, R4, 0x66, RZ, 0xfc, !PT ;  /* 0x0000006604177812 */ /* 0x000fe200078efcff */
[----:B------:R-:W-:Y:S01]  /*3b90*/  @!P6 IMAD.IADD R19, R19, 0x1, -R247 ;  /* 0x000000011313e824 */ /* 0x000fe200078e0af7 */
[----:B------:R-:W-:Y:S01]  /*3ba0*/  IABS R198, R197 ;  /* 0x000000c500c67213 */ /* 0x000fe20000000000 */
[----:B------:R-:W-:Y:S01]  /*3bb0*/  @!P3 IMAD.MOV R17, RZ, RZ, -R17 ;  /* 0x000000ffff11b224 */ /* 0x000fe200078e0a11 */
[C---:B------:R-:W-:Y:S01]  /*3bc0*/  ISETP.GT.U32.AND P6, PT, R247.reuse, R22, PT ;  /* 0x00000016f700720c */ /* 0x040fe20003fc4070 */
[----:B------:R-:W-:Y:S01]  /*3bd0*/  @!P0 IMAD.IADD R18, R18, 0x1, -R247 ;  /* 0x0000000112128824 */ /* 0x000fe200078e0af7 */
[----:B------:R-:W-:Y:S01]  /*3be0*/  IABS R5, R23 ;  /* 0x0000001700057213 */ /* 0x000fe20000000000 */
[----:B------:R-:W-:Y:S01]  /*3bf0*/  @!P2 IMAD.MOV R19, RZ, RZ, -R19 ;  /* 0x000000ffff13a224 */ /* 0x000fe200078e0a13 */
[C---:B------:R-:W-:Y:S01]  /*3c00*/  ISETP.GT.U32.AND P3, PT, R247.reuse, R20, PT ;  /* 0x00000014f700720c */ /* 0x040fe20003f64070 */
[----:B------:R-:W-:Y:S01]  /*3c10*/  @!P5 IMAD.MOV R18, RZ, RZ, -R18 ;  /* 0x000000ffff12d224 */ /* 0x000fe200078e0a12 */
[----:B------:R-:W-:Y:S01]  /*3c20*/  ISETP.GT.U32.AND P0, PT, R247, R21, PT ;  /* 0x00000015f700720c */ /* 0x000fe20003f04070 */
[----:B------:R-:W-:Y:S01]  /*3c30*/  IMAD.MOV.U32 R24, RZ, RZ, R5 ;  /* 0x000000ffff187224 */ /* 0x000fe200078e0005 */
[C---:B------:R-:W-:Y:S01]  /*3c40*/  LOP3.LUT R199, R4.reuse, 0x1c4, RZ, 0xfc, !PT ;  /* 0x000001c404c77812 */ /* 0x040fe200078efcff */
[C---:B------:R-:W-:Y:S01]  /*3c50*/  IMAD.HI.U32 R5, R3.reuse, R26, RZ ;  /* 0x0000001a03057227 */ /* 0x040fe200078e00ff */
[C---:B------:R-:W-:Y:S01]  /*3c60*/  LOP3.LUT R201, R4.reuse, 0x1c6, RZ, 0xfc, !PT ;  /* 0x000001c604c97812 */ /* 0x040fe200078efcff */
[----:B------:R-:W-:Y:S01]  /*3c70*/  STL [R1+0xaa0], R16 ;  /* 0x000aa01001007387 */ /* 0x000fe20000100800 */
[C---:B------:R-:W-:Y:S01]  /*3c80*/  LOP3.LUT R210, R4.reuse, 0x1d2, RZ, 0xfc, !PT ;  /* 0x000001d204d27812 */ /* 0x040fe200078efcff */
[----:B------:R-:W-:Y:S01]  /*3c90*/  IMAD.HI.U32 R2, R3, R24, RZ ;  /* 0x0000001803027227 */ /* 0x000fe200078e00ff */
[C---:B------:R-:W-:Y:S01]  /*3ca0*/  LOP3.LUT R208, R4.reuse, 0x1d4, RZ, 0xfc, !PT ;  /* 0x000001d404d07812 */ /* 0x040fe200078efcff */
[----:B------:R-:W-:Y:S01]  /*3cb0*/  STL [R1+0xaa4], R17 ;  /* 0x000aa41101007387 */ /* 0x000fe20000100800 */
[----:B------:R-:W-:Y:S01]  /*3cc0*/  LOP3.LUT R211, R4, 0x1d6, RZ, 0xfc, !PT ;  /* 0x000001d604d37812 */ /* 0x000fe200078efcff */
[--C-:B------:R-:W-:Y:S01]  /*3cd0*/  @!P6 IMAD.IADD R22, R22, 0x1, -R247.reuse ;  /* 0x000000011616e824 */ /* 0x100fe200078e0af7 */
[C---:B------:R-:W-:Y:S01]  /*3ce0*/  LOP3.LUT R220, R4.reuse, 0x1e0, RZ, 0xfc, !PT ;  /* 0x000001e004dc7812 */ /* 0x040fe200078efcff */
[----:B------:R-:W-:Y:S01]  /*3cf0*/  IMAD.MOV R2, RZ, RZ, -R2 ;  /* 0x000000ffff027224 */ /* 0x000fe200078e0a02 */
[----:B------:R-:W-:Y:S01]  /*3d00*/  LOP3.LUT R221, R4, 0x1e2, RZ, 0xfc, !PT ;  /* 0x000001e204dd7812 */ /* 0x000fe200078efcff */
[--C-:B------:R-:W-:Y:S01]  /*3d10*/  @!P3 IMAD.IADD R20, R20, 0x1, -R247.reuse ;  /* 0x000000011414b824 */ /* 0x100fe200078e0af7 */
[----:B------:R-:W-:Y:S01]  /*3d20*/  ISETP.GE.AND P3, PT, R11, RZ, PT ;  /* 0x000000ff0b00720c */ /* 0x000fe20003f66270 */
[----:B------:R-:W-:Y:S01]  /*3d30*/  @!P0 IMAD.IADD R21, R21, 0x1, -R247 ;  /* 0x0000000115158824 */ /* 0x000fe200078e0af7 */
[----:B------:R-:W-:Y:S01]  /*3d40*/  ISETP.GE.AND P0, PT, R23, RZ, PT ;  /* 0x000000ff1700720c */ /* 0x000fe20003f06270 */
[----:B------:R-:W-:Y:S01]  /*3d50*/  IMAD.HI.U32 R11, R3, R28, RZ ;  /* 0x0000001c030b7227 */ /* 0x000fe200078e00ff */
[C---:B------:R-:W-:Y:S01]  /*3d60*/  ISETP.GT.U32.AND P6, PT, R247.reuse, R22, PT ;  /* 0x00000016f700720c */ /* 0x040fe20003fc4070 */
[----:B------:R-:W-:Y:S01]  /*3d70*/  STL [R1+0xaa8], R18 ;  /* 0x000aa81201007387 */ /* 0x000fe20000100800 */
[C---:B------:R-:W-:Y:S01]  /*3d80*/  ISETP.GT.U32.AND P5, PT, R247.reuse, R21, PT ;  /* 0x00000015f700720c */ /* 0x040fe20003fa4070 */
[----:B------:R-:W-:Y:S01]  /*3d90*/  IMAD.MOV R5, RZ, RZ, -R5 ;  /* 0x000000ffff057224 */ /* 0x000fe200078e0a05 */
[C---:B------:R-:W-:Y:S01]  /*3da0*/  LOP3.LUT R227, R4.reuse, 0x1e4, RZ, 0xfc, !PT ;  /* 0x000001e404e37812 */ /* 0x040fe200078efcff */
[C---:B------:R-:W-:Y:S01]  /*3db0*/  IMAD R23, R247.reuse, R2, R24 ;  /* 0x00000002f7177224 */ /* 0x040fe200078e0218 */
[----:B------:R-:W-:Y:S01]  /*3dc0*/  STL [R1+0xaac], R19 ;  /* 0x000aac1301007387 */ /* 0x000fe20000100800 */
[----:B------:R-:W-:Y:S01]  /*3dd0*/  IMAD.MOV R11, RZ, RZ, -R11 ;  /* 0x000000ffff0b7224 */ /* 0x000fe200078e0a0b */
[C---:B------:R-:W-:Y:S01]  /*3de0*/  LOP3.LUT R236, R4.reuse, 0x1f0, RZ, 0xfc, !PT ;  /* 0x000001f004ec7812 */ /* 0x040fe200078efcff */
[C---:B------:R-:W-:Y:S01]  /*3df0*/  IMAD R24, R247.reuse, R5, R26 ;  /* 0x00000005f7187224 */ /* 0x040fe200078e021a */
[C---:B------:R-:W-:Y:S01]  /*3e00*/  ISETP.GT.U32.AND P2, PT, R247.reuse, R23, PT ;  /* 0x00000017f700720c */ /* 0x040fe20003f44070 */
[C---:B------:R-:W-:Y:S01]  /*3e10*/  IMAD R25, R247.reuse, R11, R28 ;  /* 0x0000000bf7197224 */ /* 0x040fe200078e021c */
[----:B------:R-:W-:Y:S01]  /*3e20*/  LOP3.LUT R11, R4, 0x6c, RZ, 0xfc, !PT ;  /* 0x0000006c040b7812 */ /* 0x000fe200078efcff */
[----:B------:R-:W-:Y:S01]  /*3e30*/  @!P4 IMAD.MOV R20, RZ, RZ, -R20 ;  /* 0x000000ffff14c224 */ /* 0x000fe200078e0a14 */
[C---:B------:R-:W-:Y:S01]  /*3e40*/  ISETP.GT.U32.AND P4, PT, R247.reuse, R24, PT ;  /* 0x00000018f700720c */ /* 0x040fe20003f84070 */
[--C-:B------:R-:W-:Y:S01]  /*3e50*/  @!P6 IMAD.IADD R22, R22, 0x1, -R247.reuse ;  /* 0x000000011616e824 */ /* 0x100fe200078e0af7 */
[----:B------:R-:W-:Y:S01]  /*3e60*/  ISETP.GT.U32.AND P6, PT, R247, R25, PT ;  /* 0x00000019f700720c */ /* 0x000fe20003fc4070 */
[----:B------:R-:W-:Y:S01]  /*3e70*/  @!P5 IMAD.IADD R21, R21, 0x1, -R247 ;  /* 0x000000011515d824 */ /* 0x000fe200078e0af7 */
[----:B------:R-:W-:Y:S01]  /*3e80*/  IABS R26, R11 ;  /* 0x0000000b001a7213 */ /* 0x000fe20000000000 */
[----:B------:R-:W-:Y:S01]  /*3e90*/  @!P3 IMAD.MOV R22, RZ, RZ, -R22 ;  /* 0x000000ffff16b224 */ /* 0x000fe200078e0a16 */
[----:B------:R-:W-:Y:S01]  /*3ea0*/  IABS R28, R31 ;  /* 0x0000001f001c7213 */ /* 0x000fe20000000000 */
[----:B------:R-:W-:Y:S01]  /*3eb0*/  @!P1 IMAD.MOV R21, RZ, RZ, -R21 ;  /* 0x000000ffff159224 */ /* 0x000fe200078e0a15 */
[----:B------:R-:W-:Y:S01]  /*3ec0*/  ISETP.GE.AND P5, PT, R27, RZ, PT ;  /* 0x000000ff1b00720c */ /* 0x000fe20003fa6270 */
[----:B------:R-:W-:Y:S01]  /*3ed0*/  @!P2 IMAD.IADD R23, R23, 0x1, -R247 ;  /* 0x000000011717a824 */ /* 0x000fe200078e0af7 */
[----:B------:R-:W-:Y:S01]  /*3ee0*/  ISETP.GE.AND P2, PT, R29, RZ, PT ;  /* 0x000000ff1d00720c */ /* 0x000fe20003f46270 */
[----:B------:R-:W-:Y:S01]  /*3ef0*/  IMAD.HI.U32 R2, R3, R26, RZ ;  /* 0x0000001a03027227 */ /* 0x000fe200078e00ff */
[----:B------:R-:W-:Y:S01]  /*3f00*/  STL [R1+0xab0], R20 ;  /* 0x000ab01401007387 */ /* 0x000fe20000100800 */
[----:B------:R-:W-:-:S02]  /*3f10*/  IABS R243, R236 ;  /* 0x000000ec00f37213 */ /* 0x000fc40000000000 */
[--C-:B------:R-:W-:Y:S01]  /*3f20*/  @!P4 IMAD.IADD R24, R24, 0x1, -R247.reuse ;  /* 0x000000011818c824 */ /* 0x100fe200078e0af7 */
[----:B------:R-:W-:Y:S01]  /*3f30*/  ISETP.GT.U32.AND P4, PT, R247, R23, PT ;  /* 0x00000017f700720c */ /* 0x000fe20003f84070 */
[--C-:B------:R-:W-:Y:S01]  /*3f40*/  @!P6 IMAD.IADD R25, R25, 0x1, -R247.reuse ;  /* 0x000000011919e824 */ /* 0x100fe200078e0af7 */
[----:B------:R-:W-:Y:S01]  /*3f50*/  STL [R1+0xab4], R21 ;  /* 0x000ab41501007387 */ /* 0x000fe20000100800 */
[----:B------:R-:W-:Y:S01]  /*3f60*/  IMAD.MOV R5, RZ, RZ, -R2 ;  /* 0x000000ffff057224 */ /* 0x000fe200078e0a02 */
[----:B------:R-:W-:Y:S01]  /*3f70*/  ISETP.GT.U32.AND P6, PT, R247, R24, PT ;  /* 0x00000018f700720c */ /* 0x000fe20003fc4070 */
[----:B------:R-:W-:Y:S01]  /*3f80*/  IMAD.HI.U32 R2, R3, R28, RZ ;  /* 0x0000001c03027227 */ /* 0x000fe200078e00ff */
[C---:B------:R-:W-:Y:S01]  /*3f90*/  ISETP.GT.U32.AND P1, PT, R247.reuse, R25, PT ;  /* 0x00000019f700720c */ /* 0x040fe20003f24070 */
[----:B------:R-:W-:Y:S01]  /*3fa0*/  STL [R1+0xab8], R22 ;  /* 0x000ab81601007387 */ /* 0x000fe20000100800 */
[C---:B------:R-:W-:Y:S01]  /*3fb0*/  LOP3.LUT R238, R4.reuse, 0x1f2, RZ, 0xfc, !PT ;  /* 0x000001f204ee7812 */ /* 0x040fe200078efcff */
[----:B------:R-:W-:Y:S01]  /*3fc0*/  IMAD R26, R247, R5, R26 ;  /* 0x00000005f71a7224 */ /* 0x000fe200078e021a */
[----:B------:R-:W-:Y:S01]  /*3fd0*/  IABS R5, R35 ;  /* 0x0000002300057213 */ /* 0x000fe20000000000 */
[----:B------:R-:W-:Y:S01]  /*3fe0*/  IMAD.MOV R2, RZ, RZ, -R2 ;  /* 0x000000ffff027224 */ /* 0x000fe200078e0a02 */
[----:B------:R-:W-:Y:S01]  /*3ff0*/  IABS R250, R238 ;  /* 0x000000ee00fa7213 */ /* 0x000fe20000000000 */
[--C-:B------:R-:W-:Y:S01]  /*4000*/  @!P4 IMAD.IADD R23, R23, 0x1, -R247.reuse ;  /* 0x000000011717c824 */ /* 0x100fe200078e0af7 */
[C---:B------:R-:W-:Y:S01]  /*4010*/  ISETP.GT.U32.AND P4, PT, R247.reuse, R26, PT ;  /* 0x0000001af700720c */ /* 0x040fe20003f84070 */
[----:B------:R-:W-:Y:S01]  /*4020*/  IMAD R27, R247, R2, R28 ;  /* 0x00000002f71b7224 */ /* 0x000fe200078e021c */
[----:B------:R-:W-:Y:S01]  /*4030*/  LOP3.LUT R244, R4, 0x1f4, RZ, 0xfc, !PT ;  /* 0x000001f404f47812 */ /* 0x000fe200078efcff */
[----:B------:R-:W-:Y:S01]  /*4040*/  @!P6 IMAD.IADD R24, R24, 0x1, -R247 ;  /* 0x000000011818e824 */ /* 0x000fe200078e0af7 */
[----:B------:R-:W-:Y:S01]  /*4050*/  LOP3.LUT R245, R4, 0x1f8, RZ, 0xfc, !PT ;  /* 0x000001f804f57812 */ /* 0x000fe200078efcff */
        /* <DEDUP_REMOVED lines=8> */
[--C-:B------:R-:W-:Y:S01]  /*40e0*/  @!P4 IMAD.IADD R26, R26, 0x1, -R247.reuse ;  /* 0x000000011a1ac824 */ /* 0x100fe200078e0af7 */
[----:B------:R-:W-:Y:S01]  /*40f0*/  ISETP.GE.AND P4, PT, R31, RZ, PT ;  /* 0x000000ff1f00720c */ /* 0x000fe20003f86270 */
[----:B------:R-:W-:Y:S01]  /*4100*/  IMAD R28, R247, R28, R30 ;  /* 0x0000001cf71c7224 */ /* 0x000fe200078e021e */
[C---:B------:R-:W-:Y:S01]  /*4110*/  LOP3.LUT R248, R4.reuse, 0x1fc, RZ, 0xfc, !PT ;  /* 0x000001fc04f87812 */ /* 0x040fe200078efcff */
[----:B------:R-:W-:Y:S01]  /*4120*/  @!P6 IMAD.IADD R27, R27, 0x1, -R247 ;  /* 0x000000011b1be824 */ /* 0x000fe200078e0af7 */
[C---:B------:R-:W-:Y:S01]  /*4130*/  ISETP.GT.U32.AND P6, PT, R247.reuse, R26, PT ;  /* 0x0000001af700720c */ /* 0x040fe20003fc4070 */
[----:B------:R-:W-:Y:S01]  /*4140*/  IMAD.MOV R29, RZ, RZ, -R2 ;  /* 0x000000ffff1d7224 */ /* 0x000fe200078e0a02 */
[C---:B------:R-:W-:Y:S01]  /*4150*/  ISETP.GT.U32.AND P3, PT, R247.reuse, R28, PT ;  /* 0x0000001cf700720c */ /* 0x040fe20003f64070 */
[----:B------:R-:W-:Y:S01]  /*4160*/  @!P0 IMAD.MOV R23, RZ, RZ, -R23 ;  /* 0x000000ffff178224 */ /* 0x000fe200078e0a17 */
[C---:B------:R-:W-:Y:S01]  /*4170*/  ISETP.GT.U32.AND P0, PT, R247.reuse, R27, PT ;  /* 0x0000001bf700720c */ /* 0x040fe20003f04070 */
[----:B------:R-:W-:Y:S01]  /*4180*/  IMAD R29, R247, R29, R32 ;  /* 0x0000001df71d7224 */ /* 0x000fe200078e0220 */
[----:B------:R-:W-:Y:S01]  /*4190*/  IABS R252, R249 ;  /* 0x000000f900fc7213 */ /* 0x000fe20000000000 */
[----:B------:R-:W-:Y:S01]  /*41a0*/  IMAD.MOV.U32 R30, RZ, RZ, R5 ;  /* 0x000000ffff1e7224 */ /* 0x000fe200078e0005 */
[C---:B------:R-:W-:Y:S01]  /*41b0*/  LOP3.LUT R5, R4.reuse, 0x76, RZ, 0xfc, !PT ;  /* 0x0000007604057812 */ /* 0x040fe200078efcff */
[--C-:B------:R-:W-:Y:S01]  /*41c0*/  @!P1 IMAD.IADD R25, R25, 0x1, -R247.reuse ;  /* 0x0000000119199824 */ /* 0x100fe200078e0af7 */
[----:B------:R-:W-:Y:S01]  /*41d0*/  ISETP.GE.AND P1, PT, R11, RZ, PT ;  /* 0x000000ff0b00720c */ /* 0x000fe20003f26270 */
[----:B------:R-:W-:Y:S01]  /*41e0*/  IMAD.HI.U32 R2, R3, R30, RZ ;  /* 0x0000001e03027227 */ /* 0x000fe200078e00ff */
[----:B------:R-:W-:Y:S01]  /*41f0*/  IABS R32, R5 ;  /* 0x0000000500207213 */ /* 0x000fe20000000000 */
[----:B------:R-:W-:Y:S01]  /*4200*/  STL [R1+0xabc], R23 ;  /* 0x000abc1701007387 */ /* 0x000fe20000100800 */
[----:B------:R-:W-:Y:S01]  /*4210*/  LOP3.LUT R11, R4, 0x78, RZ, 0xfc, !PT ;  /* 0x00000078040b7812 */ /* 0x000fe200078efcff */
[----:B------:R-:W-:Y:S01]  /*4220*/  @!P6 IMAD.IADD R26, R26, 0x1, -R247 ;  /* 0x000000011a1ae824 */ /* 0x000fe200078e0af7 */
[----:B------:R-:W-:Y:S01]  /*4230*/  ISETP.GT.U32.AND P6, PT, R247, R29, PT ;  /* 0x0000001df700720c */ /* 0x000fe20003fc4070 */
[----:B------:R-:W-:-:S02]  /*4240*/  IMAD.MOV R2, RZ, RZ, -R2 ;  /* 0x000000ffff027224 */ /* 0x000fc400078e0a02 */
[--C-:B------:R-:W-:Y:S01]  /*4250*/  @!P3 IMAD.IADD R28, R28, 0x1, -R247.reuse ;  /* 0x000000011c1cb824 */ /* 0x100fe200078e0af7 */
[----:B------:R-:W-:Y:S01]  /*4260*/  ISETP.GE.AND P3, PT, R5, RZ, PT ;  /* 0x000000ff0500720c */ /* 0x000fe20003f66270 */
[----:B------:R-:W-:Y:S01]  /*4270*/  @!P0 IMAD.IADD R27, R27, 0x1, -R247 ;  /* 0x000000011b1b8824 */ /* 0x000fe200078e0af7 */
[----:B------:R-:W-:Y:S01]  /*4280*/  ISETP.GE.AND P0, PT, R35, RZ, PT ;  /* 0x000000ff2300720c */ /* 0x000fe20003f06270 */
[----:B------:R-:W-:Y:S01]  /*4290*/  IMAD R30, R247, R2, R30 ;  /* 0x00000002f71e7224 */ /* 0x000fe200078e021e */
[----:B------:R-:W-:Y:S01]  /*42a0*/  LOP3.LUT R35, R4, 0x7c, RZ, 0xfc, !PT ;  /* 0x0000007c04237812 */ /* 0x000fe200078efcff */
[----:B------:R-:W-:-:S03]  /*42b0*/  IMAD.HI.U32 R2, R3, R32, RZ ;  /* 0x0000002003027227 */ /* 0x000fc600078e00ff */
[----:B------:R-:W-:Y:S01]  /*42c0*/  IABS R38, R35 ;  /* 0x0000002300267213 */ /* 0x000fe20000000000 */
[----:B------:R-:W-:Y:S01]  /*42d0*/  @!P6 IMAD.IADD R29, R29, 0x1, -R247 ;  /* 0x000000011d1de824 */ /* 0x000fe200078e0af7 */
[C---:B------:R-:W-:Y:S01]  /*42e0*/  ISETP.GT.U32.AND P6, PT, R247.reuse, R28, PT ;  /* 0x0000001cf700720c */ /* 0x040fe20003fc4070 */
[----:B------:R-:W-:Y:S01]  /*42f0*/  @!P4 IMAD.MOV R27, RZ, RZ, -R27 ;  /* 0x000000ffff1bc224 */ /* 0x000fe200078e0a1b */
[----:B------:R-:W-:Y:S01]  /*4300*/  ISETP.GT.U32.AND P4, PT, R247, R30, PT ;  /* 0x0000001ef700720c */ /* 0x000fe20003f84070 */
[----:B------:R-:W-:Y:S02]  /*4310*/  IMAD.MOV R2, RZ, RZ, -R2 ;  /* 0x000000ffff027224 */ /* 0x000fe400078e0a02 */
[----:B------:R-:W-:Y:S01]  /*4320*/  @!P5 IMAD.MOV R24, RZ, RZ, -R24 ;  /* 0x000000ffff18d224 */ /* 0x000fe200078e0a18 */
[----:B------:R-:W-:Y:S01]  /*4330*/  ISETP.GE.AND P5, PT, R33, RZ, PT ;  /* 0x000000ff2100720c */ /* 0x000fe20003fa6270 */
[C---:B------:R-:W-:Y:S01]  /*4340*/  IMAD R31, R247.reuse, R2, R32 ;  /* 0x00000002f71f7224 */ /* 0x040fe200078e0220 */
[----:B------:R-:W-:Y:S01]  /*4350*/  LOP3.LUT R33, R4, 0x7a, RZ, 0xfc, !PT ;  /* 0x0000007a04217812 */ /* 0x000fe200078efcff */
[----:B------:R-:W-:Y:S01]  /*4360*/  @!P2 IMAD.MOV R25, RZ, RZ, -R25 ;  /* 0x000000ffff19a224 */ /* 0x000fe200078e0a19 */
[----:B------:R-:W-:Y:S01]  /*4370*/  ISETP.GE.AND P2, PT, R34, RZ, PT ;  /* 0x000000ff2200720c */ /* 0x000fe20003f46270 */
[----:B------:R-:W-:Y:S01]  /*4380*/  @!P1 IMAD.MOV R26, RZ, RZ, -R26 ;  /* 0x000000ffff1a9224 */ /* 0x000fe200078e0a1a */
[----:B------:R-:W-:Y:S01]  /*4390*/  IABS R34, R11 ;  /* 0x0000000b00227213 */ /* 0x000fe20000000000 */
[--C-:B------:R-:W-:Y:S01]  /*43a0*/  @!P6 IMAD.IADD R28, R28, 0x1, -R247.reuse ;  /* 0x000000011c1ce824 */ /* 0x100fe200078e0af7 */
[C---:B------:R-:W-:Y:S01]  /*43b0*/  ISETP.GT.U32.AND P1, PT, R247.reuse, R29, PT ;  /* 0x0000001df700720c */ /* 0x040fe20003f24070 */
[--C-:B------:R-:W-:Y:S01]  /*43c0*/  @!P4 IMAD.IADD R30, R30, 0x1, -R247.reuse ;  /* 0x000000011e1ec824 */ /* 0x100fe200078e0af7 */
[----:B------:R-:W-:Y:S01]  /*43d0*/  ISETP.GT.U32.AND P6, PT, R247, R31, PT ;  /* 0x0000001ff700720c */ /* 0x000fe20003fc4070 */
[----:B------:R-:W-:Y:S01]  /*43e0*/  IMAD.HI.U32 R2, R3, R34, RZ ;  /* 0x0000002203027227 */ /* 0x000fe200078e00ff */
[----:B------:R-:W-:Y:S01]  /*43f0*/  IABS R36, R33 ;  /* 0x0000002100247213 */ /* 0x000fe20000000000 */
[----:B------:R-:W-:Y:S01]  /*4400*/  STL [R1+0xac0], R24 ;  /* 0x000ac01801007387 */ /* 0x000fe20000100800 */
[----:B------:R-:W-:Y:S01]  /*4410*/  ISETP.GE.AND P4, PT, R33, RZ, PT ;  /* 0x000000ff2100720c */ /* 0x000fe20003f86270 */
[----:B------:R-:W-:Y:S01]  /*4420*/  @!P5 IMAD.MOV R28, RZ, RZ, -R28 ;  /* 0x000000ffff1cd224 */ /* 0x000fe200078e0a1c */
[----:B------:R-:W-:Y:S01]  /*4430*/  ISETP.GT.U32.AND P5, PT, R247, R30, PT ;  /* 0x0000001ef700720c */ /* 0x000fe20003fa4070 */
[----:B------:R-:W-:Y:S01]  /*4440*/  IMAD.HI.U32 R5, R3, R36, RZ ;  /* 0x0000002403057227 */ /* 0x000fe200078e00ff */
[----:B------:R-:W-:Y:S03]  /*4450*/  STL [R1+0xac4], R25 ;  /* 0x000ac41901007387 */ /* 0x000fe60000100800 */
[----:B------:R-:W-:Y:S01]  /*4460*/  IMAD.MOV R32, RZ, RZ, -R2 ;  /* 0x000000ffff207224 */ /* 0x000fe200078e0a02 */
[----:B------:R-:W-:Y:S01]  /*4470*/  STL [R1+0xac8], R26 ;  /* 0x000ac81a01007387 */ /* 0x000fe20000100800 */
[----:B------:R-:W-:Y:S01]  /*4480*/  @!P1 IMAD.IADD R29, R29, 0x1, -R247 ;  /* 0x000000011d1d9824 */ /* 0x000fe200078e0af7 */
[----:B------:R-:W-:Y:S01]  /*4490*/  ISETP.GE.AND P1, PT, R11, RZ, PT ;  /* 0x000000ff0b00720c */ /* 0x000fe20003f26270 */
[----:B------:R-:W-:Y:S01]  /*44a0*/  IMAD.MOV R5, RZ, RZ, -R5 ;  /* 0x000000ffff057224 */ /* 0x000fe200078e0a05 */
[----:B------:R-:W-:Y:S01]  /*44b0*/  LOP3.LUT R11, R4, 0x7e, RZ, 0xfc, !PT ;  /* 0x0000007e040b7812 */ /* 0x000fe200078efcff */
[----:B------:R-:W-:Y:S01]  /*44c0*/  IMAD R32, R247, R32, R34 ;  /* 0x00000020f7207224 */ /* 0x000fe200078e0222 */
[----:B------:R-:W-:Y:S01]  /*44d0*/  STL [R1+0xacc], R27 ;  /* 0x000acc1b01007387 */ /* 0x000fe20000100800 */
[----:B------:R-:W-:-:S02]  /*44e0*/  @!P6 IMAD.IADD R31, R31, 0x1, -R247 ;  /* 0x000000011f1fe824 */ /* 0x000fc400078e0af7 */
[C---:B------:R-:W-:Y:S01]  /*44f0*/  IMAD R33, R247.reuse, R5, R36 ;  /* 0x00000005f7217224 */ /* 0x040fe200078e0224 */
[----:B------:R-:W-:Y:S01]  /*4500*/  IABS R36, R11 ;  /* 0x0000000b00247213 */ /* 0x000fe20000000000 */
[----:B------:R-:W-:Y:S01]  /*4510*/  @!P2 IMAD.MOV R29, RZ, RZ, -R29 ;  /* 0x000000ffff1da224 */ /* 0x000fe200078e0a1d */
[----:B------:R-:W-:Y:S01]  /*4520*/  ISETP.GT.U32.AND P6, PT, R247, R31, PT ;  /* 0x0000001ff700720c */ /* 0x000fe20003fc4070 */
[----:B------:R-:W-:Y:S01]  /*4530*/  IMAD.HI.U32 R2, R3, R38, RZ ;  /* 0x0000002603027227 */ /* 0x000fe200078e00ff */
[C---:B------:R-:W-:Y:S01]  /*4540*/  ISETP.GT.U32.AND P2, PT, R247.reuse, R32, PT ;  /* 0x00000020f700720c */ /* 0x040fe20003f44070 */
[----:B------:R-:W-:Y:S02]  /*4550*/  STL [R1+0xad0], R28 ;  /* 0x000ad01c01007387 */ /* 0x000fe40000100800 */
[----:B------:R-:W-:Y:S01]  /*4560*/  @!P5 IMAD.IADD R30, R30, 0x1, -R247 ;  /* 0x000000011e1ed824 */ /* 0x000fe200078e0af7 */
[----:B------:R-:W-:Y:S01]  /*4570*/  ISETP.GT.U32.AND P5, PT, R247, R33, PT ;  /* 0x00000021f700720c */ /* 0x000fe20003fa4070 */
[----:B------:R-:W-:Y:S01]  /*4580*/  IMAD.MOV R2, RZ, RZ, -R2 ;  /* 0x000000ffff027224 */ /* 0x000fe200078e0a02 */
[----:B------:R-:W-:Y:S01]  /*4590*/  STL [R1+0xad4], R29 ;  /* 0x000ad41d01007387 */ /* 0x000fe20000100800 */
[----:B------:R-:W-:-:S02]  /*45a0*/  @!P0 IMAD.MOV R30, RZ, RZ, -R30 ;  /* 0x000000ffff1e8224 */ /* 0x000fc400078e0a1e */
[----:B------:R-:W-:Y:S01]  /*45b0*/  IMAD R34, R247, R2, R38 ;  /* 0x00000002f7227224 */ /* 0x000fe200078e0226 */
[----:B------:R-:W-:Y:S01]  /*45c0*/  IABS R38, R37 ;  /* 0x0000002500267213 */ /* 0x000fe20000000000 */
[--C-:B------:R-:W-:Y:S01]  /*45d0*/  @!P6 IMAD.IADD R31, R31, 0x1, -R247.reuse ;  /* 0x000000011f1fe824 */ /* 0x100fe200078e0af7 */
[----:B------:R-:W-:Y:S01]  /*45e0*/  STL [R1+0xad8], R30 ;  /* 0x000ad81e01007387 */ /* 0x000fe20000100800 */
[----:B------:R-:W-:Y:S01]  /*45f0*/  @!P2 IMAD.IADD R32, R32, 0x1, -R247 ;  /* 0x000000012020a824 */ /* 0x000fe200078e0af7 */
[----:B------:R-:W-:Y:S01]  /*4600*/  ISETP.GT.U32.AND P6, PT, R247, R34, PT ;  /* 0x00000022f700720c */ /* 0x000fe20003fc4070 */
[----:B------:R-:W-:Y:S01]  /*4610*/  IMAD.HI.U32 R2, R3, R36, RZ ;  /* 0x0000002403027227 */ /* 0x000fe200078e00ff */
[----:B------:R-:W-:-:S03]  /*4620*/  ISETP.GE.AND P2, PT, R35, RZ, PT ;  /* 0x000000ff2300720c */ /* 0x000fc60003f46270 */
[----:B------:R-:W-:Y:S01]  /*4630*/  @!P5 IMAD.IADD R33, R33, 0x1, -R247 ;  /* 0x000000012121d824 */ /* 0x000fe200078e0af7 */
[----:B------:R-:W-:Y:S01]  /*4640*/  ISETP.GT.U32.AND P5, PT, R247, R32, PT ;  /* 0x00000020f700720c */ /* 0x000fe20003fa4070 */
[----:B------:R-:W-:Y:S02]  /*4650*/  IMAD.MOV R2, RZ, RZ, -R2 ;  /* 0x000000ffff027224 */ /* 0x000fe400078e0a02 */
[----:B------:R-:W-:-:S04]  /*4660*/  IMAD.HI.U32 R5, R3, R38, RZ ;  /* 0x0000002603057227 */ /* 0x000fc800078e00ff */
[----:B------:R-:W-:Y:S01]  /*4670*/  @!P6 IMAD.IADD R34, R34, 0x1, -R247 ;  /* 0x000000012222e824 */ /* 0x000fe200078e0af7 */
[C---:B------:R-:W-:Y:S01]  /*4680*/  ISETP.GT.U32.AND P6, PT, R247.reuse, R33, PT ;  /* 0x00000021f700720c */ /* 0x040fe20003fc4070 */
[C---:B------:R-:W-:Y:S02]  /*4690*/  IMAD R35, R247.reuse, R2, R36 ;  /* 0x00000002f7237224 */ /* 0x040fe400078e0224 */
[----:B------:R-:W-:Y:S01]  /*46a0*/  IMAD.MOV R5, RZ, RZ, -R5 ;  /* 0x000000ffff057224 */ /* 0x000fe200078e0a05 */
[C---:B------:R-:W-:Y:S01]  /*46b0*/  ISETP.GT.U32.AND P0, PT, R247.reuse, R34, PT ;  /* 0x00000022f700720c */ /* 0x040fe20003f04070 */
[----:B------:R-:W-:Y:S01]  /*46c0*/  @!P5 IMAD.IADD R32, R32, 0x1, -R247 ;  /* 0x000000012020d824 */ /* 0x000fe200078e0af7 */
[C---:B------:R-:W-:Y:S01]  /*46d0*/  ISETP.GT.U32.AND P5, PT, R247.reuse, R35, PT ;  /* 0x00000023f700720c */ /* 0x040fe20003fa4070 */
[----:B------:R-:W-:Y:S02]  /*46e0*/  IMAD R36, R247, R5, R38 ;  /* 0x00000005f7247224 */ /* 0x000fe400078e0226 */
[----:B------:R-:W-:-:S04]  /*46f0*/  IMAD.HI.U32 R5, R3, R42, RZ ;  /* 0x0000002a03057227 */ /* 0x000fc800078e00ff */
[----:B------:R-:W-:Y:S02]  /*4700*/  IMAD.MOV R5, RZ, RZ, -R5 ;  /* 0x000000ffff057224 */ /* 0x000fe400078e0a05 */
[--C-:B------:R-:W-:Y:S01]  /*4710*/  @!P6 IMAD.IADD R33, R33, 0x1, -R247.reuse ;  /* 0x000000012121e824 */ /* 0x100fe200078e0af7 */
[C---:B------:R-:W-:Y:S01]  /*4720*/  ISETP.GT.U32.AND P6, PT, R247.reuse, R36, PT ;  /* 0x00000024f700720c */ /* 0x040fe20003fc4070 */
[----:B------:R-:W-:Y:S01]  /*4730*/  IMAD R38, R247, R5, R42 ;  /* 0x00000005f7267224 */ /* 0x000fe200078e022a */
[----:B------:R-:W-:Y:S01]  /*4740*/  LOP3.LUT R5, R4, 0x88, RZ, 0xfc, !PT ;  /* 0x0000008804057812 */ /* 0x000fe200078efcff */
[----:B------:R-:W-:Y:S02]  /*4750*/  @!P5 IMAD.IADD R35, R35, 0x1, -R247 ;  /* 0x000000012323d824 */ /* 0x000fe400078e0af7 */
[----:B------:R-:W-:Y:S01]  /*4760*/  IMAD.HI.U32 R2, R3, R40, RZ ;  /* 0x0000002803027227 */ /* 0x000fe200078e00ff */
[----:B------:R-:W-:-:S03]  /*4770*/  IABS R42, R5 ;  /* 0x00000005002a7213 */ /* 0x000fc60000000000 */
[----:B------:R-:W-:Y:S01]  /*4780*/  @!P3 IMAD.MOV R31, RZ, RZ, -R31 ;  /* 0x000000ffff1fb224 */ /* 0x000fe200078e0a1f */
[----:B------:R-:W-:Y:S01]  /*4790*/  ISETP.GE.AND P3, PT, R11, RZ, PT ;  /* 0x000000ff0b00720c */ /* 0x000fe20003f66270 */
[----:B------:R-:W-:Y:S01]  /*47a0*/  @!P1 IMAD.MOV R32, RZ, RZ, -R32 ;  /* 0x000000ffff209224 */ /* 0x000fe200078e0a20 */
[C---:B------:R-:W-:Y:S01]  /*47b0*/  ISETP.GT.U32.AND P1, PT, R247.reuse, R35, PT ;  /* 0x00000023f700720c */ /* 0x040fe20003f24070 */
[----:B------:R-:W-:Y:S01]  /*47c0*/  @!P4 IMAD.MOV R33, RZ, RZ, -R33 ;  /* 0x000000ffff21c224 */ /* 0x000fe200078e0a21 */
[----:B------:R-:W-:Y:S01]  /*47d0*/  ISETP.GT.U32.AND P4, PT, R247, R38, PT ;  /* 0x00000026f700720c */ /* 0x000fe20003f84070 */
[----:B------:R-:W-:Y:S01]  /*47e0*/  IMAD.MOV R2, RZ, RZ, -R2 ;  /* 0x000000ffff027224 */ /* 0x000fe200078e0a02 */
[----:B------:R-:W-:Y:S01]  /*47f0*/  IABS R11, R43 ;  /* 0x0000002b000b7213 */ /* 0x000fe20000000000 */
[--C-:B------:R-:W-:Y:S01]  /*4800*/  @!P0 IMAD.IADD R34, R34, 0x1, -R247.reuse ;  /* 0x0000000122228824 */ /* 0x100fe200078e0af7 */
[----:B------:R-:W-:Y:S01]  /*4810*/  ISETP.GE.AND P0, PT, R37, RZ, PT ;  /* 0x000000ff2500720c */ /* 0x000fe20003f06270 */
[----:B------:R-:W-:Y:S01]  /*4820*/  IMAD R37, R247, R2, R40 ;  /* 0x00000002f7257224 */ /* 0x000fe200078e0228 */
[----:B------:R-:W-:Y:S01]  /*4830*/  STL [R1+0xadc], R31 ;  /* 0x000adc1f01007387 */ /* 0x000fe20000100800 */
[----:B------:R-:W-:-:S02]  /*4840*/  @!P6 IMAD.IADD R36, R36, 0x1, -R247 ;  /* 0x000000012424e824 */ /* 0x000fc400078e0af7 */
[----:B------:R-:W-:Y:S01]  /*4850*/  IMAD.MOV.U32 R40, RZ, RZ, R11 ;  /* 0x000000ffff287224 */ /* 0x000fe200078e000b */
[----:B------:R-:W-:Y:S01]  /*4860*/  ISETP.GT.U32.AND P5, PT, R247, R37, PT ;  /* 0x00000025f700720c */ /* 0x000fe20003fa4070 */
[--C-:B------:R-:W-:Y:S01]  /*4870*/  @!P1 IMAD.IADD R35, R35, 0x1, -R247.reuse ;  /* 0x0000000123239824 */ /* 0x100fe200078e0af7 */
[----:B------:R-:W-:Y:S01]  /*4880*/  ISETP.GT.U32.AND P6, PT, R247, R36, PT ;  /* 0x00000024f700720c */ /* 0x000fe20003fc4070 */
[----:B------:R-:W-:Y:S01]  /*4890*/  IMAD.HI.U32 R2, R3, R40, RZ ;  /* 0x0000002803027227 */ /* 0x000fe200078e00ff */
[----:B------:R-:W-:Y:S01]  /*48a0*/  LOP3.LUT R11, R4, 0x8e, RZ, 0xfc, !PT ;  /* 0x0000008e040b7812 */ /* 0x000fe200078efcff */
[----:B------:R-:W-:Y:S01]  /*48b0*/  STL [R1+0xae0], R32 ;  /* 0x000ae02001007387 */ /* 0x000fe20000100800 */
[----:B------:R-:W-:Y:S01]  /*48c0*/  ISETP.GE.AND P1, PT, R41, RZ, PT ;  /* 0x000000ff2900720c */ /* 0x000fe20003f26270 */
[----:B------:R-:W-:Y:S01]  /*48d0*/  @!P4 IMAD.IADD R38, R38, 0x1, -R247 ;  /* 0x000000012626c824 */ /* 0x000fe200078e0af7 */
[----:B------:R-:W-:Y:S01]  /*48e0*/  IABS R46, R11 ;  /* 0x0000000b002e7213 */ /* 0x000fe20000000000 */
[----:B------:R-:W-:Y:S01]  /*48f0*/  IMAD.MOV R2, RZ, RZ, -R2 ;  /* 0x000000ffff027224 */ /* 0x000fe200078e0a02 */
[----:B------:R-:W-:Y:S01]  /*4900*/  ISETP.GE.AND P4, PT, R43, RZ, PT ;  /* 0x000000ff2b00720c */ /* 0x000fe20003f86270 */
[----:B------:R-:W-:Y:S01]  /*4910*/  @!P2 IMAD.MOV R34, RZ, RZ, -R34 ;  /* 0x000000ffff22a224 */ /* 0x000fe200078e0a22 */
[----:B------:R-:W-:Y:S01]  /*4920*/  ISETP.GE.AND P2, PT, R39, RZ, PT ;  /* 0x000000ff2700720c */ /* 0x000fe20003f46270 */
[----:B------:R-:W-:Y:S01]  /*4930*/  @!P3 IMAD.MOV R35, RZ, RZ, -R35 ;  /* 0x000000ffff23b224 */ /* 0x000fe200078e0a23 */
[C---:B------:R-:W-:Y:S01]  /*4940*/  ISETP.GT.U32.AND P3, PT, R247.reuse, R38, PT ;  /* 0x00000026f700720c */ /* 0x040fe20003f64070 */
[----:B------:R-:W-:Y:S01]  /*4950*/  IMAD R39, R247, R2, R40 ;  /* 0x00000002f7277224 */ /* 0x000fe200078e0228 */
[----:B------:R-:W-:Y:S01]  /*4960*/  LOP3.LUT R41, R4, 0x90, RZ, 0xfc, !PT ;  /* 0x0000009004297812 */ /* 0x000fe200078efcff */
[----:B------:R-:W-:Y:S01]  /*4970*/  IMAD.HI.U32 R2, R3, R42, RZ ;  /* 0x0000002a03027227 */ /* 0x000fe200078e00ff */
[----:B------:R-:W-:Y:S02]  /*4980*/  STL [R1+0xae4], R33 ;  /* 0x000ae42101007387 */ /* 0x000fe40000100800 */
[----:B------:R-:W-:Y:S01]  /*4990*/  IABS R48, R41 ;  /* 0x0000002900307213 */ /* 0x000fe20000000000 */
[--C-:B------:R-:W-:Y:S01]  /*49a0*/  @!P6 IMAD.IADD R36, R36, 0x1, -R247.reuse ;  /* 0x000000012424e824 */ /* 0x100fe200078e0af7 */
[----:B------:R-:W-:Y:S01]  /*49b0*/  ISETP.GT.U32.AND P6, PT, R247, R39, PT ;  /* 0x00000027f700720c */ /* 0x000fe20003fc4070 */
[----:B------:R-:W-:Y:S01]  /*49c0*/  IMAD.MOV R2, RZ, RZ, -R2 ;  /* 0x000000ffff027224 */ /* 0x000fe200078e0a02 */
[----:B------:R3:W-:Y:S01]  /*49d0*/  STL [R1+0xae8], R34 ;  /* 0x000ae82201007387 */ /* 0x0007e20000100800 */
[----:B------:R-:W-:-:S02]  /*49e0*/  @!P5 IMAD.IADD R37, R37, 0x1, -R247 ;  /* 0x000000012525d824 */ /* 0x000fc400078e0af7 */
[C---:B------:R-:W-:Y:S01]  /*49f0*/  IMAD R40, R247.reuse, R2, R42 ;  /* 0x00000002f7287224 */ /* 0x040fe200078e022a */
[----:B------:R-:W-:Y:S01]  /*4a00*/  LOP3.LUT R2, R4, 0x8a, RZ, 0xfc, !PT ;  /* 0x0000008a04027812 */ /* 0x000fe200078efcff */
[--C-:B------:R-:W-:Y:S01]  /*4a10*/  @!P3 IMAD.IADD R38, R38, 0x1, -R247.reuse ;  /* 0x000000012626b824 */ /* 0x100fe200078e0af7 */
[C---:B------:R-:W-:Y:S01]  /*4a20*/  ISETP.GT.U32.AND P5, PT, R247.reuse, R37, PT ;  /* 0x00000025f700720c */ /* 0x040fe20003fa4070 */
[----:B------:R-:W-:Y:S01]  /*4a30*/  @!P0 IMAD.MOV R36, RZ, RZ, -R36 ;  /* 0x000000ffff248224 */ /* 0x000fe200078e0a24 */
[----:B------:R-:W-:Y:S01]  /*4a40*/  ISETP.GT.U32.AND P3, PT, R247, R40, PT ;  /* 0x00000028f700720c */ /* 0x000fe20003f64070 */
[----:B------:R-:W-:Y:S01]  /*4a50*/  @!P1 IMAD.MOV R38, RZ, RZ, -R38 ;  /* 0x000000ffff269224 */ /* 0x000fe200078e0a26 */
[----:B------:R-:W-:Y:S01]  /*4a60*/  IABS R42, R2 ;  /* 0x00000002002a7213 */ /* 0x000fe20000000000 */
[----:B------:R-:W-:Y:S01]  /*4a70*/  @!P6 IMAD.IADD R39, R39, 0x1, -R247 ;  /* 0x000000012727e824 */ /* 0x000fe200078e0af7 */
[----:B------:R-:W-:Y:S01]  /*4a80*/  ISETP.GE.AND P0, PT, R2, RZ, PT ;  /* 0x000000ff0200720c */ /* 0x000fe20003f06270 */
[----:B-1----:R-:W-:Y:S01]  /*4a90*/  IMAD.MOV.U32 R7, RZ, RZ, R219 ;  /* 0x000000ffff077224 */ /* 0x002fe200078e00db */
[----:B------:R-:W-:Y:S01]  /*4aa0*/  ISETP.GE.AND P1, PT, R11, RZ, PT ;  /* 0x000000ff0b00720c */ /* 0x000fe20003f26270 */
[----:B------:R-:W-:Y:S01]  /*4ab0*/  IMAD.HI.U32 R2, R3, R42, RZ ;  /* 0x0000002a03027227 */ /* 0x000fe200078e00ff */
[----:B------:R-:W-:-:S02]  /*4ac0*/  ISETP.GT.U32.AND P6, PT, R247, R39, PT ;  /* 0x00000027f700720c */ /* 0x000fc40003fc4070 */
[----:B------:R-:W-:Y:S01]  /*4ad0*/  IABS R11, R51 ;  /* 0x00000033000b7213 */ /* 0x000fe20000000000 */
[--C-:B------:R-:W-:Y:S01]  /*4ae0*/  @!P5 IMAD.IADD R37, R37, 0x1, -R247.reuse ;  /* 0x000000012525d824 */ /* 0x100fe200078e0af7 */
[----:B------:R-:W-:Y:S01]  /*4af0*/  ISETP.GE.AND P5, PT, R5, RZ, PT ;  /* 0x000000ff0500720c */ /* 0x000fe20003fa6270 */
[----:B------:R-:W-:Y:S01]  /*4b00*/  @!P3 IMAD.IADD R40, R40, 0x1, -R247 ;  /* 0x000000012828b824 */ /* 0x000fe200078e0af7 */
[----:B------:R-:W-:Y:S01]  /*4b10*/  LOP3.LUT R5, R4, 0x8c, RZ, 0xfc, !PT ;  /* 0x0000008c04057812 */ /* 0x000fe200078efcff */
[----:B------:R-:W-:Y:S02]  /*4b20*/  @!P2 IMAD.MOV R37, RZ, RZ, -R37 ;  /* 0x000000ffff25a224 */ /* 0x000fe400078e0a25 */
[----:B------:R-:W-:Y:S01]  /*4b30*/  IMAD.HI.U32 R226, R3, R243, RZ ;  /* 0x000000f303e27227 */ /* 0x000fe200078e00ff */
[----:B------:R-:W-:Y:S02]  /*4b40*/  ISETP.GT.U32.AND P3, PT, R247, R40, PT ;  /* 0x00000028f700720c */ /* 0x000fe40003f64070 */
[----:B------:R-:W-:Y:S01]  /*4b50*/  ISETP.GE.AND P2, PT, R5, RZ, PT ;  /* 0x000000ff0500720c */ /* 0x000fe20003f46270 */
[----:B------:R-:W-:Y:S01]  /*4b60*/  @!P6 IMAD.IADD R39, R39, 0x1, -R247 ;  /* 0x000000012727e824 */ /* 0x000fe200078e0af7 */
[----:B------:R-:W-:Y:S01]  /*4b70*/  IABS R44, R5 ;  /* 0x00000005002c7213 */ /* 0x000fe20000000000 */
[----:B------:R-:W-:Y:S01]  /*4b80*/  IMAD.HI.U32 R5, R3, R46, RZ ;  /* 0x0000002e03057227 */ /* 0x000fe200078e00ff */
[----:B------:R-:W-:-:S03]  /*4b90*/  ISETP.GE.AND P6, PT, R41, RZ, PT ;  /* 0x000000ff2900720c */ /* 0x000fc60003fc6270 */
[----:B------:R-:W-:Y:S02]  /*4ba0*/  IMAD.MOV R41, RZ, RZ, -R2 ;  /* 0x000000ffff297224 */ /* 0x000fe400078e0a02 */
[----:B------:R-:W-:Y:S02]  /*4bb0*/  IMAD.MOV R5, RZ, RZ, -R5 ;  /* 0x000000ffff057224 */ /* 0x000fe400078e0a05 */
[C---:B------:R-:W-:Y:S02]  /*4bc0*/  IMAD R41, R247.reuse, R41, R42 ;  /* 0x00000029f7297224 */ /* 0x040fe400078e022a */
[----:B------:R-:W-:Y:S02]  /*4bd0*/  @!P3 IMAD.IADD R40, R40, 0x1, -R247 ;  /* 0x000000012828b824 */ /* 0x000fe400078e0af7 */
[----:B------:R-:W-:Y:S01]  /*4be0*/  IMAD R43, R247, R5, R46 ;  /* 0x00000005f72b7224 */ /* 0x000fe200078e022e */
[----:B------:R-:W-:Y:S01]  /*4bf0*/  IABS R46, R47 ;  /* 0x0000002f002e7213 */ /* 0x000fe20000000000 */
[----:B------:R-:W-:-:S04]  /*4c00*/  IMAD.HI.U32 R2, R3, R44, RZ ;  /* 0x0000002c03027227 */ /* 0x000fc800078e00ff */
[----:B------:R-:W-:Y:S01]  /*4c10*/  @!P4 IMAD.MOV R39, RZ, RZ, -R39 ;  /* 0x000000ffff27c224 */ /* 0x000fe200078e0a27 */
[C---:B------:R-:W-:Y:S01]  /*4c20*/  ISETP.GT.U32.AND P4, PT, R247.reuse, R41, PT ;  /* 0x00000029f700720c */ /* 0x040fe20003f84070 */
[----:B------:R-:W-:Y:S01]  /*4c30*/  @!P5 IMAD.MOV R40, RZ, RZ, -R40 ;  /* 0x000000ffff28d224 */ /* 0x000fe200078e0a28 */
[----:B------:R-:W-:Y:S01]  /*4c40*/  ISETP.GT.U32.AND P5, PT, R247, R43, PT ;  /* 0x0000002bf700720c */ /* 0x000fe20003fa4070 */
[----:B------:R-:W-:Y:S02]  /*4c50*/  IMAD.MOV R42, RZ, RZ, -R2 ;  /* 0x000000ffff2a7224 */ /* 0x000fe400078e0a02 */
[----:B------:R-:W-:-:S04]  /*4c60*/  IMAD.HI.U32 R2, R3, R48, RZ ;  /* 0x0000003003027227 */ /* 0x000fc800078e00ff */
[----:B------:R-:W-:Y:S02]  /*4c70*/  IMAD R42, R247, R42, R44 ;  /* 0x0000002af72a7224 */ /* 0x000fe400078e022c */
[----:B------:R-:W-:Y:S02]  /*4c80*/  IMAD.MOV R2, RZ, RZ, -R2 ;  /* 0x000000ffff027224 */ /* 0x000fe400078e0a02 */
[--C-:B------:R-:W-:Y:S01]  /*4c90*/  @!P4 IMAD.IADD R41, R41, 0x1, -R247.reuse ;  /* 0x000000012929c824 */ /* 0x100fe200078e0af7 */
[C---:B------:R-:W-:Y:S01]  /*4ca0*/  ISETP.GT.U32.AND P3, PT, R247.reuse, R42, PT ;  /* 0x0000002af700720c */ /* 0x040fe20003f64070 */
[----:B------:R-:W-:Y:S01]  /*4cb0*/  IMAD R44, R247, R2, R48 ;  /* 0x00000002f72c7224 */ /* 0x000fe200078e0230 */
[----:B------:R-:W-:Y:S01]  /*4cc0*/  IABS R48, R49 ;  /* 0x0000003100307213 */ /* 0x000fe20000000000 */
[----:B------:R-:W-:Y:S01]  /*4cd0*/  @!P5 IMAD.IADD R43, R43, 0x1, -R247 ;  /* 0x000000012b2bd824 */ /* 0x000fe200078e0af7 */
[----:B------:R-:W-:Y:S01]  /*4ce0*/  ISETP.GT.U32.AND P4, PT, R247, R41, PT ;  /* 0x00000029f700720c */ /* 0x000fe20003f84070 */
[----:B------:R-:W-:-:S03]  /*4cf0*/  IMAD.HI.U32 R2, R3, R46, RZ ;  /* 0x0000002e03027227 */ /* 0x000fc600078e00ff */
[----:B------:R-:W-:Y:S01]  /*4d00*/  ISETP.GT.U32.AND P5, PT, R247, R43, PT ;  /* 0x0000002bf700720c */ /* 0x000fe20003fa4070 */
[----:B------:R-:W-:-:S04]  /*4d10*/  IMAD.HI.U32 R5, R3, R48, RZ ;  /* 0x0000003003057227 */ /* 0x000fc800078e00ff */
[----:B------:R-:W-:Y:S02]  /*4d20*/  @!P3 IMAD.IADD R42, R42, 0x1, -R247 ;  /* 0x000000012a2ab824 */ /* 0x000fe400078e0af7 */
[----:B------:R-:W-:Y:S02]  /*4d30*/  IMAD.MOV R2, RZ, RZ, -R2 ;  /* 0x000000ffff027224 */ /* 0x000fe400078e0a02 */
[----:B------:R-:W-:Y:S01]  /*4d40*/  IMAD.MOV R5, RZ, RZ, -R5 ;  /* 0x000000ffff057224 */ /* 0x000fe200078e0a05 */
[C---:B------:R-:W-:Y:S01]  /*4d50*/  ISETP.GT.U32.AND P3, PT, R247.reuse, R42, PT ;  /* 0x0000002af700720c */ /* 0x040fe20003f64070 */
[C---:B------:R-:W-:Y:S02]  /*4d60*/  IMAD R45, R247.reuse, R2, R46 ;  /* 0x00000002f72d7224 */ /* 0x040fe400078e022e */
[----:B------:R-:W-:Y:S02]  /*4d70*/  IMAD R46, R247, R5, R48 ;  /* 0x00000005f72e7224 */ /* 0x000fe400078e0230 */
[--C-:B------:R-:W-:Y:S01]  /*4d80*/  @!P4 IMAD.IADD R41, R41, 0x1, -R247.reuse ;  /* 0x000000012929c824 */ /* 0x100fe200078e0af7 */
[----:B------:R-:W-:Y:S01]  /*4d90*/  ISETP.GT.U32.AND P4, PT, R247, R44, PT ;  /* 0x0000002cf700720c */ /* 0x000fe20003f84070 */
[----:B------:R-:W-:Y:S01]  /*4da0*/  @!P5 IMAD.IADD R43, R43, 0x1, -R247 ;  /* 0x000000012b2bd824 */ /* 0x000fe200078e0af7 */
[----:B------:R-:W-:Y:S01]  /*4db0*/  ISETP.GT.U32.AND P5, PT, R247, R46, PT ;  /* 0x0000002ef700720c */ /* 0x000fe20003fa4070 */
[----:B------:R-:W-:Y:S01]  /*4dc0*/  IMAD.MOV.U32 R48, RZ, RZ, R11 ;  /* 0x000000ffff307224 */ /* 0x000fe200078e000b */
[----:B------:R-:W-:Y:S01]  /*4dd0*/  LOP3.LUT R11, R4, 0x9a, RZ, 0xfc, !PT ;  /* 0x0000009a040b7812 */ /* 0x000fe200078efcff */
[----:B------:R-:W-:-:S02]  /*4de0*/  @!P0 IMAD.MOV R41, RZ, RZ, -R41 ;  /* 0x000000ffff298224 */ /* 0x000fc400078e0a29 */
[----:B------:R-:W-:Y:S01]  /*4df0*/  @!P3 IMAD.IADD R42, R42, 0x1, -R247 ;  /* 0x000000012a2ab824 */ /* 0x000fe200078e0af7 */
[----:B------:R-:W-:Y:S01]  /*4e00*/  ISETP.GT.U32.AND P3, PT, R247, R45, PT ;  /* 0x0000002df700720c */ /* 0x000fe20003f64070 */
[----:B------:R-:W-:Y:S01]  /*4e10*/  IMAD.HI.U32 R2, R3, R48, RZ ;  /* 0x0000003003027227 */ /* 0x000fe200078e00ff */
[----:B------:R-:W-:-:S03]  /*4e20*/  IABS R52, R11 ;  /* 0x0000000b00347213 */ /* 0x000fc60000000000 */
[--C-:B------:R-:W-:Y:S01]  /*4e30*/  @!P4 IMAD.IADD R44, R44, 0x1, -R247.reuse ;  /* 0x000000012c2cc824 */ /* 0x100fe200078e0af7 */
[----:B------:R-:W-:Y:S01]  /*4e40*/  ISETP.GE.AND P4, PT, R47, RZ, PT ;  /* 0x000000ff2f00720c */ /* 0x000fe20003f86270 */
[----:B------:R-:W-:Y:S02]  /*4e50*/  @!P5 IMAD.IADD R46, R46, 0x1, -R247 ;  /* 0x000000012e2ed824 */ /* 0x000fe400078e0af7 */
[----:B------:R-:W-:Y:S01]  /*4e60*/  IMAD.MOV R2, RZ, RZ, -R2 ;  /* 0x000000ffff027224 */ /* 0x000fe200078e0a02 */
[----:B------:R-:W-:Y:S01]  /*4e70*/  ISETP.GT.U32.AND P0, PT, R247, R44, PT ;  /* 0x0000002cf700720c */ /* 0x000fe20003f04070 */
[----:B------:R-:W-:Y:S01]  /*4e80*/  IMAD.HI.U32 R5, R3, R50, RZ ;  /* 0x0000003203057227 */ /* 0x000fe200078e00ff */
[----:B------:R-:W-:-:S03]  /*4e90*/  ISETP.GT.U32.AND P5, PT, R247, R46, PT ;  /* 0x0000002ef700720c */ /* 0x000fc60003fa4070 */
[----:B------:R-:W-:Y:S02]  /*4ea0*/  IMAD R47, R247, R2, R48 ;  /* 0x00000002f72f7224 */ /* 0x000fe400078e0230 */
[----:B------:R-:W-:-:S04]  /*4eb0*/  IMAD.HI.U32 R2, R3, R52, RZ ;  /* 0x0000003403027227 */ /* 0x000fc800078e00ff */
[----:B------:R-:W-:Y:S01]  /*4ec0*/  @!P3 IMAD.IADD R45, R45, 0x1, -R247 ;  /* 0x000000012d2db824 */ /* 0x000fe200078e0af7 */
[----:B------:R-:W-:Y:S01]  /*4ed0*/  ISETP.GE.AND P3, PT, R49, RZ, PT ;  /* 0x000000ff3100720c */ /* 0x000fe20003f66270 */
[----:B------:R-:W-:Y:S02]  /*4ee0*/  IMAD.MOV R2, RZ, RZ, -R2 ;  /* 0x000000ffff027224 */ /* 0x000fe400078e0a02 */
[----:B------:R-:W-:Y:S02]  /*4ef0*/  IMAD.MOV R5, RZ, RZ, -R5 ;  /* 0x000000ffff057224 */ /* 0x000fe400078e0a05 */
[----:B------:R-:W-:Y:S01]  /*4f00*/  @!P2 IMAD.MOV R42, RZ, RZ, -R42 ;  /* 0x000000ffff2aa224 */ /* 0x000fe200078e0a2a */
[C---:B------:R-:W-:Y:S01]  /*4f10*/  ISETP.GT.U32.AND P2, PT, R247.reuse, R45, PT ;  /* 0x0000002df700720c */ /* 0x040fe20003f44070 */
[C---:B------:R-:W-:Y:S02]  /*4f20*/  IMAD R49, R247.reuse, R2, R52 ;  /* 0x00000002f7317224 */ /* 0x040fe400078e0234 */
[C---:B------:R-:W-:Y:S01]  /*4f30*/  IMAD R48, R247.reuse, R5, R50 ;  /* 0x00000005f7307224 */ /* 0x040fe200078e0232 */
[----:B------:R-:W-:Y:S01]  /*4f40*/  IABS R50, R55 ;  /* 0x0000003700327213 */ /* 0x000fe20000000000 */
[--C-:B------:R-:W-:Y:S01]  /*4f50*/  @!P0 IMAD.IADD R44, R44, 0x1, -R247.reuse ;  /* 0x000000012c2c8824 */ /* 0x100fe200078e0af7 */
[C---:B------:R-:W-:Y:S01]  /*4f60*/  ISETP.GT.U32.AND P0, PT, R247.reuse, R47, PT ;  /* 0x0000002ff700720c */ /* 0x040fe20003f04070 */
[----:B------:R-:W-:Y:S01]  /*4f70*/  @!P5 IMAD.IADD R46, R46, 0x1, -R247 ;  /* 0x000000012e2ed824 */ /* 0x000fe200078e0af7 */
[C---:B------:R-:W-:Y:S01]  /*4f80*/  ISETP.GT.U32.AND P5, PT, R247.reuse, R49, PT ;  /* 0x00000031f700720c */ /* 0x040fe20003fa4070 */
[----:B------:R-:W-:Y:S01]  /*4f90*/  @!P6 IMAD.MOV R44, RZ, RZ, -R44 ;  /* 0x000000ffff2ce224 */ /* 0x000fe200078e0a2c */
[----:B------:R-:W-:Y:S01]  /*4fa0*/  ISETP.GT.U32.AND P6, PT, R247, R48, PT ;  /* 0x00000030f700720c */ /* 0x000fe20003fc4070 */
[----:B------:R-:W-:-:S04]  /*4fb0*/  IMAD.HI.U32 R2, R3, R50, RZ ;  /* 0x0000003203027227 */ /* 0x000fc800078e00ff */
[--C-:B------:R-:W-:Y:S01]  /*4fc0*/  @!P2 IMAD.IADD R45, R45, 0x1, -R247.reuse ;  /* 0x000000012d2da824 */ /* 0x100fe200078e0af7 */
[----:B------:R-:W-:Y:S01]  /*4fd0*/  ISETP.GE.AND P2, PT, R53, RZ, PT ;  /* 0x000000ff3500720c */ /* 0x000fe20003f46270 */
[----:B------:R-:W-:Y:S01]  /*4fe0*/  IMAD.MOV R5, RZ, RZ, -R2 ;  /* 0x000000ffff057224 */ /* 0x000fe200078e0a02 */
[----:B------:R-:W-:Y:S01]  /*4ff0*/  LOP3.LUT R53, R4, 0x9e, RZ, 0xfc, !PT ;  /* 0x0000009e04357812 */ /* 0x000fe200078efcff */
[--C-:B------:R-:W-:Y:S01]  /*5000*/  @!P0 IMAD.IADD R47, R47, 0x1, -R247.reuse ;  /* 0x000000012f2f8824 */ /* 0x100fe200078e0af7 */
[----:B------:R-:W-:Y:S01]  /*5010*/  ISETP.GE.AND P0, PT, R11, RZ, PT ;  /* 0x000000ff0b00720c */ /* 0x000fe20003f06270 */
        /* <DEDUP_REMOVED lines=8> */
[----:B------:R-:W-:Y:S01]  /*50a0*/  LOP3.LUT R11, R4, 0xa0, RZ, 0xfc, !PT ;  /* 0x000000a0040b7812 */ /* 0x000fe200078efcff */
[----:B------:R-:W-:Y:S02]  /*50b0*/  IMAD.MOV R2, RZ, RZ, -R2 ;  /* 0x000000ffff027224 */ /* 0x000fe400078e0a02 */
[C---:B------:R-:W-:Y:S01]  /*50c0*/  IMAD R50, R247.reuse, R5, R50 ;  /* 0x00000005f7327224 */ /* 0x040fe200078e0232 */
[----:B------:R-:W-:Y:S01]  /*50d0*/  IABS R54, R11 ;  /* 0x0000000b00367213 */ /* 0x000fe20000000000 */
[C---:B------:R-:W-:Y:S02]  /*50e0*/  IMAD R51, R247.reuse, R2, R52 ;  /* 0x00000002f7337224 */ /* 0x040fe400078e0234 */
[----:B------:R-:W-:Y:S01]  /*50f0*/  @!P4 IMAD.MOV R45, RZ, RZ, -R45 ;  /* 0x000000ffff2dc224 */ /* 0x000fe200078e0a2d */
[----:B------:R-:W-:Y:S01]  /*5100*/  ISETP.GT.U32.AND P4, PT, R247, R48, PT ;  /* 0x00000030f700720c */ /* 0x000fe20003f84070 */
[--C-:B------:R-:W-:Y:S01]  /*5110*/  @!P6 IMAD.IADD R47, R47, 0x1, -R247.reuse ;  /* 0x000000012f2fe824 */ /* 0x100fe200078e0af7 */
[----:B------:R-:W-:Y:S01]  /*5120*/  ISETP.GT.U32.AND P6, PT, R247, R50, PT ;  /* 0x00000032f700720c */ /* 0x000fe20003fc4070 */
[----:B------:R-:W-:Y:S01]  /*5130*/  @!P5 IMAD.IADD R49, R49, 0x1, -R247 ;  /* 0x000000013131d824 */ /* 0x000fe200078e0af7 */
[----:B------:R-:W-:Y:S01]  /*5140*/  ISETP.GT.U32.AND P5, PT, R247, R51, PT ;  /* 0x00000033f700720c */ /* 0x000fe20003fa4070 */
[----:B------:R-:W-:-:S04]  /*5150*/  IMAD.HI.U32 R2, R3, R54, RZ ;  /* 0x0000003603027227 */ /* 0x000fc800078e00ff */
[----:B------:R-:W-:-:S04]  /*5160*/  IMAD.HI.U32 R5, R3, R56, RZ ;  /* 0x0000003803057227 */ /* 0x000fc800078e00ff */
[--C-:B------:R-:W-:Y:S01]  /*5170*/  @!P4 IMAD.IADD R48, R48, 0x1, -R247.reuse ;  /* 0x000000013030c824 */ /* 0x100fe200078e0af7 */
[----:B------:R-:W-:Y:S01]  /*5180*/  ISETP.GE.AND P4, PT, R55, RZ, PT ;  /* 0x000000ff3700720c */ /* 0x000fe20003f86270 */
[----:B------:R-:W-:Y:S01]  /*5190*/  IMAD.MOV R2, RZ, RZ, -R2 ;  /* 0x000000ffff027224 */ /* 0x000fe200078e0a02 */
[----:B------:R-:W-:Y:S01]  /*51a0*/  LOP3.LUT R55, R4, 0xa4, RZ, 0xfc, !PT ;  /* 0x000000a404377812 */ /* 0x000fe200078efcff */
[--C-:B------:R-:W-:Y:S01]  /*51b0*/  @!P6 IMAD.IADD R50, R50, 0x1, -R247.reuse ;  /* 0x000000013232e824 */ /* 0x100fe200078e0af7 */
[----:B------:R-:W-:Y:S01]  /*51c0*/  ISETP.GE.AND P6, PT, R53, RZ, PT ;  /* 0x000000ff3500720c */ /* 0x000fe20003fc6270 */
[----:B------:R-:W-:Y:S02]  /*51d0*/  @!P5 IMAD.IADD R51, R51, 0x1, -R247 ;  /* 0x000000013333d824 */ /* 0x000fe400078e0af7 */
[----:B------:R-:W-:Y:S01]  /*51e0*/  IMAD.MOV R5, RZ, RZ, -R5 ;  /* 0x000000ffff057224 */ /* 0x000fe200078e0a05 */
[C---:B------:R-:W-:Y:S01]  /*51f0*/  ISETP.GT.U32.AND P5, PT, R247.reuse, R50, PT ;  /* 0x00000032f700720c */ /* 0x040fe20003fa4070 */
[C---:B------:R-:W-:Y:S01]  /*5200*/  IMAD R52, R247.reuse, R2, R54 ;  /* 0x00000002f7347224 */ /* 0x040fe200078e0236 */
[----:B------:R-:W-:Y:S01]  /*5210*/  IABS R54, R55 ;  /* 0x0000003700367213 */ /* 0x000fe20000000000 */
[----:B------:R-:W-:Y:S01]  /*5220*/  @!P1 IMAD.MOV R47, RZ, RZ, -R47 ;  /* 0x000000ffff2f9224 */ /* 0x000fe200078e0a2f */
[C---:B------:R-:W-:Y:S01]  /*5230*/  ISETP.GT.U32.AND P1, PT, R247.reuse, R51, PT ;  /* 0x00000033f700720c */ /* 0x040fe20003f24070 */
[----:B------:R-:W-:Y:S01]  /*5240*/  IMAD R53, R247, R5, R56 ;  /* 0x00000005f7357224 */ /* 0x000fe200078e0238 */
[----:B------:R-:W-:Y:S01]  /*5250*/  IABS R56, R59 ;  /* 0x0000003b00387213 */ /* 0x000fe20000000000 */
[----:B------:R-:W-:-:S04]  /*5260*/  IMAD.HI.U32 R2, R3, R54, RZ ;  /* 0x0000003603027227 */ /* 0x000fc800078e00ff */
[----:B------:R-:W-:Y:S01]  /*5270*/  @!P2 IMAD.MOV R48, RZ, RZ, -R48 ;  /* 0x000000ffff30a224 */ /* 0x000fe200078e0a30 */
[----:B------:R-:W-:Y:S01]  /*5280*/  ISETP.GT.U32.AND P2, PT, R247, R53, PT ;  /* 0x00000035f700720c */ /* 0x000fe20003f44070 */
[----:B------:R-:W-:-:S04]  /*5290*/  IMAD.HI.U32 R5, R3, R56, RZ ;  /* 0x0000003803057227 */ /* 0x000fc800078e00ff */
[----:B------:R-:W-:Y:S02]  /*52a0*/  IMAD.MOV R2, RZ, RZ, -R2 ;  /* 0x000000ffff027224 */ /* 0x000fe400078e0a02 */
[----:B------:R-:W-:Y:S01]  /*52b0*/  @!P5 IMAD.IADD R50, R50, 0x1, -R247 ;  /* 0x000000013232d824 */ /* 0x000fe200078e0af7 */
[----:B------:R-:W-:Y:S01]  /*52c0*/  ISETP.GE.AND P5, PT, R57, RZ, PT ;  /* 0x000000ff3900720c */ /* 0x000fe20003fa6270 */
[----:B------:R-:W-:Y:S02]  /*52d0*/  IMAD.MOV R5, RZ, RZ, -R5 ;  /* 0x000000ffff057224 */ /* 0x000fe400078e0a05 */
[----:B------:R-:W-:Y:S02]  /*52e0*/  IMAD R54, R247, R2, R54 ;  /* 0x00000002f7367224 */ /* 0x000fe400078e0236 */
[--C-:B------:R-:W-:Y:S01]  /*52f0*/  @!P1 IMAD.IADD R51, R51, 0x1, -R247.reuse ;  /* 0x0000000133339824 */ /* 0x100fe200078e0af7 */
[----:B------:R-:W-:Y:S01]  /*5300*/  ISETP.GE.AND P1, PT, R55, RZ, PT ;  /* 0x000000ff3700720c */ /* 0x000fe20003f26270 */
[----:B------:R-:W-:Y:S01]  /*5310*/  @!P3 IMAD.MOV R46, RZ, RZ, -R46 ;  /* 0x000000ffff2eb224 */ /* 0x000fe200078e0a2e */
[C---:B------:R-:W-:Y:S01]  /*5320*/  ISETP.GT.U32.AND P3, PT, R247.reuse, R52, PT ;  /* 0x00000034f700720c */ /* 0x040fe20003f64070 */
[C---:B------:R-:W-:Y:S01]  /*5330*/  IMAD R55, R247.reuse, R5, R56 ;  /* 0x00000005f7377224 */ /* 0x040fe200078e0238 */
[----:B------:R-:W-:Y:S01]  /*5340*/  LOP3.LUT R5, R4, 0xa8, RZ, 0xfc, !PT ;  /* 0x000000a804057812 */ /* 0x000fe200078efcff */
[----:B------:R-:W-:Y:S01]  /*5350*/  @!P4 IMAD.MOV R50, RZ, RZ, -R50 ;  /* 0x000000ffff32c224 */ /* 0x000fe200078e0a32 */
[----:B------:R-:W-:Y:S01]  /*5360*/  ISETP.GT.U32.AND P4, PT, R247, R54, PT ;  /* 0x00000036f700720c */ /* 0x000fe20003f84070 */
[----:B------:R-:W-:Y:S01]  /*5370*/  @!P2 IMAD.IADD R53, R53, 0x1, -R247 ;  /* 0x000000013535a824 */ /* 0x000fe200078e0af7 */
[----:B------:R-:W-:Y:S01]  /*5380*/  IABS R56, R5 ;  /* 0x0000000500387213 */ /* 0x000fe20000000000 */
[----:B------:R-:W-:Y:S01]  /*5390*/  @!P6 IMAD.MOV R51, RZ, RZ, -R51 ;  /* 0x000000ffff33e224 */ /* 0x000fe200078e0a33 */
[C---:B------:R-:W-:Y:S01]  /*53a0*/  ISETP.GT.U32.AND P6, PT, R247.reuse, R55, PT ;  /* 0x00000037f700720c */ /* 0x040fe20003fc4070 */
[----:B------:R-:W-:Y:S01]  /*53b0*/  @!P0 IMAD.MOV R49, RZ, RZ, -R49 ;  /* 0x000000ffff318224 */ /* 0x000fe200078e0a31 */
[----:B------:R-:W-:Y:S01]  /*53c0*/  ISETP.GT.U32.AND P2, PT, R247, R53, PT ;  /* 0x00000035f700720c */ /* 0x000fe20003f44070 */
[----:B------:R-:W-:Y:S01]  /*53d0*/  IMAD.HI.U32 R2, R3, R56, RZ ;  /* 0x0000003803027227 */ /* 0x000fe200078e00ff */
[----:B------:R-:W-:-:S02]  /*53e0*/  ISETP.GE.AND P0, PT, R11, RZ, PT ;  /* 0x000000ff0b00720c */ /* 0x000fc40003f06270 */
[----:B------:R-:W-:Y:S01]  /*53f0*/  LOP3.LUT R11, R4, 0xaa, RZ, 0xfc, !PT ;  /* 0x000000aa040b7812 */ /* 0x000fe200078efcff */
[--C-:B------:R-:W-:Y:S02]  /*5400*/  @!P3 IMAD.IADD R52, R52, 0x1, -R247.reuse ;  /* 0x000000013434b824 */ /* 0x100fe400078e0af7 */
[--C-:B------:R-:W-:Y:S01]  /*5410*/  @!P4 IMAD.IADD R54, R54, 0x1, -R247.reuse ;  /* 0x000000013636c824 */ /* 0x100fe200078e0af7 */
[----:B------:R-:W-:Y:S01]  /*5420*/  IABS R58, R11 ;  /* 0x0000000b003a7213 */ /* 0x000fe20000000000 */
[----:B------:R-:W-:Y:S01]  /*5430*/  IMAD.MOV R2, RZ, RZ, -R2 ;  /* 0x000000ffff027224 */ /* 0x000fe200078e0a02 */
[----:B------:R-:W-:Y:S01]  /*5440*/  ISETP.GT.U32.AND P3, PT, R247, R52, PT ;  /* 0x00000034f700720c */ /* 0x000fe20003f64070 */
[--C-:B------:R-:W-:Y:S01]  /*5450*/  @!P6 IMAD.IADD R55, R55, 0x1, -R247.reuse ;  /* 0x000000013737e824 */ /* 0x100fe200078e0af7 */
[----:B------:R-:W-:Y:S01]  /*5460*/  ISETP.GT.U32.AND P4, PT, R247, R54, PT ;  /* 0x00000036f700720c */ /* 0x000fe20003f84070 */
[----:B------:R-:W-:Y:S01]  /*5470*/  @!P2 IMAD.IADD R53, R53, 0x1, -R247 ;  /* 0x000000013535a824 */ /* 0x000fe200078e0af7 */
[----:B------:R-:W-:Y:S01]  /*5480*/  ISETP.GE.AND P2, PT, R5, RZ, PT ;  /* 0x000000ff0500720c */ /* 0x000fe20003f46270 */
[----:B------:R-:W-:Y:S01]  /*5490*/  IMAD.HI.U32 R5, R3, R58, RZ ;  /* 0x0000003a03057227 */ /* 0x000fe200078e00ff */
[----:B------:R-:W-:-:S03]  /*54a0*/  ISETP.GT.U32.AND P6, PT, R247, R55, PT ;  /* 0x00000037f700720c */ /* 0x000fc60003fc4070 */
[----:B------:R-:W-:Y:S02]  /*54b0*/  IMAD.MOV R5, RZ, RZ, -R5 ;  /* 0x000000ffff057224 */ /* 0x000fe400078e0a05 */
[----:B------:R-:W-:Y:S02]  /*54c0*/  IMAD R56, R247, R2, R56 ;  /* 0x00000002f7387224 */ /* 0x000fe400078e0238 */
[--C-:B------:R-:W-:Y:S01]  /*54d0*/  @!P3 IMAD.IADD R52, R52, 0x1, -R247.reuse ;  /* 0x000000013434b824 */ /* 0x100fe200078e0af7 */
[----:B------:R-:W-:Y:S01]  /*54e0*/  ISETP.GE.AND P3, PT, R59, RZ, PT ;  /* 0x000000ff3b00720c */ /* 0x000fe20003f66270 */
[C---:B------:R-:W-:Y:S01]  /*54f0*/  IMAD R57, R247.reuse, R5, R58 ;  /* 0x00000005f7397224 */ /* 0x040fe200078e023a */
[----:B------:R-:W-:Y:S01]  /*5500*/  LOP3.LUT R59, R4, 0xac, RZ, 0xfc, !PT ;  /* 0x000000ac043b7812 */ /* 0x000fe200078efcff */
[--C-:B------:R-:W-:Y:S01]  /*5510*/  @!P4 IMAD.IADD R54, R54, 0x1, -R247.reuse ;  /* 0x000000013636c824 */ /* 0x100fe200078e0af7 */
[----:B------:R-:W-:Y:S01]  /*5520*/  ISETP.GT.U32.AND P4, PT, R247, R56, PT ;  /* 0x00000038f700720c */ /* 0x000fe20003f84070 */
[----:B------:R-:W-:Y:S01]  /*5530*/  @!P6 IMAD.IADD R55, R55, 0x1, -R247 ;  /* 0x000000013737e824 */ /* 0x000fe200078e0af7 */
[----:B------:R-:W-:Y:S01]  /*5540*/  IABS R60, R59 ;  /* 0x0000003b003c7213 */ /* 0x000fe20000000000 */
[----:B------:R-:W-:Y:S01]  /*5550*/  @!P0 IMAD.MOV R52, RZ, RZ, -R52 ;  /* 0x000000ffff348224 */ /* 0x000fe200078e0a34 */
[----:B------:R-:W-:Y:S01]  /*5560*/  ISETP.GT.U32.AND P6, PT, R247, R57, PT ;  /* 0x00000039f700720c */ /* 0x000fe20003fc4070 */
[----:B------:R-:W-:Y:S01]  /*5570*/  IMAD.HI.U32 R5, R3, R64, RZ ;  /* 0x0000004003057227 */ /* 0x000fe200078e00ff */
[----:B------:R-:W-:-:S02]  /*5580*/  ISETP.GE.AND P0, PT, R11, RZ, PT ;  /* 0x000000ff0b00720c */ /* 0x000fc40003f06270 */
[----:B------:R-:W-:Y:S01]  /*5590*/  IABS R11, R65 ;  /* 0x00000041000b7213 */ /* 0x000fe20000000000 */
[----:B------:R-:W-:-:S04]  /*55a0*/  IMAD.HI.U32 R2, R3, R60, RZ ;  /* 0x0000003c03027227 */ /* 0x000fc800078e00ff */
[----:B------:R-:W-:Y:S02]  /*55b0*/  IMAD.MOV R2, RZ, RZ, -R2 ;  /* 0x000000ffff027224 */ /* 0x000fe400078e0a02 */
[--C-:B------:R-:W-:Y:S02]  /*55c0*/  @!P4 IMAD.IADD R56, R56, 0x1, -R247.reuse ;  /* 0x000000013838c824 */ /* 0x100fe400078e0af7 */
[----:B------:R-:W-:Y:S02]  /*55d0*/  IMAD R58, R247, R2, R60 ;  /* 0x00000002f73a7224 */ /* 0x000fe400078e023c */
[----:B------:R-:W-:Y:S01]  /*55e0*/  @!P6 IMAD.IADD R57, R57, 0x1, -R247 ;  /* 0x000000013939e824 */ /* 0x000fe200078e0af7 */
[----:B------:R-:W-:Y:S01]  /*55f0*/  ISETP.GT.U32.AND P6, PT, R247, R56, PT ;  /* 0x00000038f700720c */ /* 0x000fe20003fc4070 */
[----:B------:R-:W-:Y:S01]  /*5600*/  IMAD.HI.U32 R2, R3, R62, RZ ;  /* 0x0000003e03027227 */ /* 0x000fe200078e00ff */
[----:B------:R-:W-:-:S03]  /*5610*/  ISETP.GT.U32.AND P4, PT, R247, R58, PT ;  /* 0x0000003af700720c */ /* 0x000fc60003f84070 */
[----:B------:R-:W-:Y:S02]  /*5620*/  IMAD.MOV R2, RZ, RZ, -R2 ;  /* 0x000000ffff027224 */ /* 0x000fe400078e0a02 */
[----:B------:R-:W-:Y:S01]  /*5630*/  @!P5 IMAD.MOV R53, RZ, RZ, -R53 ;  /* 0x000000ffff35d224 */ /* 0x000fe200078e0a35 */
[----:B------:R-:W-:Y:S01]  /*5640*/  ISETP.GE.AND P5, PT, R59, RZ, PT ;  /* 0x000000ff3b00720c */ /* 0x000fe20003fa6270 */
[C---:B------:R-:W-:Y:S01]  /*5650*/  IMAD R59, R247.reuse, R2, R62 ;  /* 0x00000002f73b7224 */ /* 0x040fe200078e023e */
[----:B------:R-:W-:Y:S01]  /*5660*/  IABS R2, R67 ;  /* 0x0000004300027213 */ /* 0x000fe20000000000 */
[----:B------:R-:W-:Y:S02]  /*5670*/  IMAD.MOV R5, RZ, RZ, -R5 ;  /* 0x000000ffff057224 */ /* 0x000fe400078e0a05 */
[----:B------:R-:W-:Y:S02]  /*5680*/  IMAD.MOV.U32 R62, RZ, RZ, R11 ;  /* 0x000000ffff3e7224 */ /* 0x000fe400078e000b */
[----:B------:R-:W-:-:S02]  /*5690*/  IMAD R60, R247, R5, R64 ;  /* 0x00000005f73c7224 */ /* 0x000fc400078e0240 */
[----:B------:R-:W-:Y:S01]  /*56a0*/  @!P6 IMAD.IADD R56, R56, 0x1, -R247 ;  /* 0x000000013838e824 */ /* 0x000fe200078e0af7 */
[----:B------:R-:W-:Y:S01]  /*56b0*/  ISETP.GT.U32.AND P6, PT, R247, R59, PT ;  /* 0x0000003bf700720c */ /* 0x000fe20003fc4070 */
[----:B------:R-:W-:Y:S02]  /*56c0*/  IMAD.MOV.U32 R64, RZ, RZ, R2 ;  /* 0x000000ffff407224 */ /* 0x000fe400078e0002 */
[----:B------:R-:W-:-:S04]  /*56d0*/  IMAD.HI.U32 R2, R3, R62, RZ ;  /* 0x0000003e03027227 */ /* 0x000fc800078e00ff */
[----:B------:R-:W-:Y:S02]  /*56e0*/  @!P4 IMAD.IADD R58, R58, 0x1, -R247 ;  /* 0x000000013a3ac824 */ /* 0x000fe400078e0af7 */
[----:B------:R-:W-:Y:S02]  /*56f0*/  IMAD.MOV R2, RZ, RZ, -R2 ;  /* 0x000000ffff027224 */ /* 0x000fe400078e0a02 */
[----:B------:R-:W-:Y:S01]  /*5700*/  @!P3 IMAD.MOV R55, RZ, RZ, -R55 ;  /* 0x000000ffff37b224 */ /* 0x000fe200078e0a37 */
[----:B------:R-:W-:Y:S01]  /*5710*/  ISETP.GE.AND P3, PT, R61, RZ, PT ;  /* 0x000000ff3d00720c */ /* 0x000fe20003f66270 */
[C---:B------:R-:W-:Y:S01]  /*5720*/  IMAD R61, R247.reuse, R2, R62 ;  /* 0x00000002f73d7224 */ /* 0x040fe200078e023e */
[C---:B------:R-:W-:Y:S01]  /*5730*/  ISETP.GT.U32.AND P4, PT, R247.reuse, R58, PT ;  /* 0x0000003af700720c */ /* 0x040fe20003f84070 */
[----:B------:R-:W-:Y:S01]  /*5740*/  @!P2 IMAD.MOV R56, RZ, RZ, -R56 ;  /* 0x000000ffff38a224 */ /* 0x000fe200078e0a38 */
[----:B------:R-:W-:Y:S01]  /*5750*/  ISETP.GT.U32.AND P2, PT, R247, R60, PT ;  /* 0x0000003cf700720c */ /* 0x000fe20003f44070 */
[----:B------:R-:W-:Y:S01]  /*5760*/  @!P6 IMAD.IADD R59, R59, 0x1, -R247 ;  /* 0x000000013b3be824 */ /* 0x000fe200078e0af7 */
[----:B------:R-:W-:Y:S01]  /*5770*/  ISETP.GT.U32.AND P6, PT, R247, R61, PT ;  /* 0x0000003df700720c */ /* 0x000fe20003fc4070 */
[----:B------:R-:W-:-:S04]  /*5780*/  IMAD.HI.U32 R5, R3, R64, RZ ;  /* 0x0000004003057227 */ /* 0x000fc800078e00ff */
[----:B------:R-:W-:Y:S02]  /*5790*/  IMAD.MOV R5, RZ, RZ, -R5 ;  /* 0x000000ffff057224 */ /* 0x000fe400078e0a05 */
[----:B------:R-:W-:Y:S01]  /*57a0*/  @!P1 IMAD.MOV R54, RZ, RZ, -R54 ;  /* 0x000000ffff369224 */ /* 0x000fe200078e0a36 */
[----:B------:R-:W-:Y:S01]  /*57b0*/  ISETP.GT.U32.AND P1, PT, R247, R57, PT ;  /* 0x00000039f700720c */ /* 0x000fe20003f24070 */
        /* <DEDUP_REMOVED lines=8> */
[----:B------:R-:W-:-:S03]  /*5840*/  IMAD.HI.U32 R11, R3, R70, RZ ;  /* 0x00000046030b7227 */ /* 0x000fc600078e00ff */
[----:B------:R-:W-:Y:S01]  /*5850*/  ISETP.GT.U32.AND P6, PT, R247, R61, PT ;  /* 0x0000003df700720c */ /* 0x000fe20003fc4070 */
[----:B------:R-:W-:-:S04]  /*5860*/  IMAD.HI.U32 R2, R3, R64, RZ ;  /* 0x0000004003027227 */ /* 0x000fc800078e00ff */
[----:B------:R-:W-:Y:S02]  /*5870*/  IMAD.MOV R2, RZ, RZ, -R2 ;  /* 0x000000ffff027224 */ /* 0x000fe400078e0a02 */
[--C-:B------:R-:W-:Y:S01]  /*5880*/  @!P1 IMAD.IADD R57, R57, 0x1, -R247.reuse ;  /* 0x0000000139399824 */ /* 0x100fe200078e0af7 */
[----:B------:R-:W-:Y:S01]  /*5890*/  ISETP.GE.AND P1, PT, R63, RZ, PT ;  /* 0x000000ff3f00720c */ /* 0x000fe20003f26270 */
[--C-:B------:R-:W-:Y:S01]  /*58a0*/  @!P2 IMAD.IADD R59, R59, 0x1, -R247.reuse ;  /* 0x000000013b3ba824 */ /* 0x100fe200078e0af7 */
[C---:B------:R-:W-:Y:S01]  /*58b0*/  ISETP.GT.U32.AND P2, PT, R247.reuse, R62, PT ;  /* 0x0000003ef700720c */ /* 0x040fe20003f44070 */
[----:B------:R-:W-:Y:S02]  /*58c0*/  IMAD R63, R247, R2, R64 ;  /* 0x00000002f73f7224 */ /* 0x000fe400078e0240 */
[----:B------:R-:W-:Y:S02]  /*58d0*/  @!P6 IMAD.IADD R61, R61, 0x1, -R247 ;  /* 0x000000013d3de824 */ /* 0x000fe400078e0af7 */
[----:B------:R-:W-:Y:S01]  /*58e0*/  @!P0 IMAD.MOV R57, RZ, RZ, -R57 ;  /* 0x000000ffff398224 */ /* 0x000fe200078e0a39 */
[----:B------:R-:W-:Y:S01]  /*58f0*/  ISETP.GT.U32.AND P6, PT, R247, R63, PT ;  /* 0x0000003ff700720c */ /* 0x000fe20003fc4070 */
[----:B------:R-:W-:Y:S01]  /*5900*/  IMAD.HI.U32 R2, R3, R66, RZ ;  /* 0x0000004203027227 */ /* 0x000fe200078e00ff */
[----:B------:R-:W-:-:S03]  /*5910*/  ISETP.GT.U32.AND P0, PT, R247, R60, PT ;  /* 0x0000003cf700720c */ /* 0x000fc60003f04070 */
[----:B------:R-:W-:-:S04]  /*5920*/  IMAD.HI.U32 R5, R3, R68, RZ ;  /* 0x0000004403057227 */ /* 0x000fc800078e00ff */
[--C-:B------:R-:W-:Y:S01]  /*5930*/  @!P2 IMAD.IADD R62, R62, 0x1, -R247.reuse ;  /* 0x000000013e3ea824 */ /* 0x100fe200078e0af7 */
[----:B------:R-:W-:Y:S01]  /*5940*/  ISETP.GE.AND P2, PT, R65, RZ, PT ;  /* 0x000000ff4100720c */ /* 0x000fe20003f46270 */
[----:B------:R-:W-:Y:S02]  /*5950*/  IMAD.MOV R2, RZ, RZ, -R2 ;  /* 0x000000ffff027224 */ /* 0x000fe400078e0a02 */
[----:B------:R-:W-:Y:S01]  /*5960*/  @!P6 IMAD.IADD R63, R63, 0x1, -R247 ;  /* 0x000000013f3fe824 */ /* 0x000fe200078e0af7 */
[C---:B------:R-:W-:Y:S01]  /*5970*/  ISETP.GT.U32.AND P6, PT, R247.reuse, R62, PT ;  /* 0x0000003ef700720c */ /* 0x040fe20003fc4070 */
[----:B------:R-:W-:Y:S02]  /*5980*/  IMAD.MOV R11, RZ, RZ, -R11 ;  /* 0x000000ffff0b7224 */ /* 0x000fe400078e0a0b */
[----:B------:R-:W-:Y:S02]  /*5990*/  IMAD.MOV R5, RZ, RZ, -R5 ;  /* 0x000000ffff057224 */ /* 0x000fe400078e0a05 */
[----:B------:R-:W-:-:S02]  /*59a0*/  IMAD R64, R247, R2, R66 ;  /* 0x00000002f7407224 */ /* 0x000fc400078e0242 */
[C---:B------:R-:W-:Y:S01]  /*59b0*/  IMAD R66, R247.reuse, R11, R70 ;  /* 0x0000000bf7427224 */ /* 0x040fe200078e0246 */
[C---:B------:R-:W-:Y:S01]  /*59c0*/  LOP3.LUT R11, R4.reuse, 0xc0, RZ, 0xfc, !PT ;  /* 0x000000c0040b7812 */ /* 0x040fe200078efcff */
[----:B------:R-:W-:Y:S01]  /*59d0*/  IMAD R65, R247, R5, R68 ;  /* 0x00000005f7417224 */ /* 0x000fe200078e0244 */
[----:B------:R-:W-:Y:S01]  /*59e0*/  LOP3.LUT R5, R4, 0xbe, RZ, 0xfc, !PT ;  /* 0x000000be04057812 */ /* 0x000fe200078efcff */
[--C-:B------:R-:W-:Y:S01]  /*59f0*/  @!P0 IMAD.IADD R60, R60, 0x1, -R247.reuse ;  /* 0x000000013c3c8824 */ /* 0x100fe200078e0af7 */
[----:B------:R-:W-:Y:S01]  /*5a00*/  ISETP.GE.AND P0, PT, R67, RZ, PT ;  /* 0x000000ff4300720c */ /* 0x000fe20003f06270 */
[----:B------:R-:W-:Y:S01]  /*5a10*/  @!P6 IMAD.IADD R62, R62, 0x1, -R247 ;  /* 0x000000013e3ee824 */ /* 0x000fe200078e0af7 */
[C---:B------:R-:W-:Y:S01]  /*5a20*/  ISETP.GT.U32.AND P6, PT, R247.reuse, R66, PT ;  /* 0x00000042f700720c */ /* 0x040fe20003fc4070 */
[----:B------:R-:W-:Y:S01]  /*5a30*/  @!P5 IMAD.MOV R58, RZ, RZ, -R58 ;  /* 0x000000ffff3ad224 */ /* 0x000fe200078e0a3a */
[----:B------:R-:W-:Y:S01]  /*5a40*/  IABS R68, R5 ;  /* 0x0000000500447213 */ /* 0x000fe20000000000 */
[----:B------:R-:W-:Y:S01]  /*5a50*/  @!P3 IMAD.MOV R59, RZ, RZ, -R59 ;  /* 0x000000ffff3bb224 */ /* 0x000fe200078e0a3b */
[C---:B------:R-:W-:Y:S01]  /*5a60*/  ISETP.GT.U32.AND P3, PT, R247.reuse, R63, PT ;  /* 0x0000003ff700720c */ /* 0x040fe20003f64070 */
[----:B------:R-:W-:Y:S01]  /*5a70*/  @!P1 IMAD.MOV R60, RZ, RZ, -R60 ;  /* 0x000000ffff3c9224 */ /* 0x000fe200078e0a3c */
[----:B------:R-:W-:Y:S01]  /*5a80*/  ISETP.GT.U32.AND P5, PT, R247, R64, PT ;  /* 0x00000040f700720c */ /* 0x000fe20003fa4070 */
[----:B------:R-:W-:Y:S01]  /*5a90*/  IMAD.HI.U32 R2, R3, R68, RZ ;  /* 0x0000004403027227 */ /* 0x000fe200078e00ff */
[----:B------:R-:W-:-:S02]  /*5aa0*/  ISETP.GT.U32.AND P1, PT, R247, R65, PT ;  /* 0x00000041f700720c */ /* 0x000fc40003f24070 */
[----:B------:R-:W-:Y:S01]  /*5ab0*/  IABS R70, R11 ;  /* 0x0000000b00467213 */ /* 0x000fe20000000000 */
[----:B------:R-:W-:Y:S02]  /*5ac0*/  IMAD.MOV R67, RZ, RZ, -R2 ;  /* 0x000000ffff437224 */ /* 0x000fe400078e0a02 */
[--C-:B------:R-:W-:Y:S02]  /*5ad0*/  @!P6 IMAD.IADD R66, R66, 0x1, -R247.reuse ;  /* 0x000000014242e824 */ /* 0x100fe400078e0af7 */
[----:B------:R-:W-:Y:S02]  /*5ae0*/  IMAD R67, R247, R67, R68 ;  /* 0x00000043f7437224 */ /* 0x000fe400078e0244 */
[--C-:B------:R-:W-:Y:S01]  /*5af0*/  @!P3 IMAD.IADD R63, R63, 0x1, -R247.reuse ;  /* 0x000000013f3fb824 */ /* 0x100fe200078e0af7 */
[----:B------:R-:W-:Y:S01]  /*5b00*/  ISETP.GE.AND P3, PT, R71, RZ, PT ;  /* 0x000000ff4700720c */ /* 0x000fe20003f66270 */
[--C-:B------:R-:W-:Y:S01]  /*5b10*/  @!P5 IMAD.IADD R64, R64, 0x1, -R247.reuse ;  /* 0x000000014040d824 */ /* 0x100fe200078e0af7 */
[----:B------:R-:W-:Y:S01]  /*5b20*/  ISETP.GE.AND P5, PT, R72, RZ, PT ;  /* 0x000000ff4800720c */ /* 0x000fe20003fa6270 */
[----:B------:R-:W-:Y:S01]  /*5b30*/  @!P0 IMAD.MOV R62, RZ, RZ, -R62 ;  /* 0x000000ffff3e8224 */ /* 0x000fe200078e0a3e */
[----:B------:R-:W-:Y:S01]  /*5b40*/  ISETP.GT.U32.AND P0, PT, R247, R66, PT ;  /* 0x00000042f700720c */ /* 0x000fe20003f04070 */
[----:B------:R-:W-:Y:S01]  /*5b50*/  @!P1 IMAD.IADD R65, R65, 0x1, -R247 ;  /* 0x0000000141419824 */ /* 0x000fe200078e0af7 */
[C---:B------:R-:W-:Y:S01]  /*5b60*/  ISETP.GT.U32.AND P1, PT, R247.reuse, R64, PT ;  /* 0x00000040f700720c */ /* 0x040fe20003f24070 */
[----:B------:R-:W-:Y:S01]  /*5b70*/  @!P2 IMAD.MOV R63, RZ, RZ, -R63 ;  /* 0x000000ffff3fa224 */ /* 0x000fe200078e0a3f */
[----:B------:R-:W-:Y:S01]  /*5b80*/  ISETP.GT.U32.AND P2, PT, R247, R67, PT ;  /* 0x00000043f700720c */ /* 0x000fe20003f44070 */
[----:B------:R-:W-:Y:S01]  /*5b90*/  IMAD.HI.U32 R2, R3, R70, RZ ;  /* 0x0000004603027227 */ /* 0x000fe200078e00ff */
[----:B------:R-:W-:-:S02]  /*5ba0*/  ISETP.GT.U32.AND P6, PT, R247, R65, PT ;  /* 0x00000041f700720c */ /* 0x000fc40003fc4070 */
[C---:B------:R-:W-:Y:S01]  /*5bb0*/  LOP3.LUT R71, R4.reuse, 0xc4, RZ, 0xfc, !PT ;  /* 0x000000c404477812 */ /* 0x040fe200078efcff */
[----:B------:R-:W-:Y:S01]  /*5bc0*/  @!P4 IMAD.MOV R61, RZ, RZ, -R61 ;  /* 0x000000ffff3dc224 */ /* 0x000fe200078e0a3d */
[----:B------:R-:W-:Y:S01]  /*5bd0*/  ISETP.GE.AND P4, PT, R69, RZ, PT ;  /* 0x000000ff4500720c */ /* 0x000fe20003f86270 */
[----:B------:R-:W-:Y:S01]  /*5be0*/  IMAD.MOV R2, RZ, RZ, -R2 ;  /* 0x000000ffff027224 */ /* 0x000fe200078e0a02 */
[----:B------:R-:W-:Y:S01]  /*5bf0*/  LOP3.LUT R69, R4, 0xc2, RZ, 0xfc, !PT ;  /* 0x000000c204457812 */ /* 0x000fe200078efcff */
[--C-:B------:R-:W-:Y:S01]  /*5c00*/  @!P0 IMAD.IADD R66, R66, 0x1, -R247.reuse ;  /* 0x0000000142428824 */ /* 0x100fe200078e0af7 */
[----:B------:R-:W-:Y:S01]  /*5c10*/  ISETP.GE.AND P0, PT, R11, RZ, PT ;  /* 0x000000ff0b00720c */ /* 0x000fe20003f06270 */
[----:B------:R-:W-:Y:S01]  /*5c20*/  IMAD R68, R247, R2, R70 ;  /* 0x00000002f7447224 */ /* 0x000fe200078e0246 */
[----:B------:R-:W-:Y:S01]  /*5c30*/  IABS R70, R69 ;  /* 0x0000004500467213 */ /* 0x000fe20000000000 */
[--C-:B------:R-:W-:Y:S01]  /*5c40*/  @!P1 IMAD.IADD R64, R64, 0x1, -R247.reuse ;  /* 0x0000000140409824 */ /* 0x100fe200078e0af7 */
[----:B------:R-:W-:Y:S01]  /*5c50*/  LOP3.LUT R11, R4, 0xc6, RZ, 0xfc, !PT ;  /* 0x000000c6040b7812 */ /* 0x000fe200078efcff */
[----:B------:R-:W-:Y:S01]  /*5c60*/  @!P2 IMAD.IADD R67, R67, 0x1, -R247 ;  /* 0x000000014343a824 */ /* 0x000fe200078e0af7 */
[----:B------:R-:W-:Y:S01]  /*5c70*/  ISETP.GE.AND P2, PT, R69, RZ, PT ;  /* 0x000000ff4500720c */ /* 0x000fe20003f46270 */
[----:B------:R-:W-:Y:S01]  /*5c80*/  IMAD.HI.U32 R2, R3, R70, RZ ;  /* 0x0000004603027227 */ /* 0x000fe200078e00ff */
[----:B------:R-:W-:-:S02]  /*5c90*/  IABS R74, R11 ;  /* 0x0000000b004a7213 */ /* 0x000fc40000000000 */
[----:B------:R-:W-:Y:S01]  /*5ca0*/  ISETP.GE.AND P1, PT, R5, RZ, PT ;  /* 0x000000ff0500720c */ /* 0x000fe20003f26270 */
[----:B------:R-:W-:Y:S01]  /*5cb0*/  @!P6 IMAD.IADD R65, R65, 0x1, -R247 ;  /* 0x000000014141e824 */ /* 0x000fe200078e0af7 */
[C---:B------:R-:W-:Y:S01]  /*5cc0*/  ISETP.GT.U32.AND P6, PT, R247.reuse, R68, PT ;  /* 0x00000044f700720c */ /* 0x040fe20003fc4070 */
[----:B------:R-:W-:Y:S01]  /*5cd0*/  @!P4 IMAD.MOV R64, RZ, RZ, -R64 ;  /* 0x000000ffff40c224 */ /* 0x000fe200078e0a40 */
[C---:B------:R-:W-:Y:S01]  /*5ce0*/  ISETP.GT.U32.AND P4, PT, R247.reuse, R67, PT ;  /* 0x00000043f700720c */ /* 0x040fe20003f84070 */
[----:B------:R-:W-:Y:S01]  /*5cf0*/  IMAD.MOV R2, RZ, RZ, -R2 ;  /* 0x000000ffff027224 */ /* 0x000fe200078e0a02 */
[----:B------:R-:W-:Y:S01]  /*5d00*/  IABS R72, R71 ;  /* 0x0000004700487213 */ /* 0x000fe20000000000 */
[----:B------:R-:W-:Y:S02]  /*5d10*/  @!P3 IMAD.MOV R65, RZ, RZ, -R65 ;  /* 0x000000ffff41b224 */ /* 0x000fe400078e0a41 */
[----:B------:R-:W-:Y:S02]  /*5d20*/  IMAD R69, R247, R2, R70 ;  /* 0x00000002f7457224 */ /* 0x000fe400078e0246 */
[----:B------:R-:W-:-:S03]  /*5d30*/  IMAD.HI.U32 R2, R3, R74, RZ ;  /* 0x0000004a03027227 */ /* 0x000fc600078e00ff */
[----:B------:R-:W-:Y:S01]  /*5d40*/  ISETP.GT.U32.AND P3, PT, R247, R69, PT ;  /* 0x00000045f700720c */ /* 0x000fe20003f64070 */
[----:B------:R-:W-:Y:S02]  /*5d50*/  IMAD.MOV R2, RZ, RZ, -R2 ;  /* 0x000000ffff027224 */ /* 0x000fe400078e0a02 */
[----:B------:R-:W-:Y:S01]  /*5d60*/  @!P5 IMAD.MOV R66, RZ, RZ, -R66 ;  /* 0x000000ffff42d224 */ /* 0x000fe200078e0a42 */
[----:B------:R-:W-:Y:S01]  /*5d70*/  ISETP.GE.AND P5, PT, R71, RZ, PT ;  /* 0x000000ff4700720c */ /* 0x000fe20003fa6270 */
[--C-:B------:R-:W-:Y:S02]  /*5d80*/  @!P6 IMAD.IADD R68, R68, 0x1, -R247.reuse ;  /* 0x000000014444e824 */ /* 0x100fe400078e0af7 */
[----:B------:R-:W-:Y:S02]  /*5d90*/  @!P4 IMAD.IADD R67, R67, 0x1, -R247 ;  /* 0x000000014343c824 */ /* 0x000fe400078e0af7 */
[C---:B------:R-:W-:Y:S01]  /*5da0*/  IMAD R71, R247.reuse, R2, R74 ;  /* 0x00000002f7477224 */ /* 0x040fe200078e024a */
[----:B------:R-:W-:Y:S01]  /*5db0*/  ISETP.GT.U32.AND P6, PT, R247, R68, PT ;  /* 0x00000044f700720c */ /* 0x000fe20003fc4070 */
[----:B------:R-:W-:Y:S01]  /*5dc0*/  @!P1 IMAD.MOV R67, RZ, RZ, -R67 ;  /* 0x000000ffff439224 */ /* 0x000fe200078e0a43 */
[----:B------:R-:W-:Y:S01]  /*5dd0*/  IABS R74, R73 ;  /* 0x00000049004a7213 */ /* 0x000fe20000000000 */
[----:B------:R-:W-:Y:S01]  /*5de0*/  IMAD.HI.U32 R5, R3, R72, RZ ;  /* 0x0000004803057227 */ /* 0x000fe200078e00ff */
[----:B------:R-:W-:-:S03]  /*5df0*/  ISETP.GT.U32.AND P1, PT, R247, R71, PT ;  /* 0x00000047f700720c */ /* 0x000fc60003f24070 */
[----:B------:R-:W-:Y:S02]  /*5e00*/  IMAD.MOV R5, RZ, RZ, -R5 ;  /* 0x000000ffff057224 */ /* 0x000fe400078e0a05 */
[--C-:B------:R-:W-:Y:S02]  /*5e10*/  @!P3 IMAD.IADD R69, R69, 0x1, -R247.reuse ;  /* 0x000000014545b824 */ /* 0x100fe400078e0af7 */
[C---:B------:R-:W-:Y:S01]  /*5e20*/  IMAD R70, R247.reuse, R5, R72 ;  /* 0x00000005f7467224 */ /* 0x040fe200078e0248 */
[----:B------:R-:W-:Y:S01]  /*5e30*/  LOP3.LUT R5, R4, 0xc8, RZ, 0xfc, !PT ;  /* 0x000000c804057812 */ /* 0x000fe200078efcff */
[--C-:B------:R-:W-:Y:S01]  /*5e40*/  @!P6 IMAD.IADD R68, R68, 0x1, -R247.reuse ;  /* 0x000000014444e824 */ /* 0x100fe200078e0af7 */
[C---:B------:R-:W-:Y:S01]  /*5e50*/  ISETP.GT.U32.AND P3, PT, R247.reuse, R69, PT ;  /* 0x00000045f700720c */ /* 0x040fe20003f64070 */
[----:B------:R-:W-:Y:S01]  /*5e60*/  IMAD.MOV R226, RZ, RZ, -R226 ;  /* 0x000000ffffe27224 */ /* 0x000fe200078e0ae2 */
[----:B------:R-:W-:Y:S01]  /*5e70*/  ISETP.GT.U32.AND P4, PT, R247, R70, PT ;  /* 0x00000046f700720c */ /* 0x000fe20003f84070 */
[----:B------:R-:W-:Y:S01]  /*5e80*/  @!P1 IMAD.IADD R71, R71, 0x1, -R247 ;  /* 0x0000000147479824 */ /* 0x000fe200078e0af7 */
[----:B------:R-:W-:Y:S01]  /*5e90*/  IABS R72, R5 ;  /* 0x0000000500487213 */ /* 0x000fe20000000000 */
[----:B------:R-:W-:Y:S01]  /*5ea0*/  @!P0 IMAD.MOV R68, RZ, RZ, -R68 ;  /* 0x000000ffff448224 */ /* 0x000fe200078e0a44 */
[----:B------:R-:W-:Y:S01]  /*5eb0*/  ISETP.GE.AND P0, PT, R5, RZ, PT ;  /* 0x000000ff0500720c */ /* 0x000fe20003f06270 */
[----:B------:R-:W-:Y:S01]  /*5ec0*/  IMAD.HI.U32 R5, R3, R74, RZ ;  /* 0x0000004a03057227 */ /* 0x000fe200078e00ff */
[----:B------:R-:W-:-:S02]  /*5ed0*/  ISETP.GT.U32.AND P1, PT, R247, R71, PT ;  /* 0x00000047f700720c */ /* 0x000fc40003f24070 */
[----:B------:R-:W-:Y:S01]  /*5ee0*/  ISETP.GE.AND P6, PT, R11, RZ, PT ;  /* 0x000000ff0b00720c */ /* 0x000fe20003fc6270 */
[----:B------:R-:W-:Y:S02]  /*5ef0*/  IMAD.MOV R5, RZ, RZ, -R5 ;  /* 0x000000ffff057224 */ /* 0x000fe400078e0a05 */
[--C-:B------:R-:W-:Y:S01]  /*5f00*/  @!P3 IMAD.IADD R69, R69, 0x1, -R247.reuse ;  /* 0x000000014545b824 */ /* 0x100fe200078e0af7 */
[----:B------:R-:W-:Y:S01]  /*5f10*/  ISETP.GE.AND P3, PT, R73, RZ, PT ;  /* 0x000000ff4900720c */ /* 0x000fe20003f66270 */
[----:B------:R-:W-:Y:S02]  /*5f20*/  @!P4 IMAD.IADD R70, R70, 0x1, -R247 ;  /* 0x000000014646c824 */ /* 0x000fe400078e0af7 */
[----:B------:R-:W-:Y:S02]  /*5f30*/  IMAD R73, R247, R5, R74 ;  /* 0x00000005f7497224 */ /* 0x000fe400078e024a */
[----:B------:R-:W-:Y:S01]  /*5f40*/  IMAD.HI.U32 R2, R3, R72, RZ ;  /* 0x0000004803027227 */ /* 0x000fe200078e00ff */
[----:B------:R-:W-:-:S03]  /*5f50*/  ISETP.GT.U32.AND P4, PT, R247, R70, PT ;  /* 0x00000046f700720c */ /* 0x000fc60003f84070 */
[----:B------:R-:W-:Y:S01]  /*5f60*/  @!P1 IMAD.IADD R71, R71, 0x1, -R247 ;  /* 0x0000000147479824 */ /* 0x000fe200078e0af7 */
[----:B------:R-:W-:Y:S01]  /*5f70*/  ISETP.GT.U32.AND P1, PT, R247, R73, PT ;  /* 0x00000049f700720c */ /* 0x000fe20003f24070 */
[----:B------:R-:W-:Y:S02]  /*5f80*/  IMAD.MOV R2, RZ, RZ, -R2 ;  /* 0x000000ffff027224 */ /* 0x000fe400078e0a02 */
[----:B------:R-:W-:-:S04]  /*5f90*/  IMAD.HI.U32 R11, R3, R76, RZ ;  /* 0x0000004c030b7227 */ /* 0x000fc800078e00ff */
[C---:B------:R-:W-:Y:S01]  /*5fa0*/  IMAD R72, R247.reuse, R2, R72 ;  /* 0x00000002f7487224 */ /* 0x040fe200078e0248 */
[----:B------:R-:W-:Y:S01]  /*5fb0*/  LOP3.LUT R2, R4, 0xce, RZ, 0xfc, !PT ;  /* 0x000000ce04027812 */ /* 0x000fe200078efcff */
[----:B------:R-:W-:Y:S02]  /*5fc0*/  IMAD.MOV R11, RZ, RZ, -R11 ;  /* 0x000000ffff0b7224 */ /* 0x000fe400078e0a0b */
[----:B------:R-:W-:Y:S01]  /*5fd0*/  @!P2 IMAD.MOV R69, RZ, RZ, -R69 ;  /* 0x000000ffff45a224 */ /* 0x000fe200078e0a45 */
[----:B------:R-:W-:Y:S01]  /*5fe0*/  ISETP.GT.U32.AND P2, PT, R247, R72, PT ;  /* 0x00000048f700720c */ /* 0x000fe20003f44070 */
[--C-:B------:R-:W-:Y:S01]  /*5ff0*/  @!P4 IMAD.IADD R70, R70, 0x1, -R247.reuse ;  /* 0x000000014646c824 */ /* 0x100fe200078e0af7 */
[----:B------:R-:W-:Y:S01]  /*6000*/  ISETP.GE.AND P4, PT, R75, RZ, PT ;  /* 0x000000ff4b00720c */ /* 0x000fe20003f86270 */
[----:B------:R-:W-:Y:S01]  /*6010*/  IMAD R74, R247, R11, R76 ;  /* 0x0000000bf74a7224 */ /* 0x000fe200078e024c */
[----:B------:R-:W-:Y:S01]  /*6020*/  IABS R76, R2 ;  /* 0x00000002004c7213 */ /* 0x000fe20000000000 */
[----:B------:R-:W-:-:S02]  /*6030*/  @!P1 IMAD.IADD R73, R73, 0x1, -R247 ;  /* 0x0000000149499824 */ /* 0x000fc400078e0af7 */
[----:B------:R-:W-:Y:S01]  /*6040*/  @!P5 IMAD.MOV R70, RZ, RZ, -R70 ;  /* 0x000000ffff46d224 */ /* 0x000fe200078e0a46 */
[----:B------:R-:W-:Y:S01]  /*6050*/  ISETP.GE.AND P5, PT, R2, RZ, PT ;  /* 0x000000ff0200720c */ /* 0x000fe20003fa6270 */
[----:B------:R-:W-:Y:S01]  /*6060*/  IMAD.HI.U32 R2, R3, R76, RZ ;  /* 0x0000004c03027227 */ /* 0x000fe200078e00ff */
[----:B------:R-:W-:-:S03]  /*6070*/  ISETP.GT.U32.AND P1, PT, R247, R73, PT ;  /* 0x00000049f700720c */ /* 0x000fc60003f24070 */
[----:B------:R-:W-:Y:S01]  /*6080*/  @!P6 IMAD.MOV R71, RZ, RZ, -R71 ;  /* 0x000000ffff47e224 */ /* 0x000fe200078e0a47 */
[----:B------:R-:W-:Y:S01]  /*6090*/  ISETP.GT.U32.AND P6, PT, R247, R74, PT ;  /* 0x0000004af700720c */ /* 0x000fe20003fc4070 */
[----:B------:R-:W-:-:S04]  /*60a0*/  IMAD.HI.U32 R75, R3, R82, RZ ;  /* 0x00000052034b7227 */ /* 0x000fc800078e00ff */
[----:B------:R-:W-:-:S04]  /*60b0*/  IMAD.HI.U32 R5, R3, R78, RZ ;  /* 0x0000004e03057227 */ /* 0x000fc800078e00ff */
[----:B------:R-:W-:Y:S02]  /*60c0*/  IMAD.MOV R2, RZ, RZ, -R2 ;  /* 0x000000ffff027224 */ /* 0x000fe400078e0a02 */
[----:B------:R-:W-:Y:S02]  /*60d0*/  @!P2 IMAD.IADD R72, R72, 0x1, -R247 ;  /* 0x000000014848a824 */ /* 0x000fe400078e0af7 */
[----:B------:R-:W-:Y:S02]  /*60e0*/  IMAD.MOV R79, RZ, RZ, -R75 ;  /* 0x000000ffff4f7224 */ /* 0x000fe400078e0a4b */
[----:B------:R-:W-:Y:S01]  /*60f0*/  IMAD.MOV R5, RZ, RZ, -R5 ;  /* 0x000000ffff057224 */ /* 0x000fe200078e0a05 */
[C---:B------:R-:W-:Y:S01]  /*6100*/  ISETP.GT.U32.AND P2, PT, R247.reuse, R72, PT ;  /* 0x00000048f700720c */ /* 0x040fe20003f44070 */
[C---:B------:R-:W-:Y:S02]  /*6110*/  IMAD R75, R247.reuse, R2, R76 ;  /* 0x00000002f74b7224 */ /* 0x040fe400078e024c */
[----:B------:R-:W-:-:S02]  /*6120*/  IMAD R76, R247, R5, R78 ;  /* 0x00000005f74c7224 */ /* 0x000fc400078e024e */
[--C-:B------:R-:W-:Y:S01]  /*6130*/  @!P1 IMAD.IADD R73, R73, 0x1, -R247.reuse ;  /* 0x0000000149499824 */ /* 0x100fe200078e0af7 */
[C---:B------:R-:W-:Y:S01]  /*6140*/  ISETP.GT.U32.AND P1, PT, R247.reuse, R75, PT ;  /* 0x0000004bf700720c */ /* 0x040fe20003f24070 */
[----:B------:R-:W-:Y:S01]  /*6150*/  @!P6 IMAD.IADD R74, R74, 0x1, -R247 ;  /* 0x000000014a4ae824 */ /* 0x000fe200078e0af7 */
[----:B------:R-:W-:Y:S01]  /*6160*/  ISETP.GT.U32.AND P6, PT, R247, R76, PT ;  /* 0x0000004cf700720c */ /* 0x000fe20003fc4070 */
[----:B------:R-:W-:-:S04]  /*6170*/  IMAD.HI.U32 R11, R3, R80, RZ ;  /* 0x00000050030b7227 */ /* 0x000fc800078e00ff */
[----:B------:R-:W-:Y:S02]  /*6180*/  IMAD.MOV R11, RZ, RZ, -R11 ;  /* 0x000000ffff0b7224 */ /* 0x000fe400078e0a0b */
[--C-:B------:R-:W-:Y:S01]  /*6190*/  @!P2 IMAD.IADD R72, R72, 0x1, -R247.reuse ;  /* 0x000000014848a824 */ /* 0x100fe200078e0af7 */
[----:B------:R-:W-:Y:S01]  /*61a0*/  ISETP.GE.AND P2, PT, R77, RZ, PT ;  /* 0x000000ff4d00720c */ /* 0x000fe20003f46270 */
[----:B------:R-:W-:Y:S01]  /*61b0*/  IMAD R77, R247, R11, R80 ;  /* 0x0000000bf74d7224 */ /* 0x000fe200078e0250 */
[----:B------:R-:W-:Y:S01]  /*61c0*/  IABS R80, R85 ;  /* 0x0000005500507213 */ /* 0x000fe20000000000 */
[--C-:B------:R-:W-:Y:S01]  /*61d0*/  @!P1 IMAD.IADD R75, R75, 0x1, -R247.reuse ;  /* 0x000000014b4b9824 */ /* 0x100fe200078e0af7 */
[C---:B------:R-:W-:Y:S01]  /*61e0*/  ISETP.GT.U32.AND P1, PT, R247.reuse, R74, PT ;  /* 0x0000004af700720c */ /* 0x040fe20003f24070 */
[----:B------:R-:W-:Y:S01]  /*61f0*/  IMAD R78, R247, R79, R82 ;  /* 0x0000004ff74e7224 */ /* 0x000fe200078e0252 */
[----:B------:R-:W-:Y:S01]  /*6200*/  IABS R82, R87 ;  /* 0x0000005700527213 */ /* 0x000fe20000000000 */
[----:B------:R-:W-:-:S02]  /*6210*/  @!P6 IMAD.IADD R76, R76, 0x1, -R247 ;  /* 0x000000014c4ce824 */ /* 0x000fc400078e0af7 */
[----:B------:R-:W-:Y:S01]  /*6220*/  @!P0 IMAD.MOV R72, RZ, RZ, -R72 ;  /* 0x000000ffff488224 */ /* 0x000fe200078e0a48 */
[----:B------:R-:W-:Y:S01]  /*6230*/  ISETP.GT.U32.AND P0, PT, R247, R75, PT ;  /* 0x0000004bf700720c */ /* 0x000fe20003f04070 */
[----:B------:R-:W-:Y:S01]  /*6240*/  IMAD.HI.U32 R2, R3, R80, RZ ;  /* 0x0000005003027227 */ /* 0x000fe200078e00ff */
[----:B------:R-:W-:-:S03]  /*6250*/  ISETP.GT.U32.AND P6, PT, R247, R76, PT ;  /* 0x0000004cf700720c */ /* 0x000fc60003fc4070 */
[----:B------:R-:W-:-:S04]  /*6260*/  IMAD.HI.U32 R5, R3, R82, RZ ;  /* 0x0000005203057227 */ /* 0x000fc800078e00ff */
[----:B------:R-:W-:Y:S02]  /*6270*/  IMAD.MOV R2, RZ, RZ, -R2 ;  /* 0x000000ffff027224 */ /* 0x000fe400078e0a02 */
[----:B------:R-:W-:Y:S02]  /*6280*/  IMAD.MOV R11, RZ, RZ, -R5 ;  /* 0x000000ffff0b7224 */ /* 0x000fe400078e0a05 */
[----:B------:R-:W-:Y:S01]  /*6290*/  @!P3 IMAD.MOV R73, RZ, RZ, -R73 ;  /* 0x000000ffff49b224 */ /* 0x000fe200078e0a49 */
[C---:B------:R-:W-:Y:S01]  /*62a0*/  ISETP.GT.U32.AND P3, PT, R247.reuse, R77, PT ;  /* 0x0000004df700720c */ /* 0x040fe20003f64070 */
[--C-:B------:R-:W-:Y:S01]  /*62b0*/  @!P1 IMAD.IADD R74, R74, 0x1, -R247.reuse ;  /* 0x000000014a4a9824 */ /* 0x100fe200078e0af7 */
[C---:B------:R-:W-:Y:S01]  /*62c0*/  ISETP.GT.U32.AND P1, PT, R247.reuse, R78, PT ;  /* 0x0000004ef700720c */ /* 0x040fe20003f24070 */
[C---:B------:R-:W-:Y:S02]  /*62d0*/  IMAD R79, R247.reuse, R2, R80 ;  /* 0x00000002f74f7224 */ /* 0x040fe400078e0250 */
[----:B------:R-:W-:Y:S01]  /*62e0*/  IMAD R80, R247, R11, R82 ;  /* 0x0000000bf7507224 */ /* 0x000fe200078e0252 */
[----:B------:R-:W-:Y:S01]  /*62f0*/  LOP3.LUT R11, R4, 0xde, RZ, 0xfc, !PT ;  /* 0x000000de040b7812 */ /* 0x000fe200078efcff */
[--C-:B------:R-:W-:Y:S01]  /*6300*/  @!P0 IMAD.IADD R75, R75, 0x1, -R247.reuse ;  /* 0x000000014b4b8824 */ /* 0x100fe200078e0af7 */
[C---:B------:R-:W-:Y:S01]  /*6310*/  ISETP.GT.U32.AND P0, PT, R247.reuse, R79, PT ;  /* 0x0000004ff700720c */ /* 0x040fe20003f04070 */
[----:B------:R-:W-:Y:S01]  /*6320*/  @!P6 IMAD.IADD R76, R76, 0x1, -R247 ;  /* 0x000000014c4ce824 */ /* 0x000fe200078e0af7 */
[----:B------:R-:W-:Y:S01]  /*6330*/  ISETP.GT.U32.AND P6, PT, R247, R80, PT ;  /* 0x00000050f700720c */ /* 0x000fe20003fc4070 */
[----:B------:R-:W-:-:S02]  /*6340*/  @!P4 IMAD.MOV R74, RZ, RZ, -R74 ;  /* 0x000000ffff4ac224 */ /* 0x000fc400078e0a4a */
[--C-:B------:R-:W-:Y:S01]  /*6350*/  @!P3 IMAD.IADD R77, R77, 0x1, -R247.reuse ;  /* 0x000000014d4db824 */ /* 0x100fe200078e0af7 */
[----:B------:R-:W-:Y:S01]  /*6360*/  ISETP.GE.AND P3, PT, R81, RZ, PT ;  /* 0x000000ff5100720c */ /* 0x000fe20003f66270 */
[----:B------:R-:W-:Y:S01]  /*6370*/  @!P1 IMAD.IADD R78, R78, 0x1, -R247 ;  /* 0x000000014e4e9824 */ /* 0x000fe200078e0af7 */
[----:B------:R-:W-:Y:S01]  /*6380*/  ISETP.GE.AND P1, PT, R83, RZ, PT ;  /* 0x000000ff5300720c */ /* 0x000fe20003f26270 */
[----:B------:R-:W-:-:S03]  /*6390*/  IMAD.HI.U32 R2, R3, R84, RZ ;  /* 0x0000005403027227 */ /* 0x000fc600078e00ff */
[----:B------:R-:W-:Y:S01]  /*63a0*/  ISETP.GT.U32.AND P4, PT, R247, R78, PT ;  /* 0x0000004ef700720c */ /* 0x000fe20003f84070 */
[----:B------:R-:W-:Y:S01]  /*63b0*/  @!P0 IMAD.IADD R79, R79, 0x1, -R247 ;  /* 0x000000014f4f8824 */ /* 0x000fe200078e0af7 */
[----:B------:R-:W-:Y:S01]  /*63c0*/  ISETP.GT.U32.AND P0, PT, R247, R77, PT ;  /* 0x0000004df700720c */ /* 0x000fe20003f04070 */
[----:B------:R-:W-:-:S04]  /*63d0*/  IMAD.HI.U32 R5, R3, R86, RZ ;  /* 0x0000005603057227 */ /* 0x000fc800078e00ff */
[----:B------:R-:W-:Y:S01]  /*63e0*/  @!P6 IMAD.IADD R80, R80, 0x1, -R247 ;  /* 0x000000015050e824 */ /* 0x000fe200078e0af7 */
[C---:B------:R-:W-:Y:S01]  /*63f0*/  ISETP.GT.U32.AND P6, PT, R247.reuse, R79, PT ;  /* 0x0000004ff700720c */ /* 0x040fe20003fc4070 */
[----:B------:R-:W-:Y:S02]  /*6400*/  IMAD.MOV R2, RZ, RZ, -R2 ;  /* 0x000000ffff027224 */ /* 0x000fe400078e0a02 */
[----:B------:R-:W-:Y:S02]  /*6410*/  IMAD.MOV R5, RZ, RZ, -R5 ;  /* 0x000000ffff057224 */ /* 0x000fe400078e0a05 */
[C---:B------:R-:W-:Y:S01]  /*6420*/  IMAD R81, R247.reuse, R2, R84 ;  /* 0x00000002f7517224 */ /* 0x040fe200078e0254 */
[----:B------:R-:W-:Y:S01]  /*6430*/  IABS R84, R11 ;  /* 0x0000000b00547213 */ /* 0x000fe20000000000 */
[C---:B------:R-:W-:Y:S01]  /*6440*/  IMAD R82, R247.reuse, R5, R86 ;  /* 0x00000005f7527224 */ /* 0x040fe200078e0256 */
[----:B------:R-:W-:Y:S01]  /*6450*/  IABS R86, R90 ;  /* 0x0000005a00567213 */ /* 0x000fe20000000000 */
[----:B------:R-:W-:Y:S01]  /*6460*/  @!P5 IMAD.MOV R75, RZ, RZ, -R75 ;  /* 0x000000ffff4bd224 */ /* 0x000fe200078e0a4b */
[----:B------:R-:W-:Y:S01]  /*6470*/  ISETP.GT.U32.AND P5, PT, R247, R80, PT ;  /* 0x00000050f700720c */ /* 0x000fe20003fa4070 */
[--C-:B------:R-:W-:Y:S01]  /*6480*/  @!P0 IMAD.IADD R77, R77, 0x1, -R247.reuse ;  /* 0x000000014d4d8824 */ /* 0x100fe200078e0af7 */
[----:B------:R-:W-:Y:S01]  /*6490*/  ISETP.GE.AND P0, PT, R85, RZ, PT ;  /* 0x000000ff5500720c */ /* 0x000fe20003f06270 */
[----:B------:R-:W-:Y:S01]  /*64a0*/  @!P4 IMAD.IADD R78, R78, 0x1, -R247 ;  /* 0x000000014e4ec824 */ /* 0x000fe200078e0af7 */
[----:B------:R-:W-:Y:S01]  /*64b0*/  ISETP.GT.U32.AND P4, PT, R247, R82, PT ;  /* 0x00000052f700720c */ /* 0x000fe20003f84070 */
[----:B------:R-:W-:-:S04]  /*64c0*/  IMAD.HI.U32 R2, R3, R84, RZ ;  /* 0x0000005403027227 */ /* 0x000fc800078e00ff */
[----:B------:R-:W-:Y:S01]  /*64d0*/  @!P6 IMAD.IADD R79, R79, 0x1, -R247 ;  /* 0x000000014f4fe824 */ /* 0x000fe200078e0af7 */
[----:B------:R-:W-:Y:S01]  /*64e0*/  ISETP.GE.AND P6, PT, R87, RZ, PT ;  /* 0x000000ff5700720c */ /* 0x000fe20003fc6270 */
[----:B------:R-:W-:-:S04]  /*64f0*/  IMAD.HI.U32 R5, R3, R86, RZ ;  /* 0x0000005603057227 */ /* 0x000fc800078e00ff */
[----:B------:R-:W-:Y:S02]  /*6500*/  IMAD.MOV R2, RZ, RZ, -R2 ;  /* 0x000000ffff027224 */ /* 0x000fe400078e0a02 */
[----:B------:R-:W-:Y:S01]  /*6510*/  @!P2 IMAD.MOV R76, RZ, RZ, -R76 ;  /* 0x000000ffff4ca224 */ /* 0x000fe200078e0a4c */
[C---:B------:R-:W-:Y:S01]  /*6520*/  ISETP.GT.U32.AND P2, PT, R247.reuse, R81, PT ;  /* 0x00000051f700720c */ /* 0x040fe20003f44070 */
[----:B------:R-:W-:Y:S02]  /*6530*/  IMAD.MOV R5, RZ, RZ, -R5 ;  /* 0x000000ffff057224 */ /* 0x000fe400078e0a05 */
[----:B------:R-:W-:Y:S01]  /*6540*/  IMAD R83, R247, R2, R84 ;  /* 0x00000002f7537224 */ /* 0x000fe200078e0254 */
[----:B------:R-:W-:Y:S01]  /*6550*/  LOP3.LUT R2, R4, 0xe2, RZ, 0xfc, !PT ;  /* 0x000000e204027812 */ /* 0x000fe200078efcff */
[--C-:B------:R-:W-:Y:S01]  /*6560*/  @!P5 IMAD.IADD R80, R80, 0x1, -R247.reuse ;  /* 0x000000015050d824 */ /* 0x100fe200078e0af7 */
[----:B------:R-:W-:Y:S01]  /*6570*/  ISETP.GE.AND P5, PT, R88, RZ, PT ;  /* 0x000000ff5800720c */ /* 0x000fe20003fa6270 */
[----:B------:R-:W-:Y:S01]  /*6580*/  @!P4 IMAD.IADD R82, R82, 0x1, -R247 ;  /* 0x000000015252c824 */ /* 0x000fe200078e0af7 */
[----:B------:R-:W-:Y:S01]  /*6590*/  ISETP.GE.AND P4, PT, R11, RZ, PT ;  /* 0x000000ff0b00720c */ /* 0x000fe20003f86270 */
[C---:B------:R-:W-:Y:S01]  /*65a0*/  IMAD R84, R247.reuse, R5, R86 ;  /* 0x00000005f7547224 */ /* 0x040fe200078e0256 */
[----:B------:R-:W-:Y:S01]  /*65b0*/  IABS R86, R2 ;  /* 0x0000000200567213 */ /* 0x000fe20000000000 */
[----:B------:R-:W-:Y:S01]  /*65c0*/  @!P0 IMAD.MOV R79, RZ, RZ, -R79 ;  /* 0x000000ffff4f8224 */ /* 0x000fe200078e0a4f */
[C---:B------:R-:W-:Y:S01]  /*65d0*/  ISETP.GT.U32.AND P0, PT, R247.reuse, R83, PT ;  /* 0x00000053f700720c */ /* 0x040fe20003f04070 */
[----:B------:R-:W-:Y:S01]  /*65e0*/  @!P1 IMAD.MOV R78, RZ, RZ, -R78 ;  /* 0x000000ffff4e9224 */ /* 0x000fe200078e0a4e */
[C---:B------:R-:W-:Y:S01]  /*65f0*/  ISETP.GT.U32.AND P1, PT, R247.reuse, R82, PT ;  /* 0x00000052f700720c */ /* 0x040fe20003f24070 */
[----:B------:R-:W-:Y:S01]  /*6600*/  @!P6 IMAD.MOV R80, RZ, RZ, -R80 ;  /* 0x000000ffff50e224 */ /* 0x000fe200078e0a50 */
[----:B------:R-:W-:Y:S01]  /*6610*/  ISETP.GT.U32.AND P6, PT, R247, R84, PT ;  /* 0x00000054f700720c */ /* 0x000fe20003fc4070 */
[----:B------:R-:W-:Y:S01]  /*6620*/  @!P2 IMAD.IADD R81, R81, 0x1, -R247 ;  /* 0x000000015151a824 */ /* 0x000fe200078e0af7 */
[----:B------:R-:W-:Y:S01]  /*6630*/  LOP3.LUT R5, R4, 0xe4, RZ, 0xfc, !PT ;  /* 0x000000e404057812 */ /* 0x000fe200078efcff */
[----:B------:R-:W-:Y:S01]  /*6640*/  @!P3 IMAD.MOV R77, RZ, RZ, -R77 ;  /* 0x000000ffff4db224 */ /* 0x000fe200078e0a4d */
[----:B------:R-:W-:Y:S01]  /*6650*/  ISETP.GE.AND P2, PT, R89, RZ, PT ;  /* 0x000000ff5900720c */ /* 0x000fe20003f46270 */
[----:B------:R-:W-:Y:S01]  /*6660*/  IMAD.HI.U32 R229, R3, R250, RZ ;  /* 0x000000fa03e57227 */ /* 0x000fe200078e00ff */
[----:B------:R-:W-:-:S02]  /*6670*/  ISETP.GT.U32.AND P3, PT, R247, R81, PT ;  /* 0x00000051f700720c */ /* 0x000fc40003f64070 */
[----:B------:R-:W-:Y:S01]  /*6680*/  IABS R88, R5 ;  /* 0x0000000500587213 */ /* 0x000fe20000000000 */
[--C-:B------:R-:W-:Y:S01]  /*6690*/  @!P0 IMAD.IADD R83, R83, 0x1, -R247.reuse ;  /* 0x0000000153538824 */ /* 0x100fe200078e0af7 */
[----:B------:R-:W-:Y:S01]  /*66a0*/  ISETP.GE.AND P0, PT, R5, RZ, PT ;  /* 0x000000ff0500720c */ /* 0x000fe20003f06270 */
[--C-:B------:R-:W-:Y:S01]  /*66b0*/  @!P1 IMAD.IADD R82, R82, 0x1, -R247.reuse ;  /* 0x0000000152529824 */ /* 0x100fe200078e0af7 */
[----:B------:R-:W-:Y:S01]  /*66c0*/  ISETP.GE.AND P1, PT, R2, RZ, PT ;  /* 0x000000ff0200720c */ /* 0x000fe20003f26270 */
[----:B------:R-:W-:Y:S01]  /*66d0*/  @!P6 IMAD.IADD R84, R84, 0x1, -R247 ;  /* 0x000000015454e824 */ /* 0x000fe200078e0af7 */
[----:B------:R-:W-:Y:S01]  /*66e0*/  ISETP.GT.U32.AND P6, PT, R247, R83, PT ;  /* 0x00000053f700720c */ /* 0x000fe20003fc4070 */
[----:B------:R-:W-:Y:S01]  /*66f0*/  IMAD.HI.U32 R2, R3, R86, RZ ;  /* 0x0000005603027227 */ /* 0x000fe200078e00ff */
[----:B------:R-:W-:-:S03]  /*6700*/  LOP3.LUT R11, R4, 0xe6, RZ, 0xfc, !PT ;  /* 0x000000e6040b7812 */ /* 0x000fc600078efcff */
[----:B------:R-:W-:Y:S02]  /*6710*/  IMAD.MOV R2, RZ, RZ, -R2 ;  /* 0x000000ffff027224 */ /* 0x000fe400078e0a02 */
[----:B------:R-:W-:Y:S01]  /*6720*/  @!P3 IMAD.IADD R81, R81, 0x1, -R247 ;  /* 0x000000015151b824 */ /* 0x000fe200078e0af7 */
[----:B------:R-:W-:Y:S01]  /*6730*/  ISETP.GE.AND P3, PT, R90, RZ, PT ;  /* 0x000000ff5a00720c */ /* 0x000fe20003f66270 */
[----:B------:R-:W-:Y:S01]  /*6740*/  IMAD R85, R247, R2, R86 ;  /* 0x00000002f7557224 */ /* 0x000fe200078e0256 */
[----:B------:R-:W-:Y:S01]  /*6750*/  LOP3.LUT R2, R4, 0xe8, RZ, 0xfc, !PT ;  /* 0x000000e804027812 */ /* 0x000fe200078efcff */
[----:B------:R-:W-:-:S03]  /*6760*/  IMAD.HI.U32 R5, R3, R88, RZ ;  /* 0x0000005803057227 */ /* 0x000fc600078e00ff */
[----:B------:R-:W-:Y:S01]  /*6770*/  IABS R90, R2 ;  /* 0x00000002005a7213 */ /* 0x000fe20000000000 */
[----:B------:R-:W-:Y:S01]  /*6780*/  @!P5 IMAD.MOV R81, RZ, RZ, -R81 ;  /* 0x000000ffff51d224 */ /* 0x000fe200078e0a51 */
[----:B------:R-:W-:Y:S01]  /*6790*/  ISETP.GT.U32.AND P5, PT, R247, R84, PT ;  /* 0x00000054f700720c */ /* 0x000fe20003fa4070 */
[----:B------:R-:W-:Y:S01]  /*67a0*/  @!P6 IMAD.IADD R83, R83, 0x1, -R247 ;  /* 0x000000015353e824 */ /* 0x000fe200078e0af7 */
[----:B------:R-:W-:Y:S01]  /*67b0*/  ISETP.GT.U32.AND P6, PT, R247, R85, PT ;  /* 0x00000055f700720c */ /* 0x000fe20003fc4070 */
[----:B------:R-:W-:Y:S02]  /*67c0*/  IMAD.MOV R5, RZ, RZ, -R5 ;  /* 0x000000ffff057224 */ /* 0x000fe400078e0a05 */
[----:B------:R-:W-:Y:S01]  /*67d0*/  @!P2 IMAD.MOV R82, RZ, RZ, -R82 ;  /* 0x000000ffff52a224 */ /* 0x000fe200078e0a52 */
[----:B------:R-:W-:Y:S01]  /*67e0*/  ISETP.GE.AND P2, PT, R11, RZ, PT ;  /* 0x000000ff0b00720c */ /* 0x000fe20003f46270 */
[C---:B------:R-:W-:Y:S01]  /*67f0*/  IMAD R86, R247.reuse, R5, R88 ;  /* 0x00000005f7567224 */ /* 0x040fe200078e0258 */
[----:B------:R-:W-:Y:S01]  /*6800*/  IABS R11, R11 ;  /* 0x0000000b000b7213 */ /* 0x000fe20000000000 */
[----:B------:R-:W-:Y:S01]  /*6810*/  @!P4 IMAD.MOV R83, RZ, RZ, -R83 ;  /* 0x000000ffff53c224 */ /* 0x000fe200078e0a53 */
[C---:B------:R-:W-:Y:S01]  /*6820*/  LOP3.LUT R5, R4.reuse, 0xea, RZ, 0xfc, !PT ;  /* 0x000000ea04057812 */ /* 0x040fe200078efcff */
[C---:B------:R-:W-:Y:S01]  /*6830*/  IMAD R243, R247.reuse, R226, R243 ;  /* 0x000000e2f7f37224 */ /* 0x040fe200078e02f3 */
[----:B------:R-:W-:Y:S01]  /*6840*/  ISETP.GT.U32.AND P4, PT, R247, R86, PT ;  /* 0x00000056f700720c */ /* 0x000fe20003f84070 */
[----:B------:R-:W-:Y:S01]  /*6850*/  IMAD.MOV.U32 R88, RZ, RZ, R11 ;  /* 0x000000ffff587224 */ /* 0x000fe200078e000b */
[----:B------:R-:W-:Y:S01]  /*6860*/  LOP3.LUT R11, R4, 0xec, RZ, 0xfc, !PT ;  /* 0x000000ec040b7812 */ /* 0x000fe200078efcff */
[--C-:B------:R-:W-:Y:S01]  /*6870*/  @!P5 IMAD.IADD R84, R84, 0x1, -R247.reuse ;  /* 0x000000015454d824 */ /* 0x100fe200078e0af7 */
[----:B------:R-:W-:Y:S01]  /*6880*/  ISETP.GE.AND P5, PT, R2, RZ, PT ;  /* 0x000000ff0200720c */ /* 0x000fe20003fa6270 */
[----:B------:R-:W-:Y:S01]  /*6890*/  @!P6 IMAD.IADD R85, R85, 0x1, -R247 ;  /* 0x000000015555e824 */ /* 0x000fe200078e0af7 */
[----:B------:R-:W-:Y:S01]  /*68a0*/  IABS R92, R5 ;  /* 0x00000005005c7213 */ /* 0x000fe20000000000 */
[----:B------:R-:W-:Y:S01]  /*68b0*/  IMAD.HI.U32 R2, R3, R88, RZ ;  /* 0x0000005803027227 */ /* 0x000fe200078e00ff */
[----:B------:R-:W-:-:S02]  /*68c0*/  IABS R94, R11 ;  /* 0x0000000b005e7213 */ /* 0x000fc40000000000 */
[----:B------:R-:W-:Y:S01]  /*68d0*/  ISETP.GT.U32.AND P6, PT, R247, R85, PT ;  /* 0x00000055f700720c */ /* 0x000fe20003fc4070 */
[----:B------:R-:W-:Y:S02]  /*68e0*/  IMAD.MOV R87, RZ, RZ, -R2 ;  /* 0x000000ffff577224 */ /* 0x000fe400078e0a02 */
[----:B------:R-:W-:-:S04]  /*68f0*/  IMAD.HI.U32 R2, R3, R90, RZ ;  /* 0x0000005a03027227 */ /* 0x000fc800078e00ff */
[----:B------:R-:W-:Y:S02]  /*6900*/  @!P4 IMAD.IADD R86, R86, 0x1, -R247 ;  /* 0x000000015656c824 */ /* 0x000fe400078e0af7 */
[----:B------:R-:W-:Y:S02]  /*6910*/  IMAD.MOV R2, RZ, RZ, -R2 ;  /* 0x000000ffff027224 */ /* 0x000fe400078e0a02 */
[C---:B------:R-:W-:Y:S01]  /*6920*/  IMAD R87, R247.reuse, R87, R88 ;  /* 0x00000057f7577224 */ /* 0x040fe200078e0258 */
[C---:B------:R-:W-:Y:S01]  /*6930*/  ISETP.GT.U32.AND P4, PT, R247.reuse, R86, PT ;  /* 0x00000056f700720c */ /* 0x040fe20003f84070 */
[----:B------:R-:W-:Y:S02]  /*6940*/  IMAD R88, R247, R2, R90 ;  /* 0x00000002f7587224 */ /* 0x000fe400078e025a */
[----:B------:R-:W-:-:S04]  /*6950*/  IMAD.HI.U32 R2, R3, R92, RZ ;  /* 0x0000005c03027227 */ /* 0x000fc800078e00ff */
[----:B------:R-:W-:Y:S01]  /*6960*/  @!P3 IMAD.MOV R84, RZ, RZ, -R84 ;  /* 0x000000ffff54b224 */ /* 0x000fe200078e0a54 */
[----:B------:R-:W-:Y:S01]  /*6970*/  ISETP.GE.AND P3, PT, R5, RZ, PT ;  /* 0x000000ff0500720c */ /* 0x000fe20003f66270 */
[----:B------:R-:W-:Y:S01]  /*6980*/  @!P6 IMAD.IADD R85, R85, 0x1, -R247 ;  /* 0x000000015555e824 */ /* 0x000fe200078e0af7 */
[----:B------:R-:W-:Y:S01]  /*6990*/  ISETP.GT.U32.AND P6, PT, R247, R87, PT ;  /* 0x00000057f700720c */ /* 0x000fe20003fc4070 */
[----:B------:R-:W-:-:S04]  /*69a0*/  IMAD.HI.U32 R5, R3, R94, RZ ;  /* 0x0000005e03057227 */ /* 0x000fc800078e00ff */
[----:B------:R-:W-:Y:S02]  /*69b0*/  IMAD.MOV R2, RZ, RZ, -R2 ;  /* 0x000000ffff027224 */ /* 0x000fe400078e0a02 */
[----:B------:R-:W-:Y:S02]  /*69c0*/  IMAD.MOV R5, RZ, RZ, -R5 ;  /* 0x000000ffff057224 */ /* 0x000fe400078e0a05 */
[C---:B------:R-:W-:Y:S01]  /*69d0*/  IMAD R89, R247.reuse, R2, R92 ;  /* 0x00000002f7597224 */ /* 0x040fe200078e025c */
[----:B------:R-:W-:Y:S01]  /*69e0*/  IABS R92, R95 ;  /* 0x0000005f005c7213 */ /* 0x000fe20000000000 */
[C---:B------:R-:W-:Y:S01]  /*69f0*/  IMAD R90, R247.reuse, R5, R94 ;  /* 0x00000005f75a7224 */ /* 0x040fe200078e025e */
[----:B------:R-:W-:Y:S01]  /*6a00*/  IABS R94, R97 ;  /* 0x00000061005e7213 */ /* 0x000fe20000000000 */
[--C-:B------:R-:W-:Y:S01]  /*6a10*/  @!P4 IMAD.IADD R86, R86, 0x1, -R247.reuse ;  /* 0x000000015656c824 */ /* 0x100fe200078e0af7 */
[----:B------:R-:W-:Y:S01]  /*6a20*/  ISETP.GT.U32.AND P4, PT, R247, R89, PT ;  /* 0x00000059f700720c */ /* 0x000fe20003f84070 */
[----:B------:R-:W-:Y:S01]  /*6a30*/  @!P6 IMAD.IADD R87, R87, 0x1, -R247 ;  /* 0x000000015757e824 */ /* 0x000fe200078e0af7 */
[C---:B------:R-:W-:Y:S01]  /*6a40*/  ISETP.GT.U32.AND P6, PT, R247.reuse, R90, PT ;  /* 0x0000005af700720c */ /* 0x040fe20003fc4070 */
[----:B------:R-:W-:Y:S01]  /*6a50*/  @!P1 IMAD.MOV R85, RZ, RZ, -R85 ;  /* 0x000000ffff559224 */ /* 0x000fe200078e0a55 */
[----:B------:R-:W-:Y:S01]  /*6a60*/  ISETP.GT.U32.AND P1, PT, R247, R88, PT ;  /* 0x00000058f700720c */ /* 0x000fe20003f24070 */
[----:B------:R-:W-:-:S04]  /*6a70*/  IMAD.HI.U32 R2, R3, R96, RZ ;  /* 0x0000006003027227 */ /* 0x000fc800078e00ff */
[----:B------:R-:W-:Y:S02]  /*6a80*/  IMAD.MOV R2, RZ, RZ, -R2 ;  /* 0x000000ffff027224 */ /* 0x000fe400078e0a02 */
[----:B------:R-:W-:Y:S02]  /*6a90*/  @!P0 IMAD.MOV R86, RZ, RZ, -R86 ;  /* 0x000000ffff568224 */ /* 0x000fe400078e0a56 */
[--C-:B------:R-:W-:Y:S02]  /*6aa0*/  @!P4 IMAD.IADD R89, R89, 0x1, -R247.reuse ;  /* 0x000000015959c824 */ /* 0x100fe400078e0af7 */
[----:B------:R-:W-:Y:S02]  /*6ab0*/  @!P6 IMAD.IADD R90, R90, 0x1, -R247 ;  /* 0x000000015a5ae824 */ /* 0x000fe400078e0af7 */
[C---:B------:R-:W-:Y:S01]  /*6ac0*/  IMAD R91, R247.reuse, R2, R96 ;  /* 0x00000002f75b7224 */ /* 0x040fe200078e0260 */
[----:B------:R-:W-:Y:S01]  /*6ad0*/  ISETP.GT.U32.AND P6, PT, R247, R89, PT ;  /* 0x00000059f700720c */ /* 0x000fe20003fc4070 */
[----:B------:R-:W-:Y:S01]  /*6ae0*/  IMAD.HI.U32 R2, R3, R92, RZ ;  /* 0x0000005c03027227 */ /* 0x000fe200078e00ff */
[----:B------:R-:W-:-:S02]  /*6af0*/  ISETP.GT.U32.AND P0, PT, R247, R90, PT ;  /* 0x0000005af700720c */ /* 0x000fc40003f04070 */
[----:B------:R-:W-:Y:S01]  /*6b00*/  IABS R96, R99 ;  /* 0x0000006300607213 */ /* 0x000fe20000000000 */
[----:B------:R-:W-:Y:S01]  /*6b10*/  @!P1 IMAD.IADD R88, R88, 0x1, -R247 ;  /* 0x0000000158589824 */ /* 0x000fe200078e0af7 */
[----:B------:R-:W-:Y:S01]  /*6b20*/  ISETP.GT.U32.AND P1, PT, R247, R87, PT ;  /* 0x00000057f700720c */ /* 0x000fe20003f24070 */
[----:B------:R-:W-:Y:S02]  /*6b30*/  IMAD.MOV R2, RZ, RZ, -R2 ;  /* 0x000000ffff027224 */ /* 0x000fe400078e0a02 */
[----:B------:R-:W-:Y:S01]  /*6b40*/  IMAD.HI.U32 R5, R3, R96, RZ ;  /* 0x0000006003057227 */ /* 0x000fe200078e00ff */
[----:B------:R-:W-:-:S03]  /*6b50*/  ISETP.GT.U32.AND P4, PT, R247, R88, PT ;  /* 0x00000058f700720c */ /* 0x000fc60003f84070 */
[----:B------:R-:W-:Y:S02]  /*6b60*/  IMAD R92, R247, R2, R92 ;  /* 0x00000002f75c7224 */ /* 0x000fe400078e025c */
[----:B------:R-:W-:Y:S02]  /*6b70*/  @!P6 IMAD.IADD R89, R89, 0x1, -R247 ;  /* 0x000000015959e824 */ /* 0x000fe400078e0af7 */
[----:B------:R-:W-:Y:S01]  /*6b80*/  IMAD.HI.U32 R2, R3, R94, RZ ;  /* 0x0000005e03027227 */ /* 0x000fe200078e00ff */
[----:B------:R-:W-:-:S03]  /*6b90*/  ISETP.GT.U32.AND P6, PT, R247, R92, PT ;  /* 0x0000005cf700720c */ /* 0x000fc60003fc4070 */
[--C-:B------:R-:W-:Y:S01]  /*6ba0*/  @!P1 IMAD.IADD R87, R87, 0x1, -R247.reuse ;  /* 0x0000000157579824 */ /* 0x100fe200078e0af7 */
[----:B------:R-:W-:Y:S01]  /*6bb0*/  ISETP.GT.U32.AND P1, PT, R247, R91, PT ;  /* 0x0000005bf700720c */ /* 0x000fe20003f24070 */
[--C-:B------:R-:W-:Y:S01]  /*6bc0*/  @!P4 IMAD.IADD R88, R88, 0x1, -R247.reuse ;  /* 0x000000015858c824 */ /* 0x100fe200078e0af7 */
[----:B------:R-:W-:Y:S01]  /*6bd0*/  ISETP.GE.AND P4, PT, R11, RZ, PT ;  /* 0x000000ff0b00720c */ /* 0x000fe20003f86270 */
[----:B------:R-:W-:Y:S01]  /*6be0*/  IMAD.MOV R2, RZ, RZ, -R2 ;  /* 0x000000ffff027224 */ /* 0x000fe200078e0a02 */
[----:B------:R-:W-:Y:S01]  /*6bf0*/  LOP3.LUT R11, R4, 0xf6, RZ, 0xfc, !PT ;  /* 0x000000f6040b7812 */ /* 0x000fe200078efcff */
[--C-:B------:R-:W-:Y:S01]  /*6c00*/  @!P0 IMAD.IADD R90, R90, 0x1, -R247.reuse ;  /* 0x000000015a5a8824 */ /* 0x100fe200078e0af7 */
[----:B------:R-:W-:Y:S01]  /*6c10*/  ISETP.GE.AND P0, PT, R93, RZ, PT ;  /* 0x000000ff5d00720c */ /* 0x000fe20003f06270 */
[----:B------:R-:W-:Y:S01]  /*6c20*/  IMAD R93, R247, R2, R94 ;  /* 0x00000002f75d7224 */ /* 0x000fe200078e025e */
[----:B------:R-:W-:Y:S01]  /*6c30*/  IABS R98, R11 ;  /* 0x0000000b00627213 */ /* 0x000fe20000000000 */
[----:B------:R-:W-:-:S02]  /*6c40*/  @!P6 IMAD.IADD R92, R92, 0x1, -R247 ;  /* 0x000000015c5ce824 */ /* 0x000fc400078e0af7 */
[----:B------:R-:W-:Y:S02]  /*6c50*/  @!P2 IMAD.MOV R87, RZ, RZ, -R87 ;  /* 0x000000ffff57a224 */ /* 0x000fe400078e0a57 */
[----:B------:R-:W-:Y:S01]  /*6c60*/  IMAD.HI.U32 R2, R3, R98, RZ ;  /* 0x0000006203027227 */ /* 0x000fe200078e00ff */
[----:B------:R-:W-:-:S03]  /*6c70*/  ISETP.GT.U32.AND P6, PT, R247, R92, PT ;  /* 0x0000005cf700720c */ /* 0x000fc60003fc4070 */
[----:B------:R-:W-:Y:S01]  /*6c80*/  @!P1 IMAD.IADD R91, R91, 0x1, -R247 ;  /* 0x000000015b5b9824 */ /* 0x000fe200078e0af7 */
[----:B------:R-:W-:Y:S01]  /*6c90*/  ISETP.GE.AND P1, PT, R95, RZ, PT ;  /* 0x000000ff5f00720c */ /* 0x000fe20003f26270 */
[----:B------:R-:W-:Y:S02]  /*6ca0*/  IMAD.MOV R2, RZ, RZ, -R2 ;  /* 0x000000ffff027224 */ /* 0x000fe400078e0a02 */
[----:B------:R-:W-:Y:S01]  /*6cb0*/  IMAD.MOV R5, RZ, RZ, -R5 ;  /* 0x000000ffff057224 */ /* 0x000fe200078e0a05 */
[C---:B------:R-:W-:Y:S01]  /*6cc0*/  ISETP.GT.U32.AND P2, PT, R247.reuse, R91, PT ;  /* 0x0000005bf700720c */ /* 0x040fe20003f44070 */
[C---:B------:R-:W-:Y:S02]  /*6cd0*/  IMAD R95, R247.reuse, R2, R98 ;  /* 0x00000002f75f7224 */ /* 0x040fe400078e0262 */
[C---:B------:R-:W-:Y:S01]  /*6ce0*/  IMAD R94, R247.reuse, R5, R96 ;  /* 0x00000005f75e7224 */ /* 0x040fe200078e0260 */
[----:B------:R-:W-:Y:S01]  /*6cf0*/  IABS R96, R101 ;  /* 0x0000006500607213 */ /* 0x000fe20000000000 */
[----:B------:R-:W-:Y:S01]  /*6d00*/  @!P6 IMAD.IADD R92, R92, 0x1, -R247 ;  /* 0x000000015c5ce824 */ /* 0x000fe200078e0af7 */
[C---:B------:R-:W-:Y:S01]  /*6d10*/  ISETP.GT.U32.AND P6, PT, R247.reuse, R95, PT ;  /* 0x0000005ff700720c */ /* 0x040fe20003fc4070 */
[----:B------:R-:W-:Y:S01]  /*6d20*/  @!P4 IMAD.MOV R90, RZ, RZ, -R90 ;  /* 0x000000ffff5ac224 */ /* 0x000fe200078e0a5a */
[----:B------:R-:W-:Y:S01]  /*6d30*/  ISETP.GT.U32.AND P4, PT, R247, R94, PT ;  /* 0x0000005ef700720c */ /* 0x000fe20003f84070 */
[----:B------:R-:W-:-:S04]  /*6d40*/  IMAD.HI.U32 R2, R3, R96, RZ ;  /* 0x0000006003027227 */ /* 0x000fc800078e00ff */
[--C-:B------:R-:W-:Y:S01]  /*6d50*/  @!P2 IMAD.IADD R91, R91, 0x1, -R247.reuse ;  /* 0x000000015b5ba824 */ /* 0x100fe200078e0af7 */
[----:B------:R-:W-:Y:S01]  /*6d60*/  ISETP.GE.AND P2, PT, R99, RZ, PT ;  /* 0x000000ff6300720c */ /* 0x000fe20003f46270 */
[----:B------:R-:W-:Y:S01]  /*6d70*/  @!P5 IMAD.MOV R88, RZ, RZ, -R88 ;  /* 0x000000ffff58d224 */ /* 0x000fe200078e0a58 */
[----:B------:R-:W-:Y:S01]  /*6d80*/  LOP3.LUT R99, R4, 0xfa, RZ, 0xfc, !PT ;  /* 0x000000fa04637812 */ /* 0x000fe200078efcff */
[----:B------:R-:W-:Y:S01]  /*6d90*/  IMAD.MOV R5, RZ, RZ, -R2 ;  /* 0x000000ffff057224 */ /* 0x000fe200078e0a02 */
[----:B------:R-:W-:Y:S01]  /*6da0*/  ISETP.GT.U32.AND P5, PT, R247, R93, PT ;  /* 0x0000005df700720c */ /* 0x000fe20003fa4070 */
[--C-:B------:R-:W-:Y:S01]  /*6db0*/  @!P6 IMAD.IADD R95, R95, 0x1, -R247.reuse ;  /* 0x000000015f5fe824 */ /* 0x100fe200078e0af7 */
[----:B------:R-:W-:Y:S01]  /*6dc0*/  IABS R98, R99 ;  /* 0x0000006300627213 */ /* 0x000fe20000000000 */
[----:B------:R-:W-:Y:S02]  /*6dd0*/  @!P4 IMAD.IADD R94, R94, 0x1, -R247 ;  /* 0x000000015e5ec824 */ /* 0x000fe400078e0af7 */
[----:B------:R-:W-:Y:S01]  /*6de0*/  @!P3 IMAD.MOV R89, RZ, RZ, -R89 ;  /* 0x000000ffff59b224 */ /* 0x000fe200078e0a59 */
[----:B------:R-:W-:Y:S01]  /*6df0*/  ISETP.GT.U32.AND P6, PT, R247, R95, PT ;  /* 0x0000005ff700720c */ /* 0x000fe20003fc4070 */
[----:B------:R-:W-:Y:S01]  /*6e00*/  IMAD.HI.U32 R2, R3, R98, RZ ;  /* 0x0000006203027227 */ /* 0x000fe200078e00ff */
[----:B------:R-:W-:-:S02]  /*6e10*/  ISETP.GE.AND P3, PT, R97, RZ, PT ;  /* 0x000000ff6100720c */ /* 0x000fc40003f66270 */
[----:B------:R-:W-:Y:S01]  /*6e20*/  ISETP.GT.U32.AND P4, PT, R247, R94, PT ;  /* 0x0000005ef700720c */ /* 0x000fe20003f84070 */
[----:B------:R-:W-:Y:S02]  /*6e30*/  IMAD.MOV R2, RZ, RZ, -R2 ;  /* 0x000000ffff027224 */ /* 0x000fe400078e0a02 */
[----:B------:R-:W-:Y:S01]  /*6e40*/  @!P5 IMAD.IADD R93, R93, 0x1, -R247 ;  /* 0x000000015d5dd824 */ /* 0x000fe200078e0af7 */
[----:B------:R-:W-:Y:S01]  /*6e50*/  ISETP.GE.AND P5, PT, R11, RZ, PT ;  /* 0x000000ff0b00720c */ /* 0x000fe20003fa6270 */
[C---:B------:R-:W-:Y:S01]  /*6e60*/  IMAD R97, R247.reuse, R2, R98 ;  /* 0x00000002f7617224 */ /* 0x040fe200078e0262 */
[----:B------:R-:W-:Y:S01]  /*6e70*/  LOP3.LUT R11, R4, 0xfc, RZ, 0xfc, !PT ;  /* 0x000000fc040b7812 */ /* 0x000fe200078efcff */
[----:B------:R-:W-:Y:S01]  /*6e80*/  @!P0 IMAD.MOV R91, RZ, RZ, -R91 ;  /* 0x000000ffff5b8224 */ /* 0x000fe200078e0a5b */
[----:B------:R-:W-:Y:S01]  /*6e90*/  ISETP.GT.U32.AND P0, PT, R247, R93, PT ;  /* 0x0000005df700720c */ /* 0x000fe20003f04070 */
[--C-:B------:R-:W-:Y:S01]  /*6ea0*/  @!P6 IMAD.IADD R95, R95, 0x1, -R247.reuse ;  /* 0x000000015f5fe824 */ /* 0x100fe200078e0af7 */
[C---:B------:R-:W-:Y:S01]  /*6eb0*/  ISETP.GT.U32.AND P6, PT, R247.reuse, R97, PT ;  /* 0x00000061f700720c */ /* 0x040fe20003fc4070 */
[----:B------:R-:W-:Y:S01]  /*6ec0*/  IMAD R96, R247, R5, R96 ;  /* 0x00000005f7607224 */ /* 0x000fe200078e0260 */
[----:B------:R-:W-:Y:S01]  /*6ed0*/  IABS R100, R11 ;  /* 0x0000000b00647213 */ /* 0x000fe20000000000 */
[----:B------:R-:W-:Y:S01]  /*6ee0*/  @!P4 IMAD.IADD R94, R94, 0x1, -R247 ;  /* 0x000000015e5ec824 */ /* 0x000fe200078e0af7 */
[----:B------:R-:W-:Y:S01]  /*6ef0*/  ISETP.GE.AND P4, PT, R101, RZ, PT ;  /* 0x000000ff6500720c */ /* 0x000fe20003f86270 */
[----:B------:R-:W-:Y:S01]  /*6f00*/  IMAD.HI.U32 R5, R3, R102, RZ ;  /* 0x0000006603057227 */ /* 0x000fe200078e00ff */
[----:B------:R-:W-:-:S03]  /*6f10*/  LOP3.LUT R101, R4, 0x100, RZ, 0xfc, !PT ;  /* 0x0000010004657812 */ /* 0x000fc600078efcff */
[----:B------:R-:W-:Y:S01]  /*6f20*/  IMAD.HI.U32 R2, R3, R100, RZ ;  /* 0x0000006403027227 */ /* 0x000fe200078e00ff */
[----:B------:R-:W-:-:S03]  /*6f30*/  IABS R104, R101 ;  /* 0x0000006500687213 */ /* 0x000fc60000000000 */
[--C-:B------:R-:W-:Y:S02]  /*6f40*/  @!P6 IMAD.IADD R97, R97, 0x1, -R247.reuse ;  /* 0x000000016161e824 */ /* 0x100fe400078e0af7 */
[----:B------:R-:W-:Y:S02]  /*6f50*/  IMAD.MOV R2, RZ, RZ, -R2 ;  /* 0x000000ffff027224 */ /* 0x000fe400078e0a02 */
[----:B------:R-:W-:Y:S01]  /*6f60*/  @!P0 IMAD.IADD R93, R93, 0x1, -R247 ;  /* 0x000000015d5d8824 */ /* 0x000fe200078e0af7 */
[C---:B------:R-:W-:Y:S01]  /*6f70*/  ISETP.GT.U32.AND P6, PT, R247.reuse, R97, PT ;  /* 0x00000061f700720c */ /* 0x040fe20003fc4070 */
[C---:B------:R-:W-:Y:S01]  /*6f80*/  IMAD R98, R247.reuse, R2, R100 ;  /* 0x00000002f7627224 */ /* 0x040fe200078e0264 */
[----:B------:R-:W-:Y:S01]  /*6f90*/  ISETP.GT.U32.AND P0, PT, R247, R96, PT ;  /* 0x00000060f700720c */ /* 0x000fe20003f04070 */
[----:B------:R-:W-:-:S04]  /*6fa0*/  IMAD.HI.U32 R2, R3, R104, RZ ;  /* 0x0000006803027227 */ /* 0x000fc800078e00ff */
[----:B------:R-:W-:Y:S02]  /*6fb0*/  IMAD.MOV R2, RZ, RZ, -R2 ;  /* 0x000000ffff027224 */ /* 0x000fe400078e0a02 */
[----:B------:R-:W-:Y:S02]  /*6fc0*/  IMAD.MOV R5, RZ, RZ, -R5 ;  /* 0x000000ffff057224 */ /* 0x000fe400078e0a05 */
[----:B------:R-:W-:Y:S02]  /*6fd0*/  IMAD R100, R247, R2, R104 ;  /* 0x00000002f7647224 */ /* 0x000fe400078e0268 */
[--C-:B------:R-:W-:Y:S02]  /*6fe0*/  @!P6 IMAD.IADD R97, R97, 0x1, -R247.reuse ;  /* 0x000000016161e824 */ /* 0x100fe400078e0af7 */
[----:B------:R-:W-:Y:S01]  /*6ff0*/  @!P0 IMAD.IADD R96, R96, 0x1, -R247 ;  /* 0x0000000160608824 */ /* 0x000fe200078e0af7 */
[----:B------:R-:W-:Y:S01]  /*7000*/  ISETP.GT.U32.AND P6, PT, R247, R100, PT ;  /* 0x00000064f700720c */ /* 0x000fe20003fc4070 */
[----:B------:R-:W-:Y:S01]  /*7010*/  @!P3 IMAD.MOV R93, RZ, RZ, -R93 ;  /* 0x000000ffff5db224 */ /* 0x000fe200078e0a5d */
[----:B------:R-:W-:Y:S01]  /*7020*/  ISETP.GE.AND P0, PT, R99, RZ, PT ;  /* 0x000000ff6300720c */ /* 0x000fe20003f06270 */
[C---:B------:R-:W-:Y:S01]  /*7030*/  IMAD R99, R247.reuse, R5, R102 ;  /* 0x00000005f7637224 */ /* 0x040fe200078e0266 */
[C---:B------:R-:W-:Y:S01]  /*7040*/  ISETP.GT.U32.AND P3, PT, R247.reuse, R98, PT ;  /* 0x00000062f700720c */ /* 0x040fe20003f64070 */
[----:B------:R-:W-:Y:S01]  /*7050*/  @!P1 IMAD.MOV R92, RZ, RZ, -R92 ;  /* 0x000000ffff5c9224 */ /* 0x000fe200078e0a5c */
[----:B------:R-:W-:Y:S01]  /*7060*/  IABS R102, R105 ;  /* 0x0000006900667213 */ /* 0x000fe20000000000 */
[----:B------:R-:W-:Y:S01]  /*7070*/  @!P5 IMAD.MOV R95, RZ, RZ, -R95 ;  /* 0x000000ffff5fd224 */ /* 0x000fe200078e0a5f */
[----:B------:R-:W-:Y:S01]  /*7080*/  ISETP.GT.U32.AND P1, PT, R247, R96, PT ;  /* 0x00000060f700720c */ /* 0x000fe20003f24070 */
[----:B------:R-:W-:Y:S01]  /*7090*/  @!P2 IMAD.MOV R94, RZ, RZ, -R94 ;  /* 0x000000ffff5ea224 */ /* 0x000fe200078e0a5e */
[----:B------:R-:W-:Y:S01]  /*70a0*/  LOP3.LUT R5, R4, 0x104, RZ, 0xfc, !PT ;  /* 0x0000010404057812 */ /* 0x000fe200078efcff */
[----:B------:R-:W-:Y:S01]  /*70b0*/  IMAD.HI.U32 R2, R3, R102, RZ ;  /* 0x0000006603027227 */ /* 0x000fe200078e00ff */
[----:B------:R-:W-:-:S02]  /*70c0*/  ISETP.GT.U32.AND P5, PT, R247, R99, PT ;  /* 0x00000063f700720c */ /* 0x000fc40003fa4070 */
[----:B------:R-:W-:Y:S01]  /*70d0*/  IABS R104, R5 ;  /* 0x0000000500687213 */ /* 0x000fe20000000000 */
[--C-:B------:R-:W-:Y:S01]  /*70e0*/  @!P6 IMAD.IADD R100, R100, 0x1, -R247.reuse ;  /* 0x000000016464e824 */ /* 0x100fe200078e0af7 */
[----:B------:R-:W-:Y:S01]  /*70f0*/  ISETP.GE.AND P2, PT, R11, RZ, PT ;  /* 0x000000ff0b00720c */ /* 0x000fe20003f46270 */
[----:B------:R-:W-:Y:S01]  /*7100*/  IMAD.MOV R2, RZ, RZ, -R2 ;  /* 0x000000ffff027224 */ /* 0x000fe200078e0a02 */
[----:B------:R-:W-:Y:S01]  /*7110*/  LOP3.LUT R11, R4, 0x106, RZ, 0xfc, !PT ;  /* 0x00000106040b7812 */ /* 0x000fe200078efcff */
[----:B------:R-:W-:Y:S01]  /*7120*/  @!P3 IMAD.IADD R98, R98, 0x1, -R247 ;  /* 0x000000016262b824 */ /* 0x000fe200078e0af7 */
[----:B------:R-:W-:Y:S01]  /*7130*/  ISETP.GE.AND P3, PT, R101, RZ, PT ;  /* 0x000000ff6500720c */ /* 0x000fe20003f66270 */
[C---:B------:R-:W-:Y:S01]  /*7140*/  IMAD R101, R247.reuse, R2, R102 ;  /* 0x00000002f7657224 */ /* 0x040fe200078e0266 */
[----:B------:R-:W-:Y:S01]  /*7150*/  ISETP.GT.U32.AND P6, PT, R247, R100, PT ;  /* 0x00000064f700720c */ /* 0x000fe20003fc4070 */
[----:B------:R-:W-:Y:S01]  /*7160*/  IMAD.HI.U32 R2, R3, R104, RZ ;  /* 0x0000006803027227 */ /* 0x000fe200078e00ff */
[----:B------:R-:W-:-:S03]  /*7170*/  IABS R106, R11 ;  /* 0x0000000b006a7213 */ /* 0x000fc60000000000 */
[--C-:B------:R-:W-:Y:S01]  /*7180*/  @!P1 IMAD.IADD R96, R96, 0x1, -R247.reuse ;  /* 0x0000000160609824 */ /* 0x100fe200078e0af7 */
[----:B------:R-:W-:Y:S01]  /*7190*/  ISETP.GE.AND P1, PT, R103, RZ, PT ;  /* 0x000000ff6700720c */ /* 0x000fe20003f26270 */
[----:B------:R-:W-:Y:S02]  /*71a0*/  IMAD.MOV R2, RZ, RZ, -R2 ;  /* 0x000000ffff027224 */ /* 0x000fe400078e0a02 */
[----:B------:R-:W-:Y:S01]  /*71b0*/  @!P4 IMAD.MOV R96, RZ, RZ, -R96 ;  /* 0x000000ffff60c224 */ /* 0x000fe200078e0a60 */
[C---:B------:R-:W-:Y:S01]  /*71c0*/  ISETP.GT.U32.AND P4, PT, R247.reuse, R98, PT ;  /* 0x00000062f700720c */ /* 0x040fe20003f84070 */
[----:B------:R-:W-:Y:S02]  /*71d0*/  IMAD R102, R247, R2, R104 ;  /* 0x00000002f7667224 */ /* 0x000fe400078e0268 */
[--C-:B------:R-:W-:Y:S02]  /*71e0*/  @!P6 IMAD.IADD R100, R100, 0x1, -R247.reuse ;  /* 0x000000016464e824 */ /* 0x100fe400078e0af7 */
[----:B------:R-:W-:Y:S01]  /*71f0*/  @!P5 IMAD.IADD R99, R99, 0x1, -R247 ;  /* 0x000000016363d824 */ /* 0x000fe200078e0af7 */
[----:B------:R-:W-:Y:S01]  /*7200*/  ISETP.GT.U32.AND P6, PT, R247, R102, PT ;  /* 0x00000066f700720c */ /* 0x000fe20003fc4070 */
[----:B------:R-:W-:Y:S01]  /*7210*/  @!P0 IMAD.MOV R97, RZ, RZ, -R97 ;  /* 0x000000ffff618224 */ /* 0x000fe200078e0a61 */
[----:B------:R-:W-:Y:S01]  /*7220*/  ISETP.GE.AND P0, PT, R105, RZ, PT ;  /* 0x000000ff6900720c */ /* 0x000fe20003f06270 */
[----:B------:R-:W-:Y:S01]  /*7230*/  IMAD.HI.U32 R2, R3, R106, RZ ;  /* 0x0000006a03027227 */ /* 0x000fe200078e00ff */
[----:B------:R-:W-:-:S02]  /*7240*/  ISETP.GT.U32.AND P5, PT, R247, R99, PT ;  /* 0x00000063f700720c */ /* 0x000fc40003fa4070 */
[----:B------:R-:W-:Y:S01]  /*7250*/  LOP3.LUT R105, R4, 0x108, RZ, 0xfc, !PT ;  /* 0x0000010804697812 */ /* 0x000fe200078efcff */
[--C-:B------:R-:W-:Y:S01]  /*7260*/  @!P4 IMAD.IADD R98, R98, 0x1, -R247.reuse ;  /* 0x000000016262c824 */ /* 0x100fe200078e0af7 */
[----:B------:R-:W-:Y:S01]  /*7270*/  ISETP.GT.U32.AND P4, PT, R247, R101, PT ;  /* 0x00000065f700720c */ /* 0x000fe20003f84070 */
[----:B------:R-:W-:Y:S01]  /*7280*/  IMAD.MOV R2, RZ, RZ, -R2 ;  /* 0x000000ffff027224 */ /* 0x000fe200078e0a02 */
[----:B------:R-:W-:Y:S01]  /*7290*/  IABS R104, R105 ;  /* 0x0000006900687213 */ /* 0x000fe20000000000 */
[----:B------:R-:W-:Y:S01]  /*72a0*/  @!P3 IMAD.MOV R100, RZ, RZ, -R100 ;  /* 0x000000ffff64b224 */ /* 0x000fe200078e0a64 */
[----:B------:R-:W-:Y:S01]  /*72b0*/  ISETP.GE.AND P3, PT, R105, RZ, PT ;  /* 0x000000ff6900720c */ /* 0x000fe20003f66270 */
[--C-:B------:R-:W-:Y:S02]  /*72c0*/  @!P6 IMAD.IADD R102, R102, 0x1, -R247.reuse ;  /* 0x000000016666e824 */ /* 0x100fe400078e0af7 */
[----:B------:R-:W-:Y:S02]  /*72d0*/  IMAD R103, R247, R2, R106 ;  /* 0x00000002f7677224 */ /* 0x000fe400078e026a */
[----:B------:R-:W-:Y:S01]  /*72e0*/  @!P5 IMAD.IADD R99, R99, 0x1, -R247 ;  /* 0x000000016363d824 */ /* 0x000fe200078e0af7 */
[----:B------:R-:W-:Y:S01]  /*72f0*/  ISETP.GT.U32.AND P6, PT, R247, R102, PT ;  /* 0x00000066f700720c */ /* 0x000fe20003fc4070 */
[----:B------:R-:W-:Y:S01]  /*7300*/  IMAD.HI.U32 R2, R3, R104, RZ ;  /* 0x0000006803027227 */ /* 0x000fe200078e00ff */
[----:B------:R-:W-:-:S02]  /*7310*/  ISETP.GE.AND P5, PT, R5, RZ, PT ;  /* 0x000000ff0500720c */ /* 0x000fc40003fa6270 */
[----:B------:R-:W-:Y:S01]  /*7320*/  IABS R5, R107 ;  /* 0x0000006b00057213 */ /* 0x000fe20000000000 */
[----:B------:R-:W-:Y:S02]  /*7330*/  @!P4 IMAD.IADD R101, R101, 0x1, -R247 ;  /* 0x000000016565c824 */ /* 0x000fe400078e0af7 */
[----:B------:R-:W-:Y:S02]  /*7340*/  IMAD.MOV R2, RZ, RZ, -R2 ;  /* 0x000000ffff027224 */ /* 0x000fe400078e0a02 */
[----:B------:R-:W-:Y:S01]  /*7350*/  @!P1 IMAD.MOV R99, RZ, RZ, -R99 ;  /* 0x000000ffff639224 */ /* 0x000fe200078e0a63 */
[C---:B------:R-:W-:Y:S01]  /*7360*/  ISETP.GT.U32.AND P4, PT, R247.reuse, R101, PT ;  /* 0x00000065f700720c */ /* 0x040fe20003f84070 */
[----:B------:R-:W-:Y:S01]  /*7370*/  IMAD.MOV.U32 R106, RZ, RZ, R5 ;  /* 0x000000ffff6a7224 */ /* 0x000fe200078e0005 */
[C---:B------:R-:W-:Y:S01]  /*7380*/  ISETP.GT.U32.AND P1, PT, R247.reuse, R103, PT ;  /* 0x00000067f700720c */ /* 0x040fe20003f24070 */
[----:B------:R-:W-:Y:S02]  /*7390*/  IMAD R104, R247, R2, R104 ;  /* 0x00000002f7687224 */ /* 0x000fe400078e0268 */
[----:B------:R-:W-:-:S04]  /*73a0*/  IMAD.HI.U32 R5, R3, R106, RZ ;  /* 0x0000006a03057227 */ /* 0x000fc800078e00ff */
[----:B------:R-:W-:Y:S01]  /*73b0*/  @!P6 IMAD.IADD R102, R102, 0x1, -R247 ;  /* 0x000000016666e824 */ /* 0x000fe200078e0af7 */
[----:B------:R-:W-:Y:S01]  /*73c0*/  ISETP.GT.U32.AND P6, PT, R247, R104, PT ;  /* 0x00000068f700720c */ /* 0x000fe20003fc4070 */
[----:B------:R-:W-:Y:S02]  /*73d0*/  IMAD.MOV R5, RZ, RZ, -R5 ;  /* 0x000000ffff057224 */ /* 0x000fe400078e0a05 */
[--C-:B------:R-:W-:Y:S01]  /*73e0*/  @!P4 IMAD.IADD R101, R101, 0x1, -R247.reuse ;  /* 0x000000016565c824 */ /* 0x100fe200078e0af7 */
[----:B------:R-:W-:Y:S01]  /*73f0*/  ISETP.GE.AND P4, PT, R107, RZ, PT ;  /* 0x000000ff6b00720c */ /* 0x000fe20003f86270 */
[----:B------:R-:W-:Y:S01]  /*7400*/  IMAD R105, R247, R5, R106 ;  /* 0x00000005f7697224 */ /* 0x000fe200078e026a */
[C---:B------:R-:W-:Y:S01]  /*7410*/  LOP3.LUT R5, R4.reuse, 0x10e, RZ, 0xfc, !PT ;  /* 0x0000010e04057812 */ /* 0x040fe200078efcff */
[----:B------:R-:W-:Y:S01]  /*7420*/  @!P2 IMAD.MOV R98, RZ, RZ, -R98 ;  /* 0x000000ffff62a224 */ /* 0x000fe200078e0a62 */
[----:B------:R-:W-:Y:S01]  /*7430*/  ISETP.GE.AND P2, PT, R11, RZ, PT ;  /* 0x000000ff0b00720c */ /* 0x000fe20003f46270 */
[----:B------:R-:W-:Y:S01]  /*7440*/  @!P1 IMAD.IADD R103, R103, 0x1, -R247 ;  /* 0x0000000167679824 */ /* 0x000fe200078e0af7 */
[----:B------:R-:W-:Y:S01]  /*7450*/  LOP3.LUT R11, R4, 0x10c, RZ, 0xfc, !PT ;  /* 0x0000010c040b7812 */ /* 0x000fe200078efcff */
[----:B------:R-:W-:Y:S01]  /*7460*/  @!P0 IMAD.MOV R101, RZ, RZ, -R101 ;  /* 0x000000ffff658224 */ /* 0x000fe200078e0a65 */
[C---:B------:R-:W-:Y:S01]  /*7470*/  ISETP.GT.U32.AND P0, PT, R247.reuse, R105, PT ;  /* 0x00000069f700720c */ /* 0x040fe20003f04070 */
[----:B------:R-:W-:Y:S01]  /*7480*/  @!P6 IMAD.IADD R104, R104, 0x1, -R247 ;  /* 0x000000016868e824 */ /* 0x000fe200078e0af7 */
[----:B------:R-:W-:Y:S01]  /*7490*/  ISETP.GT.U32.AND P1, PT, R247, R103, PT ;  /* 0x00000067f700720c */ /* 0x000fe20003f24070 */
[----:B------:R-:W-:Y:S01]  /*74a0*/  @!P5 IMAD.MOV R102, RZ, RZ, -R102 ;  /* 0x000000ffff66d224 */ /* 0x000fe200078e0a66 */
[----:B------:R-:W-:Y:S01]  /*74b0*/  IABS R106, R11 ;  /* 0x0000000b006a7213 */ /* 0x000fe20000000000 */
[----:B------:R-:W-:Y:S01]  /*74c0*/  IMAD.MOV R229, RZ, RZ, -R229 ;  /* 0x000000ffffe57224 */ /* 0x000fe200078e0ae5 */
[----:B------:R-:W-:Y:S01]  /*74d0*/  IABS R108, R5 ;  /* 0x00000005006c7213 */ /* 0x000fe20000000000 */
[----:B------:R-:W-:Y:S01]  /*74e0*/  IMAD.HI.U32 R230, R3, R252, RZ ;  /* 0x000000fc03e67227 */ /* 0x000fe200078e00ff */
[----:B------:R-:W-:-:S02]  /*74f0*/  ISETP.GT.U32.AND P6, PT, R247, R104, PT ;  /* 0x00000068f700720c */ /* 0x000fc40003fc4070 */
[----:B------:R-:W-:Y:S01]  /*7500*/  ISETP.GE.AND P5, PT, R11, RZ, PT ;  /* 0x000000ff0b00720c */ /* 0x000fe20003fa6270 */
[----:B------:R-:W-:Y:S01]  /*7510*/  IMAD.HI.U32 R2, R3, R106, RZ ;  /* 0x0000006a03027227 */ /* 0x000fe200078e00ff */
[----:B------:R-:W-:-:S03]  /*7520*/  LOP3.LUT R107, R4, 0x110, RZ, 0xfc, !PT ;  /* 0x00000110046b7812 */ /* 0x000fc600078efcff */
[----:B------:R-:W-:Y:S01]  /*7530*/  IMAD.MOV R11, RZ, RZ, -R2 ;  /* 0x000000ffff0b7224 */ /* 0x000fe200078e0a02 */
[----:B------:R-:W-:Y:S01]  /*7540*/  IABS R110, R107 ;  /* 0x0000006b006e7213 */ /* 0x000fe20000000000 */
[----:B------:R-:W-:-:S04]  /*7550*/  IMAD.HI.U32 R2, R3, R108, RZ ;  /* 0x0000006c03027227 */ /* 0x000fc800078e00ff */
[--C-:B------:R-:W-:Y:S02]  /*7560*/  @!P0 IMAD.IADD R105, R105, 0x1, -R247.reuse ;  /* 0x0000000169698824 */ /* 0x100fe400078e0af7 */
[----:B------:R-:W-:Y:S01]  /*7570*/  @!P1 IMAD.IADD R103, R103, 0x1, -R247 ;  /* 0x0000000167679824 */ /* 0x000fe200078e0af7 */
[----:B------:R-:W-:Y:S01]  /*7580*/  ISETP.GE.AND P1, PT, R5, RZ, PT ;  /* 0x000000ff0500720c */ /* 0x000fe20003f26270 */
[----:B------:R-:W-:Y:S01]  /*7590*/  IMAD.MOV R2, RZ, RZ, -R2 ;  /* 0x000000ffff027224 */ /* 0x000fe200078e0a02 */
[----:B------:R-:W-:Y:S01]  /*75a0*/  ISETP.GT.U32.AND P0, PT, R247, R105, PT ;  /* 0x00000069f700720c */ /* 0x000fe20003f04070 */
[----:B------:R-:W-:Y:S01]  /*75b0*/  @!P2 IMAD.MOV R103, RZ, RZ, -R103 ;  /* 0x000000ffff67a224 */ /* 0x000fe200078e0a67 */
[----:B------:R-:W-:Y:S01]  /*75c0*/  ISETP.GE.AND P2, PT, R107, RZ, PT ;  /* 0x000000ff6b00720c */ /* 0x000fe20003f46270 */
[----:B------:R-:W-:Y:S02]  /*75d0*/  @!P6 IMAD.IADD R104, R104, 0x1, -R247 ;  /* 0x000000016868e824 */ /* 0x000fe400078e0af7 */
[----:B------:R-:W-:Y:S01]  /*75e0*/  IMAD R107, R247, R2, R108 ;  /* 0x00000002f76b7224 */ /* 0x000fe200078e026c */
[----:B------:R-:W-:Y:S01]  /*75f0*/  LOP3.LUT R2, R4, 0x112, RZ, 0xfc, !PT ;  /* 0x0000011204027812 */ /* 0x000fe200078efcff */
[----:B------:R-:W-:-:S04]  /*7600*/  IMAD.HI.U32 R5, R3, R110, RZ ;  /* 0x0000006e03057227 */ /* 0x000fc800078e00ff */
[----:B------:R-:W-:Y:S01]  /*7610*/  @!P3 IMAD.MOV R104, RZ, RZ, -R104 ;  /* 0x000000ffff68b224 */ /* 0x000fe200078e0a68 */
[C---:B------:R-:W-:Y:S01]  /*7620*/  ISETP.GT.U32.AND P3, PT, R247.reuse, R107, PT ;  /* 0x0000006bf700720c */ /* 0x040fe20003f64070 */
[----:B------:R-:W-:Y:S02]  /*7630*/  IMAD.MOV R5, RZ, RZ, -R5 ;  /* 0x000000ffff057224 */ /* 0x000fe400078e0a05 */
[C---:B------:R-:W-:Y:S01]  /*7640*/  IMAD R106, R247.reuse, R11, R106 ;  /* 0x0000000bf76a7224 */ /* 0x040fe200078e026a */
[----:B------:R-:W-:Y:S01]  /*7650*/  LOP3.LUT R11, R4, 0x114, RZ, 0xfc, !PT ;  /* 0x00000114040b7812 */ /* 0x000fe200078efcff */
[----:B------:R-:W-:Y:S01]  /*7660*/  IMAD R108, R247, R5, R110 ;  /* 0x00000005f76c7224 */ /* 0x000fe200078e026e */
[----:B------:R-:W-:Y:S01]  /*7670*/  IABS R110, R2 ;  /* 0x00000002006e7213 */ /* 0x000fe20000000000 */
[----:B------:R-:W-:Y:S01]  /*7680*/  @!P0 IMAD.IADD R105, R105, 0x1, -R247 ;  /* 0x0000000169698824 */ /* 0x000fe200078e0af7 */
[C---:B------:R-:W-:Y:S01]  /*7690*/  ISETP.GT.U32.AND P6, PT, R247.reuse, R106, PT ;  /* 0x0000006af700720c */ /* 0x040fe20003fc4070 */
[C---:B------:R-:W-:Y:S01]  /*76a0*/  IMAD R250, R247.reuse, R229, R250 ;  /* 0x000000e5f7fa7224 */ /* 0x040fe200078e02fa */
[----:B------:R-:W-:Y:S01]  /*76b0*/  ISETP.GE.AND P0, PT, R2, RZ, PT ;  /* 0x000000ff0200720c */ /* 0x000fe20003f06270 */
[----:B------:R-:W-:Y:S01]  /*76c0*/  @!P4 IMAD.MOV R105, RZ, RZ, -R105 ;  /* 0x000000ffff69c224 */ /* 0x000fe200078e0a69 */
[----:B------:R-:W-:Y:S01]  /*76d0*/  ISETP.GT.U32.AND P4, PT, R247, R108, PT ;  /* 0x0000006cf700720c */ /* 0x000fe20003f84070 */
[----:B------:R-:W-:Y:S01]  /*76e0*/  @!P3 IMAD.IADD R107, R107, 0x1, -R247 ;  /* 0x000000016b6bb824 */ /* 0x000fe200078e0af7 */
[----:B------:R-:W-:Y:S01]  /*76f0*/  IABS R112, R11 ;  /* 0x0000000b00707213 */ /* 0x000fe20000000000 */
[----:B------:R-:W-:-:S03]  /*7700*/  IMAD.HI.U32 R2, R3, R110, RZ ;  /* 0x0000006e03027227 */ /* 0x000fc600078e00ff */
[----:B------:R-:W-:Y:S01]  /*7710*/  ISETP.GT.U32.AND P3, PT, R247, R107, PT ;  /* 0x0000006bf700720c */ /* 0x000fe20003f64070 */
[----:B------:R-:W-:Y:S02]  /*7720*/  IMAD.MOV R109, RZ, RZ, -R2 ;  /* 0x000000ffff6d7224 */ /* 0x000fe400078e0a02 */
[----:B------:R-:W-:Y:S02]  /*7730*/  @!P6 IMAD.IADD R106, R106, 0x1, -R247 ;  /* 0x000000016a6ae824 */ /* 0x000fe400078e0af7 */
[----:B------:R-:W-:-:S03]  /*7740*/  IMAD.HI.U32 R5, R3, R112, RZ ;  /* 0x0000007003057227 */ /* 0x000fc600078e00ff */
[C---:B------:R-:W-:Y:S01]  /*7750*/  ISETP.GT.U32.AND P6, PT, R247.reuse, R106, PT ;  /* 0x0000006af700720c */ /* 0x040fe20003fc4070 */
[----:B------:R-:W-:Y:S02]  /*7760*/  @!P4 IMAD.IADD R108, R108, 0x1, -R247 ;  /* 0x000000016c6cc824 */ /* 0x000fe400078e0af7 */
[C---:B------:R-:W-:Y:S02]  /*7770*/  IMAD R109, R247.reuse, R109, R110 ;  /* 0x0000006df76d7224 */ /* 0x040fe400078e026e */
[----:B------:R-:W-:Y:S01]  /*7780*/  IMAD.MOV R5, RZ, RZ, -R5 ;  /* 0x000000ffff057224 */ /* 0x000fe200078e0a05 */
[----:B------:R-:W-:Y:S01]  /*7790*/  ISETP.GT.U32.AND P4, PT, R247, R108, PT ;  /* 0x0000006cf700720c */ /* 0x000fe20003f84070 */
[----:B------:R-:W-:Y:S01]  /*77a0*/  @!P3 IMAD.IADD R107, R107, 0x1, -R247 ;  /* 0x000000016b6bb824 */ /* 0x000fe200078e0af7 */
[C---:B------:R-:W-:Y:S01]  /*77b0*/  ISETP.GT.U32.AND P3, PT, R247.reuse, R109, PT ;  /* 0x0000006df700720c */ /* 0x040fe20003f64070 */
[----:B------:R-:W-:Y:S02]  /*77c0*/  IMAD R110, R247, R5, R112 ;  /* 0x00000005f76e7224 */ /* 0x000fe400078e0270 */
[----:B------:R-:W-:-:S04]  /*77d0*/  IMAD.HI.U32 R5, R3, R116, RZ ;  /* 0x0000007403057227 */ /* 0x000fc800078e00ff */
[----:B------:R-:W-:Y:S02]  /*77e0*/  IMAD.MOV R5, RZ, RZ, -R5 ;  /* 0x000000ffff057224 */ /* 0x000fe400078e0a05 */
[--C-:B------:R-:W-:Y:S01]  /*77f0*/  @!P6 IMAD.IADD R106, R106, 0x1, -R247.reuse ;  /* 0x000000016a6ae824 */ /* 0x100fe200078e0af7 */
[----:B------:R-:W-:Y:S01]  /*7800*/  ISETP.GE.AND P6, PT, R11, RZ, PT ;  /* 0x000000ff0b00720c */ /* 0x000fe20003fc6270 */
[----:B------:R-:W-:Y:S01]  /*7810*/  IMAD R112, R247, R5, R116 ;  /* 0x00000005f7707224 */ /* 0x000fe200078e0274 */
[----:B------:R-:W-:Y:S01]  /*7820*/  LOP3.LUT R11, R4, 0x11a, RZ, 0xfc, !PT ;  /* 0x0000011a040b7812 */ /* 0x000fe200078efcff */
[----:B------:R-:W-:Y:S01]  /*7830*/  @!P4 IMAD.IADD R108, R108, 0x1, -R247 ;  /* 0x000000016c6cc824 */ /* 0x000fe200078e0af7 */
[----:B------:R-:W-:Y:S01]  /*7840*/  IABS R116, R115 ;  /* 0x0000007300747213 */ /* 0x000fe20000000000 */
[----:B------:R-:W-:-:S04]  /*7850*/  IMAD.HI.U32 R2, R3, R114, RZ ;  /* 0x0000007203027227 */ /* 0x000fc800078e00ff */
[----:B------:R-:W-:Y:S01]  /*7860*/  @!P5 IMAD.MOV R106, RZ, RZ, -R106 ;  /* 0x000000ffff6ad224 */ /* 0x000fe200078e0a6a */
[----:B------:R-:W-:Y:S01]  /*7870*/  ISETP.GT.U32.AND P5, PT, R247, R110, PT ;  /* 0x0000006ef700720c */ /* 0x000fe20003fa4070 */
[----:B------:R-:W-:Y:S02]  /*7880*/  @!P3 IMAD.IADD R109, R109, 0x1, -R247 ;  /* 0x000000016d6db824 */ /* 0x000fe400078e0af7 */
[----:B------:R-:W-:Y:S01]  /*7890*/  @!P2 IMAD.MOV R108, RZ, RZ, -R108 ;  /* 0x000000ffff6ca224 */ /* 0x000fe200078e0a6c */
[C---:B------:R-:W-:Y:S01]  /*78a0*/  ISETP.GT.U32.AND P2, PT, R247.reuse, R112, PT ;  /* 0x00000070f700720c */ /* 0x040fe20003f44070 */
[----:B------:R-:W-:Y:S01]  /*78b0*/  IMAD.MOV R2, RZ, RZ, -R2 ;  /* 0x000000ffff027224 */ /* 0x000fe200078e0a02 */
[----:B------:R-:W-:Y:S01]  /*78c0*/  ISETP.GT.U32.AND P3, PT, R247, R109, PT ;  /* 0x0000006df700720c */ /* 0x000fe20003f64070 */
[----:B------:R-:W-:Y:S01]  /*78d0*/  @!P1 IMAD.MOV R107, RZ, RZ, -R107 ;  /* 0x000000ffff6b9224 */ /* 0x000fe200078e0a6b */
[----:B------:R-:W-:Y:S01]  /*78e0*/  ISETP.GE.AND P1, PT, R111, RZ, PT ;  /* 0x000000ff6f00720c */ /* 0x000fe20003f26270 */
[----:B------:R-:W-:Y:S01]  /*78f0*/  IMAD R111, R247, R2, R114 ;  /* 0x00000002f76f7224 */ /* 0x000fe200078e0272 */
[----:B------:R-:W-:Y:S01]  /*7900*/  IABS R114, R11 ;  /* 0x0000000b00727213 */ /* 0x000fe20000000000 */
[----:B------:R-:W-:-:S03]  /*7910*/  IMAD.HI.U32 R5, R3, R118, RZ ;  /* 0x0000007603057227 */ /* 0x000fc600078e00ff */
[----:B------:R-:W-:Y:S01]  /*7920*/  ISETP.GT.U32.AND P4, PT, R247, R111, PT ;  /* 0x0000006ff700720c */ /* 0x000fe20003f84070 */
[----:B------:R-:W-:-:S04]  /*7930*/  IMAD.HI.U32 R2, R3, R114, RZ ;  /* 0x0000007203027227 */ /* 0x000fc800078e00ff */
[--C-:B------:R-:W-:Y:S02]  /*7940*/  @!P5 IMAD.IADD R110, R110, 0x1, -R247.reuse ;  /* 0x000000016e6ed824 */ /* 0x100fe400078e0af7 */
[--C-:B------:R-:W-:Y:S02]  /*7950*/  @!P2 IMAD.IADD R112, R112, 0x1, -R247.reuse ;  /* 0x000000017070a824 */ /* 0x100fe400078e0af7 */
[----:B------:R-:W-:Y:S01]  /*7960*/  IMAD.MOV R2, RZ, RZ, -R2 ;  /* 0x000000ffff027224 */ /* 0x000fe200078e0a02 */
[----:B------:R-:W-:Y:S01]  /*7970*/  ISETP.GT.U32.AND P5, PT, R247, R110, PT ;  /* 0x0000006ef700720c */ /* 0x000fe20003fa4070 */
[----:B------:R-:W-:Y:S01]  /*7980*/  @!P3 IMAD.IADD R109, R109, 0x1, -R247 ;  /* 0x000000016d6db824 */ /* 0x000fe200078e0af7 */
[----:B------:R-:W-:Y:S01]  /*7990*/  ISETP.GE.AND P3, PT, R113, RZ, PT ;  /* 0x000000ff7100720c */ /* 0x000fe20003f66270 */
[C---:B------:R-:W-:Y:S01]  /*79a0*/  IMAD R113, R247.reuse, R2, R114 ;  /* 0x00000002f7717224 */ /* 0x040fe200078e0272 */
[----:B------:R-:W-:Y:S01]  /*79b0*/  ISETP.GT.U32.AND P2, PT, R247, R112, PT ;  /* 0x00000070f700720c */ /* 0x000fe20003f44070 */
[----:B------:R-:W-:-:S04]  /*79c0*/  IMAD.HI.U32 R2, R3, R116, RZ ;  /* 0x0000007403027227 */ /* 0x000fc800078e00ff */
[----:B------:R-:W-:Y:S02]  /*79d0*/  IMAD.MOV R2, RZ, RZ, -R2 ;  /* 0x000000ffff027224 */ /* 0x000fe400078e0a02 */
[--C-:B------:R-:W-:Y:S02]  /*79e0*/  @!P4 IMAD.IADD R111, R111, 0x1, -R247.reuse ;  /* 0x000000016f6fc824 */ /* 0x100fe400078e0af7 */
[C---:B------:R-:W-:Y:S01]  /*79f0*/  IMAD R114, R247.reuse, R2, R116 ;  /* 0x00000002f7727224 */ /* 0x040fe200078e0274 */
[----:B------:R-:W-:Y:S01]  /*7a00*/  LOP3.LUT R2, R4, 0x120, RZ, 0xfc, !PT ;  /* 0x0000012004027812 */ /* 0x000fe200078efcff */
[--C-:B------:R-:W-:Y:S01]  /*7a10*/  @!P5 IMAD.IADD R110, R110, 0x1, -R247.reuse ;  /* 0x000000016e6ed824 */ /* 0x100fe200078e0af7 */
[C---:B------:R-:W-:Y:S01]  /*7a20*/  ISETP.GT.U32.AND P5, PT, R247.reuse, R113, PT ;  /* 0x00000071f700720c */ /* 0x040fe20003fa4070 */
[----:B------:R-:W-:Y:S01]  /*7a30*/  @!P2 IMAD.IADD R112, R112, 0x1, -R247 ;  /* 0x000000017070a824 */ /* 0x000fe200078e0af7 */
[C---:B------:R-:W-:Y:S01]  /*7a40*/  ISETP.GT.U32.AND P4, PT, R247.reuse, R111, PT ;  /* 0x0000006ff700720c */ /* 0x040fe20003f84070 */
[----:B------:R-:W-:Y:S01]  /*7a50*/  IMAD.MOV R5, RZ, RZ, -R5 ;  /* 0x000000ffff057224 */ /* 0x000fe200078e0a05 */
[----:B------:R-:W-:Y:S01]  /*7a60*/  ISETP.GT.U32.AND P2, PT, R247, R114, PT ;  /* 0x00000072f700720c */ /* 0x000fe20003f44070 */
[----:B------:R-:W-:Y:S01]  /*7a70*/  @!P6 IMAD.MOV R110, RZ, RZ, -R110 ;  /* 0x000000ffff6ee224 */ /* 0x000fe200078e0a6e */
[----:B------:R-:W-:Y:S01]  /*7a80*/  ISETP.GE.AND P6, PT, R115, RZ, PT ;  /* 0x000000ff7300720c */ /* 0x000fe20003fc6270 */
[----:B------:R-:W-:Y:S01]  /*7a90*/  IMAD R115, R247, R5, R118 ;  /* 0x00000005f7737224 */ /* 0x000fe200078e0276 */
[----:B------:R-:W-:Y:S01]  /*7aa0*/  LOP3.LUT R5, R4, 0x122, RZ, 0xfc, !PT ;  /* 0x0000012204057812 */ /* 0x000fe200078efcff */
[----:B------:R-:W-:Y:S01]  /*7ab0*/  @!P0 IMAD.MOV R109, RZ, RZ, -R109 ;  /* 0x000000ffff6d8224 */ /* 0x000fe200078e0a6d */
[----:B------:R-:W-:Y:S01]  /*7ac0*/  IABS R116, R2 ;  /* 0x0000000200747213 */ /* 0x000fe20000000000 */
[----:B------:R-:W-:Y:S01]  /*7ad0*/  @!P3 IMAD.MOV R112, RZ, RZ, -R112 ;  /* 0x000000ffff70b224 */ /* 0x000fe200078e0a70 */
[----:B------:R-:W-:Y:S01]  /*7ae0*/  IABS R118, R5 ;  /* 0x0000000500767213 */ /* 0x000fe20000000000 */
[--C-:B------:R-:W-:Y:S01]  /*7af0*/  @!P5 IMAD.IADD R113, R113, 0x1, -R247.reuse ;  /* 0x000000017171d824 */ /* 0x100fe200078e0af7 */
[----:B------:R-:W-:Y:S01]  /*7b00*/  ISETP.GE.AND P0, PT, R11, RZ, PT ;  /* 0x000000ff0b00720c */ /* 0x000fe20003f06270 */
[--C-:B------:R-:W-:Y:S01]  /*7b10*/  @!P4 IMAD.IADD R111, R111, 0x1, -R247.reuse ;  /* 0x000000016f6fc824 */ /* 0x100fe200078e0af7 */
[----:B------:R-:W-:Y:S01]  /*7b20*/  ISETP.GE.AND P3, PT, R5, RZ, PT ;  /* 0x000000ff0500720c */ /* 0x000fe20003f66270 */
[----:B------:R-:W-:Y:S01]  /*7b30*/  @!P2 IMAD.IADD R114, R114, 0x1, -R247 ;  /* 0x000000017272a824 */ /* 0x000fe200078e0af7 */
[----:B------:R-:W-:Y:S01]  /*7b40*/  ISETP.GT.U32.AND P5, PT, R247, R113, PT ;  /* 0x00000071f700720c */ /* 0x000fe20003fa4070 */
[----:B------:R-:W-:Y:S01]  /*7b50*/  @!P1 IMAD.MOV R111, RZ, RZ, -R111 ;  /* 0x000000ffff6f9224 */ /* 0x000fe200078e0a6f */
[----:B------:R-:W-:Y:S01]  /*7b60*/  ISETP.GE.AND P1, PT, R2, RZ, PT ;  /* 0x000000ff0200720c */ /* 0x000fe20003f26270 */
[----:B------:R-:W-:Y:S01]  /*7b70*/  IMAD.HI.U32 R2, R3, R116, RZ ;  /* 0x0000007403027227 */ /* 0x000fe200078e00ff */
[----:B------:R-:W-:-:S02]  /*7b80*/  ISETP.GT.U32.AND P2, PT, R247, R114, PT ;  /* 0x00000072f700720c */ /* 0x000fc40003f44070 */
[----:B------:R-:W-:Y:S01]  /*7b90*/  ISETP.GE.AND P4, PT, R117, RZ, PT ;  /* 0x000000ff7500720c */ /* 0x000fe20003f86270 */
[----:B------:R-:W-:Y:S01]  /*7ba0*/  IMAD.HI.U32 R5, R3, R118, RZ ;  /* 0x0000007603057227 */ /* 0x000fe200078e00ff */
[----:B------:R-:W-:-:S03]  /*7bb0*/  LOP3.LUT R11, R4, 0x124, RZ, 0xfc, !PT ;  /* 0x00000124040b7812 */ /* 0x000fc600078efcff */
[----:B------:R-:W-:Y:S01]  /*7bc0*/  IMAD.MOV R2, RZ, RZ, -R2 ;  /* 0x000000ffff027224 */ /* 0x000fe200078e0a02 */
[----:B------:R-:W-:Y:S01]  /*7bd0*/  IABS R120, R11 ;  /* 0x0000000b00787213 */ /* 0x000fe20000000000 */
[----:B------:R-:W-:Y:S02]  /*7be0*/  IMAD.MOV R5, RZ, RZ, -R5 ;  /* 0x000000ffff057224 */ /* 0x000fe400078e0a05 */
[----:B------:R-:W-:Y:S02]  /*7bf0*/  IMAD R116, R247, R2, R116 ;  /* 0x00000002f7747224 */ /* 0x000fe400078e0274 */
[--C-:B------:R-:W-:Y:S01]  /*7c00*/  @!P5 IMAD.IADD R113, R113, 0x1, -R247.reuse ;  /* 0x000000017171d824 */ /* 0x100fe200078e0af7 */
[C---:B------:R-:W-:Y:S01]  /*7c10*/  ISETP.GT.U32.AND P5, PT, R247.reuse, R115, PT ;  /* 0x00000073f700720c */ /* 0x040fe20003fa4070 */
[C---:B------:R-:W-:Y:S02]  /*7c20*/  IMAD R117, R247.reuse, R5, R118 ;  /* 0x00000005f7757224 */ /* 0x040fe400078e0276 */
[----:B------:R-:W-:Y:S01]  /*7c30*/  @!P2 IMAD.IADD R114, R114, 0x1, -R247 ;  /* 0x000000017272a824 */ /* 0x000fe200078e0af7 */
[C---:B------:R-:W-:Y:S01]  /*7c40*/  ISETP.GT.U32.AND P2, PT, R247.reuse, R116, PT ;  /* 0x00000074f700720c */ /* 0x040fe20003f44070 */
[----:B------:R-:W-:Y:S01]  /*7c50*/  @!P0 IMAD.MOV R113, RZ, RZ, -R113 ;  /* 0x000000ffff718224 */ /* 0x000fe200078e0a71 */
[----:B------:R-:W-:Y:S01]  /*7c60*/  ISETP.GT.U32.AND P0, PT, R247, R117, PT ;  /* 0x00000075f700720c */ /* 0x000fe20003f04070 */
[----:B------:R-:W-:-:S04]  /*7c70*/  IMAD.HI.U32 R2, R3, R120, RZ ;  /* 0x0000007803027227 */ /* 0x000fc800078e00ff */
[----:B------:R-:W-:Y:S02]  /*7c80*/  IMAD.MOV R2, RZ, RZ, -R2 ;  /* 0x000000ffff027224 */ /* 0x000fe400078e0a02 */
[----:B------:R-:W-:Y:S02]  /*7c90*/  @!P5 IMAD.IADD R115, R115, 0x1, -R247 ;  /* 0x000000017373d824 */ /* 0x000fe400078e0af7 */
[----:B------:R-:W-:-:S03]  /*7ca0*/  IMAD.HI.U32 R5, R3, R122, RZ ;  /* 0x0000007a03057227 */ /* 0x000fc600078e00ff */
[----:B------:R-:W-:Y:S01]  /*7cb0*/  ISETP.GT.U32.AND P5, PT, R247, R115, PT ;  /* 0x00000073f700720c */ /* 0x000fe20003fa4070 */
[--C-:B------:R-:W-:Y:S02]  /*7cc0*/  @!P2 IMAD.IADD R116, R116, 0x1, -R247.reuse ;  /* 0x000000017474a824 */ /* 0x100fe400078e0af7 */
[----:B------:R-:W-:Y:S02]  /*7cd0*/  @!P0 IMAD.IADD R117, R117, 0x1, -R247 ;  /* 0x0000000175758824 */ /* 0x000fe400078e0af7 */
[C---:B------:R-:W-:Y:S01]  /*7ce0*/  IMAD R118, R247.reuse, R2, R120 ;  /* 0x00000002f7767224 */ /* 0x040fe200078e0278 */
[C---:B------:R-:W-:Y:S01]  /*7cf0*/  ISETP.GT.U32.AND P2, PT, R247.reuse, R116, PT ;  /* 0x00000074f700720c */ /* 0x040fe20003f44070 */
[----:B------:R-:W-:Y:S01]  /*7d00*/  IMAD.MOV R5, RZ, RZ, -R5 ;  /* 0x000000ffff057224 */ /* 0x000fe200078e0a05 */
[----:B------:R-:W-:Y:S01]  /*7d10*/  ISETP.GT.U32.AND P0, PT, R247, R117, PT ;  /* 0x00000075f700720c */ /* 0x000fe20003f04070 */
[----:B------:R-:W-:Y:S01]  /*7d20*/  @!P6 IMAD.MOV R114, RZ, RZ, -R114 ;  /* 0x000000ffff72e224 */ /* 0x000fe200078e0a72 */
[----:B------:R-:W-:Y:S01]  /*7d30*/  IABS R120, R125 ;  /* 0x0000007d00787213 */ /* 0x000fe20000000000 */
[----:B--2---:R-:W-:Y:S01]  /*7d40*/  IMAD.MOV.U32 R8, RZ, RZ, R217 ;  /* 0x000000ffff087224 */ /* 0x004fe200078e00d9 */
[----:B------:R-:W-:Y:S01]  /*7d50*/  ISETP.GE.AND P6, PT, R11, RZ, PT ;  /* 0x000000ff0b00720c */ /* 0x000fe20003fc6270 */
[----:B------:R-:W-:Y:S01]  /*7d60*/  @!P5 IMAD.IADD R115, R115, 0x1, -R247 ;  /* 0x000000017373d824 */ /* 0x000fe200078e0af7 */
[----:B------:R-:W-:Y:S01]  /*7d70*/  ISETP.GE.AND P5, PT, R119, RZ, PT ;  /* 0x000000ff7700720c */ /* 0x000fe20003fa6270 */
[----:B------:R-:W-:Y:S01]  /*7d80*/  IMAD R119, R247, R5, R122 ;  /* 0x00000005f7777224 */ /* 0x000fe200078e027a */
[----:B------:R-:W-:Y:S01]  /*7d90*/  IABS R122, R127 ;  /* 0x0000007f007a7213 */ /* 0x000fe20000000000 */
[----:B------:R-:W-:-:S04]  /*7da0*/  IMAD.HI.U32 R2, R3, R120, RZ ;  /* 0x0000007803027227 */ /* 0x000fc800078e00ff */
[--C-:B------:R-:W-:Y:S01]  /*7db0*/  @!P2 IMAD.IADD R116, R116, 0x1, -R247.reuse ;  /* 0x000000017474a824 */ /* 0x100fe200078e0af7 */
[----:B------:R-:W-:Y:S01]  /*7dc0*/  ISETP.GT.U32.AND P2, PT, R247, R118, PT ;  /* 0x00000076f700720c */ /* 0x000fe20003f44070 */
[----:B------:R-:W-:Y:S01]  /*7dd0*/  @!P0 IMAD.IADD R117, R117, 0x1, -R247 ;  /* 0x0000000175758824 */ /* 0x000fe200078e0af7 */
[----:B------:R-:W-:Y:S01]  /*7de0*/  ISETP.GT.U32.AND P0, PT, R247, R119, PT ;  /* 0x00000077f700720c */ /* 0x000fe20003f04070 */
[----:B------:R-:W-:Y:S02]  /*7df0*/  IMAD.MOV R11, RZ, RZ, -R2 ;  /* 0x000000ffff0b7224 */ /* 0x000fe400078e0a02 */
[----:B------:R-:W-:-:S04]  /*7e00*/  IMAD.HI.U32 R2, R3, R122, RZ ;  /* 0x0000007a03027227 */ /* 0x000fc800078e00ff */
[C---:B------:R-:W-:Y:S02]  /*7e10*/  IMAD R120, R247.reuse, R11, R120 ;  /* 0x0000000bf7787224 */ /* 0x040fe400078e0278 */
[----:B------:R-:W-:Y:S02]  /*7e20*/  IMAD.MOV R121, RZ, RZ, -R2 ;  /* 0x000000ffff797224 */ /* 0x000fe400078e0a02 */
[--C-:B------:R-:W-:Y:S01]  /*7e30*/  @!P2 IMAD.IADD R118, R118, 0x1, -R247.reuse ;  /* 0x000000017676a824 */ /* 0x100fe200078e0af7 */
[C---:B------:R-:W-:Y:S01]  /*7e40*/  ISETP.GT.U32.AND P2, PT, R247.reuse, R120, PT ;  /* 0x00000078f700720c */ /* 0x040fe20003f44070 */
[----:B------:R-:W-:Y:S02]  /*7e50*/  IMAD R121, R247, R121, R122 ;  /* 0x00000079f7797224 */ /* 0x000fe400078e027a */
[----:B------:R-:W-:Y:S02]  /*7e60*/  @!P0 IMAD.IADD R119, R119, 0x1, -R247 ;  /* 0x0000000177778824 */ /* 0x000fe400078e0af7 */
[----:B------:R-:W-:Y:S01]  /*7e70*/  IMAD.HI.U32 R5, R3, R124, RZ ;  /* 0x0000007c03057227 */ /* 0x000fe200078e00ff */
[----:B------:R-:W-:-:S03]  /*7e80*/  ISETP.GT.U32.AND P0, PT, R247, R121, PT ;  /* 0x00000079f700720c */ /* 0x000fc60003f04070 */
[----:B------:R-:W-:-:S04]  /*7e90*/  IMAD.HI.U32 R2, R3, R128, RZ ;  /* 0x0000008003027227 */ /* 0x000fc800078e00ff */
[----:B------:R-:W-:Y:S01]  /*7ea0*/  @!P2 IMAD.IADD R120, R120, 0x1, -R247 ;  /* 0x000000017878a824 */ /* 0x000fe200078e0af7 */
[----:B------:R-:W-:Y:S01]  /*7eb0*/  ISETP.GT.U32.AND P2, PT, R247, R118, PT ;  /* 0x00000076f700720c */ /* 0x000fe20003f44070 */
[----:B------:R-:W-:Y:S02]  /*7ec0*/  IMAD.MOV R5, RZ, RZ, -R5 ;  /* 0x000000ffff057224 */ /* 0x000fe400078e0a05 */
[----:B------:R-:W-:Y:S02]  /*7ed0*/  IMAD.MOV R2, RZ, RZ, -R2 ;  /* 0x000000ffff027224 */ /* 0x000fe400078e0a02 */
[----:B------:R-:W-:Y:S01]  /*7ee0*/  @!P0 IMAD.IADD R121, R121, 0x1, -R247 ;  /* 0x0000000179798824 */ /* 0x000fe200078e0af7 */
[C---:B------:R-:W-:Y:S01]  /*7ef0*/  ISETP.GT.U32.AND P0, PT, R247.reuse, R120, PT ;  /* 0x00000078f700720c */ /* 0x040fe20003f04070 */
[C---:B------:R-:W-:Y:S02]  /*7f00*/  IMAD R122, R247.reuse, R5, R124 ;  /* 0x00000005f77a7224 */ /* 0x040fe400078e027c */
[C---:B------:R-:W-:Y:S01]  /*7f10*/  IMAD R124, R247.reuse, R2, R128 ;  /* 0x00000002f77c7224 */ /* 0x040fe200078e0280 */
[----:B------:R-:W-:Y:S01]  /*7f20*/  IABS R128, R132 ;  /* 0x0000008400807213 */ /* 0x000fe20000000000 */
[----:B------:R-:W-:Y:S01]  /*7f30*/  @!P3 IMAD.MOV R117, RZ, RZ, -R117 ;  /* 0x000000ffff75b224 */ /* 0x000fe200078e0a75 */
[----:B------:R-:W-:Y:S01]  /*7f40*/  ISETP.GT.U32.AND P3, PT, R247, R122, PT ;  /* 0x0000007af700720c */ /* 0x000fe20003f64070 */
[----:B------:R-:W-:-:S04]  /*7f50*/  IMAD.HI.U32 R11, R3, R126, RZ ;  /* 0x0000007e030b7227 */ /* 0x000fc800078e00ff */
[----:B------:R-:W-:Y:S02]  /*7f60*/  IMAD.MOV R11, RZ, RZ, -R11 ;  /* 0x000000ffff0b7224 */ /* 0x000fe400078e0a0b */
[----:B------:R-:W-:Y:S01]  /*7f70*/  @!P0 IMAD.IADD R120, R120, 0x1, -R247 ;  /* 0x0000000178788824 */ /* 0x000fe200078e0af7 */
[C---:B------:R-:W-:Y:S01]  /*7f80*/  ISETP.GT.U32.AND P0, PT, R247.reuse, R124, PT ;  /* 0x0000007cf700720c */ /* 0x040fe20003f04070 */
[----:B------:R-:W-:Y:S01]  /*7f90*/  @!P4 IMAD.MOV R115, RZ, RZ, -R115 ;  /* 0x000000ffff73c224 */ /* 0x000fe200078e0a73 */
[C---:B------:R-:W-:Y:S01]  /*7fa0*/  ISETP.GT.U32.AND P4, PT, R247.reuse, R119, PT ;  /* 0x00000077f700720c */ /* 0x040fe20003f84070 */
[----:B------:R-:W-:Y:S01]  /*7fb0*/  IMAD R123, R247, R11, R126 ;  /* 0x0000000bf77b7224 */ /* 0x000fe200078e027e */
[----:B------:R-:W-:Y:S01]  /*7fc0*/  LOP3.LUT R11, R4, 0x132, RZ, 0xfc, !PT ;  /* 0x00000132040b7812 */ /* 0x000fe200078efcff */
[--C-:B------:R-:W-:Y:S02]  /*7fd0*/  @!P2 IMAD.IADD R118, R118, 0x1, -R247.reuse ;  /* 0x000000017676a824 */ /* 0x100fe400078e0af7 */
[----:B------:R-:W-:Y:S01]  /*7fe0*/  @!P3 IMAD.IADD R122, R122, 0x1, -R247 ;  /* 0x000000017a7ab824 */ /* 0x000fe200078e0af7 */
[----:B------:R-:W-:Y:S01]  /*7ff0*/  IABS R126, R11 ;  /* 0x0000000b007e7213 */ /* 0x000fe20000000000 */
[----:B------:R-:W-:Y:S01]  /*8000*/  IMAD.HI.U32 R5, R3, R128, RZ ;  /* 0x0000008003057227 */ /* 0x000fe200078e00ff */
[----:B------:R-:W-:-:S02]  /*8010*/  ISETP.GT.U32.AND P2, PT, R247, R123, PT ;  /* 0x0000007bf700720c */ /* 0x000fc40003f44070 */
[----:B------:R-:W-:Y:S01]  /*8020*/  ISETP.GE.AND P3, PT, R129, RZ, PT ;  /* 0x000000ff8100720c */ /* 0x000fe20003f66270 */
[----:B------:R-:W-:Y:S01]  /*8030*/  @!P0 IMAD.IADD R124, R124, 0x1, -R247 ;  /* 0x000000017c7c8824 */ /* 0x000fe200078e0af7 */
[----:B------:R-:W-:Y:S01]  /*8040*/  ISETP.GT.U32.AND P0, PT, R247, R122, PT ;  /* 0x0000007af700720c */ /* 0x000fe20003f04070 */
[----:B------:R-:W-:Y:S01]  /*8050*/  IMAD.HI.U32 R2, R3, R126, RZ ;  /* 0x0000007e03027227 */ /* 0x000fe200078e00ff */
[----:B------:R-:W-:-:S03]  /*8060*/  LOP3.LUT R129, R4, 0x13e, RZ, 0xfc, !PT ;  /* 0x0000013e04817812 */ /* 0x000fc600078efcff */
[----:B------:R-:W-:Y:S01]  /*8070*/  @!P4 IMAD.IADD R119, R119, 0x1, -R247 ;  /* 0x000000017777c824 */ /* 0x000fe200078e0af7 */
[----:B------:R-:W-:Y:S01]  /*8080*/  ISETP.GE.AND P4, PT, R125, RZ, PT ;  /* 0x000000ff7d00720c */ /* 0x000fe20003f86270 */
[----:B------:R-:W-:Y:S01]  /*8090*/  @!P1 IMAD.MOV R116, RZ, RZ, -R116 ;  /* 0x000000ffff749224 */ /* 0x000fe200078e0a74 */
[C---:B------:R-:W-:Y:S01]  /*80a0*/  ISETP.GT.U32.AND P1, PT, R247.reuse, R121, PT ;  /* 0x00000079f700720c */ /* 0x040fe20003f24070 */
[----:B------:R-:W-:Y:S01]  /*80b0*/  IMAD.MOV R2, RZ, RZ, -R2 ;  /* 0x000000ffff027224 */ /* 0x000fe200078e0a02 */
[----:B------:R-:W-:Y:S01]  /*80c0*/  IABS R134, R129 ;  /* 0x0000008100867213 */ /* 0x000fe20000000000 */
[----:B------:R-:W-:Y:S02]  /*80d0*/  IMAD.MOV R5, RZ, RZ, -R5 ;  /* 0x000000ffff057224 */ /* 0x000fe400078e0a05 */
[----:B------:R-:W-:Y:S02]  /*80e0*/  IMAD R125, R247, R2, R126 ;  /* 0x00000002f77d7224 */ /* 0x000fe400078e027e */
[----:B------:R-:W-:Y:S01]  /*80f0*/  @!P2 IMAD.IADD R123, R123, 0x1, -R247 ;  /* 0x000000017b7ba824 */ /* 0x000fe200078e0af7 */
[----:B------:R-:W-:Y:S01]  /*8100*/  ISETP.GE.AND P2, PT, R130, RZ, PT ;  /* 0x000000ff8200720c */ /* 0x000fe20003f46270 */
[C---:B------:R-:W-:Y:S01]  /*8110*/  IMAD R126, R247.reuse, R5, R128 ;  /* 0x00000005f77e7224 */ /* 0x040fe200078e0280 */
[----:B------:R-:W-:Y:S01]  /*8120*/  LOP3.LUT R5, R4, 0x136, RZ, 0xfc, !PT ;  /* 0x0000013604057812 */ /* 0x000fe200078efcff */
[----:B------:R-:W-:Y:S01]  /*8130*/  @!P5 IMAD.MOV R119, RZ, RZ, -R119 ;  /* 0x000000ffff77d224 */ /* 0x000fe200078e0a77 */
[C---:B------:R-:W-:Y:S01]  /*8140*/  ISETP.GT.U32.AND P5, PT, R247.reuse, R123, PT ;  /* 0x0000007bf700720c */ /* 0x040fe20003fa4070 */
[--C-:B------:R-:W-:Y:S01]  /*8150*/  @!P0 IMAD.IADD R122, R122, 0x1, -R247.reuse ;  /* 0x000000017a7a8824 */ /* 0x100fe200078e0af7 */
[C---:B------:R-:W-:Y:S01]  /*8160*/  ISETP.GT.U32.AND P0, PT, R247.reuse, R126, PT ;  /* 0x0000007ef700720c */ /* 0x040fe20003f04070 */
[----:B------:R-:W-:Y:S01]  /*8170*/  @!P4 IMAD.MOV R120, RZ, RZ, -R120 ;  /* 0x000000ffff78c224 */ /* 0x000fe200078e0a78 */
[----:B------:R-:W-:Y:S01]  /*8180*/  ISETP.GT.U32.AND P4, PT, R247, R125, PT ;  /* 0x0000007df700720c */ /* 0x000fe20003f84070 */
[----:B------:R-:W-:Y:S01]  /*8190*/  @!P1 IMAD.IADD R121, R121, 0x1, -R247 ;  /* 0x0000000179799824 */ /* 0x000fe200078e0af7 */
[----:B------:R-:W-:Y:S01]  /*81a0*/  ISETP.GE.AND P1, PT, R127, RZ, PT ;  /* 0x000000ff7f00720c */ /* 0x000fe20003f26270 */
[----:B------:R-:W-:Y:S01]  /*81b0*/  @!P6 IMAD.MOV R118, RZ, RZ, -R118 ;  /* 0x000000ffff76e224 */ /* 0x000fe200078e0a76 */
[----:B------:R-:W-:Y:S01]  /*81c0*/  LOP3.LUT R127, R4, 0x138, RZ, 0xfc, !PT ;  /* 0x00000138047f7812 */ /* 0x000fe200078efcff */
[----:B------:R-:W-:Y:S01]  /*81d0*/  @!P3 IMAD.MOV R122, RZ, RZ, -R122 ;  /* 0x000000ffff7ab224 */ /* 0x000fe200078e0a7a */
[----:B------:R-:W-:Y:S01]  /*81e0*/  IABS R128, R5 ;  /* 0x0000000500807213 */ /* 0x000fe20000000000 */
[----:B------:R-:W-:Y:S01]  /*81f0*/  IMAD.MOV.U32 R6, RZ, RZ, R223 ;  /* 0x000000ffff067224 */ /* 0x000fe200078e00df */
[----:B------:R-:W-:Y:S01]  /*8200*/  IABS R130, R127 ;  /* 0x0000007f00827213 */ /* 0x000fe20000000000 */
[--C-:B------:R-:W-:Y:S01]  /*8210*/  @!P5 IMAD.IADD R123, R123, 0x1, -R247.reuse ;  /* 0x000000017b7bd824 */ /* 0x100fe200078e0af7 */
[----:B------:R-:W-:Y:S01]  /*8220*/  ISETP.GT.U32.AND P6, PT, R247, R124, PT ;  /* 0x0000007cf700720c */ /* 0x000fe20003fc4070 */
[--C-:B------:R-:W-:Y:S01]  /*8230*/  @!P0 IMAD.IADD R126, R126, 0x1, -R247.reuse ;  /* 0x000000017e7e8824 */ /* 0x100fe200078e0af7 */
[----:B------:R-:W-:Y:S01]  /*8240*/  ISETP.GE.AND P3, PT, R127, RZ, PT ;  /* 0x000000ff7f00720c */ /* 0x000fe20003f66270 */
[----:B------:R-:W-:Y:S01]  /*8250*/  @!P4 IMAD.IADD R125, R125, 0x1, -R247 ;  /* 0x000000017d7dc824 */ /* 0x000fe200078e0af7 */
[----:B------:R-:W-:Y:S01]  /*8260*/  ISETP.GE.AND P4, PT, R5, RZ, PT ;  /* 0x000000ff0500720c */ /* 0x000fe20003f86270 */
[----:B------:R-:W-:Y:S01]  /*8270*/  @!P2 IMAD.MOV R123, RZ, RZ, -R123 ;  /* 0x000000ffff7ba224 */ /* 0x000fe200078e0a7b */
[----:B------:R-:W-:Y:S01]  /*8280*/  ISETP.GT.U32.AND P2, PT, R247, R126, PT ;  /* 0x0000007ef700720c */ /* 0x000fe20003f44070 */
[----:B------:R-:W-:Y:S01]  /*8290*/  @!P1 IMAD.MOV R121, RZ, RZ, -R121 ;  /* 0x000000ffff799224 */ /* 0x000fe200078e0a79 */
[----:B------:R-:W-:Y:S01]  /*82a0*/  ISETP.GE.AND P1, PT, R131, RZ, PT ;  /* 0x000000ff8300720c */ /* 0x000fe20003f26270 */
[----:B------:R-:W-:Y:S01]  /*82b0*/  IMAD.HI.U32 R2, R3, R128, RZ ;  /* 0x0000008003027227 */ /* 0x000fe200078e00ff */
[----:B------:R-:W-:-:S02]  /*82c0*/  ISETP.GT.U32.AND P0, PT, R247, R125, PT ;  /* 0x0000007df700720c */ /* 0x000fc40003f04070 */
[----:B------:R-:W-:Y:S01]  /*82d0*/  ISETP.GE.AND P5, PT, R11, RZ, PT ;  /* 0x000000ff0b00720c */ /* 0x000fe20003fa6270 */
[----:B------:R-:W-:-:S04]  /*82e0*/  IMAD.HI.U32 R5, R3, R130, RZ ;  /* 0x0000008203057227 */ /* 0x000fc800078e00ff */
[----:B------:R-:W-:Y:S02]  /*82f0*/  IMAD.MOV R2, RZ, RZ, -R2 ;  /* 0x000000ffff027224 */ /* 0x000fe400078e0a02 */
[----:B------:R-:W-:Y:S02]  /*8300*/  IMAD.MOV R5, RZ, RZ, -R5 ;  /* 0x000000ffff057224 */ /* 0x000fe400078e0a05 */
[C---:B------:R-:W-:Y:S01]  /*8310*/  IMAD R127, R247.reuse, R2, R128 ;  /* 0x00000002f77f7224 */ /* 0x040fe200078e0280 */
[C---:B------:R-:W-:Y:S01]  /*8320*/  LOP3.LUT R2, R4.reuse, 0x13a, RZ, 0xfc, !PT ;  /* 0x0000013a04027812 */ /* 0x040fe200078efcff */
[C---:B------:R-:W-:Y:S01]  /*8330*/  IMAD R128, R247.reuse, R5, R130 ;  /* 0x00000005f7807224 */ /* 0x040fe200078e0282 */
[----:B------:R-:W-:Y:S01]  /*8340*/  LOP3.LUT R5, R4, 0x13c, RZ, 0xfc, !PT ;  /* 0x0000013c04057812 */ /* 0x000fe200078efcff */
[--C-:B------:R-:W-:Y:S01]  /*8350*/  @!P6 IMAD.IADD R124, R124, 0x1, -R247.reuse ;  /* 0x000000017c7ce824 */ /* 0x100fe200078e0af7 */
[----:B------:R-:W-:Y:S01]  /*8360*/  ISETP.GE.AND P6, PT, R132, RZ, PT ;  /* 0x000000ff8400720c */ /* 0x000fe20003fc6270 */
[--C-:B------:R-:W-:Y:S01]  /*8370*/  @!P2 IMAD.IADD R126, R126, 0x1, -R247.reuse ;  /* 0x000000017e7ea824 */ /* 0x100fe200078e0af7 */
[C---:B------:R-:W-:Y:S01]  /*8380*/  ISETP.GT.U32.AND P2, PT, R247.reuse, R128, PT ;  /* 0x00000080f700720c */ /* 0x040fe20003f44070 */
[----:B------:R-:W-:Y:S01]  /*8390*/  @!P1 IMAD.MOV R124, RZ, RZ, -R124 ;  /* 0x000000ffff7c9224 */ /* 0x000fe200078e0a7c */
[----:B------:R-:W-:Y:S01]  /*83a0*/  ISETP.GT.U32.AND P1, PT, R247, R127, PT ;  /* 0x0000007ff700720c */ /* 0x000fe20003f24070 */
[----:B------:R-:W-:Y:S01]  /*83b0*/  @!P0 IMAD.IADD R125, R125, 0x1, -R247 ;  /* 0x000000017d7d8824 */ /* 0x000fe200078e0af7 */
[----:B------:R-:W-:Y:S01]  /*83c0*/  IABS R130, R2 ;  /* 0x0000000200827213 */ /* 0x000fe20000000000 */
[----:B------:R-:W-:Y:S01]  /*83d0*/  IMAD.HI.U32 R11, R3, R134, RZ ;  /* 0x00000086030b7227 */ /* 0x000fe200078e00ff */
[----:B------:R-:W-:-:S02]  /*83e0*/  IABS R132, R5 ;  /* 0x0000000500847213 */ /* 0x000fc40000000000 */
[----:B------:R-:W-:Y:S01]  /*83f0*/  ISETP.GE.AND P0, PT, R2, RZ, PT ;  /* 0x000000ff0200720c */ /* 0x000fe20003f06270 */
[----:B------:R-:W-:Y:S02]  /*8400*/  @!P5 IMAD.MOV R125, RZ, RZ, -R125 ;  /* 0x000000ffff7dd224 */ /* 0x000fe400078e0a7d */
[----:B------:R-:W-:-:S04]  /*8410*/  IMAD.HI.U32 R2, R3, R130, RZ ;  /* 0x0000008203027227 */ /* 0x000fc800078e00ff */
[--C-:B------:R-:W-:Y:S02]  /*8420*/  @!P2 IMAD.IADD R128, R128, 0x1, -R247.reuse ;  /* 0x000000018080a824 */ /* 0x100fe400078e0af7 */
[----:B------:R-:W-:Y:S01]  /*8430*/  @!P1 IMAD.IADD R127, R127, 0x1, -R247 ;  /* 0x000000017f7f9824 */ /* 0x000fe200078e0af7 */
[----:B------:R-:W-:Y:S01]  /*8440*/  ISETP.GE.AND P1, PT, R5, RZ, PT ;  /* 0x000000ff0500720c */ /* 0x000fe20003f26270 */
[----:B------:R-:W-:Y:S01]  /*8450*/  IMAD.HI.U32 R5, R3, R132, RZ ;  /* 0x0000008403057227 */ /* 0x000fe200078e00ff */
[C---:B------:R-:W-:Y:S02]  /*8460*/  ISETP.GT.U32.AND P2, PT, R247.reuse, R128, PT ;  /* 0x00000080f700720c */ /* 0x040fe40003f44070 */
[----:B------:R-:W-:Y:S01]  /*8470*/  ISETP.GT.U32.AND P5, PT, R247, R127, PT ;  /* 0x0000007ff700720c */ /* 0x000fe20003fa4070 */
[----:B------:R-:W-:Y:S02]  /*8480*/  IMAD.MOV R2, RZ, RZ, -R2 ;  /* 0x000000ffff027224 */ /* 0x000fe400078e0a02 */
[----:B------:R-:W-:-:S02]  /*8490*/  IMAD.MOV R5, RZ, RZ, -R5 ;  /* 0x000000ffff057224 */ /* 0x000fc400078e0a05 */
[----:B------:R-:W-:Y:S01]  /*84a0*/  @!P6 IMAD.MOV R126, RZ, RZ, -R126 ;  /* 0x000000ffff7ee224 */ /* 0x000fe200078e0a7e */
[----:B------:R-:W-:Y:S01]  /*84b0*/  ISETP.GE.AND P6, PT, R129, RZ, PT ;  /* 0x000000ff8100720c */ /* 0x000fe20003fc6270 */
[C---:B------:R-:W-:Y:S02]  /*84c0*/  IMAD R129, R247.reuse, R2, R130 ;  /* 0x00000002f7817224 */ /* 0x040fe400078e0282 */
[C---:B------:R-:W-:Y:S01]  /*84d0*/  IMAD R130, R247.reuse, R5, R132 ;  /* 0x00000005f7827224 */ /* 0x040fe200078e0284 */
[----:B------:R-:W-:Y:S01]  /*84e0*/  LOP3.LUT R5, R4, 0x140, RZ, 0xfc, !PT ;  /* 0x0000014004057812 */ /* 0x000fe200078efcff */
[----:B------:R-:W-:Y:S02]  /*84f0*/  IMAD.MOV R11, RZ, RZ, -R11 ;  /* 0x000000ffff0b7224 */ /* 0x000fe400078e0a0b */
[--C-:B------:R-:W-:Y:S01]  /*8500*/  @!P2 IMAD.IADD R128, R128, 0x1, -R247.reuse ;  /* 0x000000018080a824 */ /* 0x100fe200078e0af7 */
[----:B------:R-:W-:Y:S01]  /*8510*/  ISETP.GT.U32.AND P2, PT, R247, R130, PT ;  /* 0x00000082f700720c */ /* 0x000fe20003f44070 */
        /* <DEDUP_REMOVED lines=9> */
[----:B------:R-:W-:-:S03]  /*85b0*/  ISETP.GE.AND P3, PT, R5, RZ, PT ;  /* 0x000000ff0500720c */ /* 0x000fc60003f66270 */
[--C-:B------:R-:W-:Y:S02]  /*85c0*/  @!P2 IMAD.IADD R130, R130, 0x1, -R247.reuse ;  /* 0x000000018282a824 */ /* 0x100fe400078e0af7 */
[----:B------:R-:W-:Y:S02]  /*85d0*/  @!P5 IMAD.IADD R129, R129, 0x1, -R247 ;  /* 0x000000018181d824 */ /* 0x000fe400078e0af7 */
[----:B------:R-:W-:Y:S01]  /*85e0*/  IMAD.MOV R2, RZ, RZ, -R2 ;  /* 0x000000ffff027224 */ /* 0x000fe200078e0a02 */
[----:B------:R-:W-:Y:S01]  /*85f0*/  ISETP.GT.U32.AND P2, PT, R247, R130, PT ;  /* 0x00000082f700720c */ /* 0x000fe20003f44070 */
[----:B------:R-:W-:Y:S01]  /*8600*/  IMAD.HI.U32 R5, R3, R136, RZ ;  /* 0x0000008803057227 */ /* 0x000fe200078e00ff */
[----:B------:R-:W-:-:S03]  /*8610*/  ISETP.GT.U32.AND P5, PT, R247, R129, PT ;  /* 0x00000081f700720c */ /* 0x000fc60003fa4070 */
[----:B------:R-:W-:Y:S02]  /*8620*/  @!P4 IMAD.IADD R131, R131, 0x1, -R247 ;  /* 0x000000018383c824 */ /* 0x000fe400078e0af7 */
[----:B------:R-:W-:Y:S02]  /*8630*/  IMAD R132, R247, R2, R132 ;  /* 0x00000002f7847224 */ /* 0x000fe400078e0284 */
[----:B------:R-:W-:Y:S01]  /*8640*/  IMAD.HI.U32 R2, R3, R134, RZ ;  /* 0x0000008603027227 */ /* 0x000fe200078e00ff */
[----:B------:R-:W-:-:S03]  /*8650*/  ISETP.GT.U32.AND P4, PT, R247, R131, PT ;  /* 0x00000083f700720c */ /* 0x000fc60003f84070 */
[----:B------:R-:W-:Y:S02]  /*8660*/  IMAD.MOV R2, RZ, RZ, -R2 ;  /* 0x000000ffff027224 */ /* 0x000fe400078e0a02 */
[----:B------:R-:W-:-:S04]  /*8670*/  IMAD.HI.U32 R11, R3, R138, RZ ;  /* 0x0000008a030b7227 */ /* 0x000fc800078e00ff */
[----:B------:R-:W-:Y:S02]  /*8680*/  IMAD.MOV R5, RZ, RZ, -R5 ;  /* 0x000000ffff057224 */ /* 0x000fe400078e0a05 */
[--C-:B------:R-:W-:Y:S01]  /*8690*/  @!P2 IMAD.IADD R130, R130, 0x1, -R247.reuse ;  /* 0x000000018282a824 */ /* 0x100fe200078e0af7 */
[----:B------:R-:W-:Y:S01]  /*86a0*/  ISETP.GE.AND P2, PT, R133, RZ, PT ;  /* 0x000000ff8500720c */ /* 0x000fe20003f46270 */
[----:B------:R-:W-:Y:S01]  /*86b0*/  @!P5 IMAD.IADD R129, R129, 0x1, -R247 ;  /* 0x000000018181d824 */ /* 0x000fe200078e0af7 */
[C---:B------:R-:W-:Y:S01]  /*86c0*/  ISETP.GT.U32.AND P5, PT, R247.reuse, R132, PT ;  /* 0x00000084f700720c */ /* 0x040fe20003fa4070 */
[C---:B------:R-:W-:Y:S02]  /*86d0*/  IMAD R133, R247.reuse, R2, R134 ;  /* 0x00000002f7857224 */ /* 0x040fe400078e0286 */
[----:B------:R-:W-:Y:S02]  /*86e0*/  IMAD.MOV R11, RZ, RZ, -R11 ;  /* 0x000000ffff0b7224 */ /* 0x000fe400078e0a0b */
[C---:B------:R-:W-:Y:S01]  /*86f0*/  IMAD R134, R247.reuse, R5, R136 ;  /* 0x00000005f7867224 */ /* 0x040fe200078e0288 */
[C---:B------:R-:W-:Y:S01]  /*8700*/  LOP3.LUT R5, R4.reuse, 0x148, RZ, 0xfc, !PT ;  /* 0x0000014804057812 */ /* 0x040fe200078efcff */
[----:B------:R-:W-:Y:S01]  /*8710*/  IMAD R135, R247, R11, R138 ;  /* 0x0000000bf7877224 */ /* 0x000fe200078e028a */
[----:B------:R-:W-:Y:S01]  /*8720*/  LOP3.LUT R11, R4, 0x14a, RZ, 0xfc, !PT ;  /* 0x0000014a040b7812 */ /* 0x000fe200078efcff */
[----:B------:R-:W-:Y:S01]  /*8730*/  @!P4 IMAD.IADD R131, R131, 0x1, -R247 ;  /* 0x000000018383c824 */ /* 0x000fe200078e0af7 */
[C---:B------:R-:W-:Y:S01]  /*8740*/  ISETP.GT.U32.AND P4, PT, R247.reuse, R134, PT ;  /* 0x00000086f700720c */ /* 0x040fe20003f84070 */
[----:B------:R-:W-:Y:S01]  /*8750*/  @!P0 IMAD.MOV R129, RZ, RZ, -R129 ;  /* 0x000000ffff818224 */ /* 0x000fe200078e0a81 */
[----:B------:R-:W-:Y:S01]  /*8760*/  IABS R136, R5 ;  /* 0x0000000500887213 */ /* 0x000fe20000000000 */
[----:B------:R-:W-:Y:S01]  /*8770*/  @!P6 IMAD.MOV R131, RZ, RZ, -R131 ;  /* 0x000000ffff83e224 */ /* 0x000fe200078e0a83 */
[C---:B------:R-:W-:Y:S01]  /*8780*/  ISETP.GT.U32.AND P6, PT, R247.reuse, R135, PT ;  /* 0x00000087f700720c */ /* 0x040fe20003fc4070 */
[----:B------:R-:W-:Y:S01]  /*8790*/  @!P5 IMAD.IADD R132, R132, 0x1, -R247 ;  /* 0x000000018484d824 */ /* 0x000fe200078e0af7 */
[----:B------:R-:W-:Y:S01]  /*87a0*/  ISETP.GT.U32.AND P5, PT, R247, R133, PT ;  /* 0x00000085f700720c */ /* 0x000fe20003fa4070 */
[----:B------:R-:W-:Y:S01]  /*87b0*/  IMAD.HI.U32 R2, R3, R136, RZ ;  /* 0x0000008803027227 */ /* 0x000fe200078e00ff */
[----:B------:R-:W-:-:S02]  /*87c0*/  IABS R138, R11 ;  /* 0x0000000b008a7213 */ /* 0x000fc40000000000 */
[C---:B------:R-:W-:Y:S01]  /*87d0*/  ISETP.GT.U32.AND P0, PT, R247.reuse, R132, PT ;  /* 0x00000084f700720c */ /* 0x040fe20003f04070 */
[----:B------:R-:W-:Y:S02]  /*87e0*/  IMAD.MOV R2, RZ, RZ, -R2 ;  /* 0x000000ffff027224 */ /* 0x000fe400078e0a02 */
[--C-:B------:R-:W-:Y:S02]  /*87f0*/  @!P4 IMAD.IADD R134, R134, 0x1, -R247.reuse ;  /* 0x000000018686c824 */ /* 0x100fe400078e0af7 */
[----:B------:R-:W-:Y:S02]  /*8800*/  IMAD R136, R247, R2, R136 ;  /* 0x00000002f7887224 */ /* 0x000fe400078e0288 */
[----:B------:R-:W-:Y:S01]  /*8810*/  @!P6 IMAD.IADD R135, R135, 0x1, -R247 ;  /* 0x000000018787e824 */ /* 0x000fe200078e0af7 */
[----:B------:R-:W-:Y:S01]  /*8820*/  ISETP.GT.U32.AND P6, PT, R247, R134, PT ;  /* 0x00000086f700720c */ /* 0x000fe20003fc4070 */
[----:B------:R-:W-:-:S04]  /*8830*/  IMAD.HI.U32 R2, R3, R138, RZ ;  /* 0x0000008a03027227 */ /* 0x000fc800078e00ff */
[--C-:B------:R-:W-:Y:S01]  /*8840*/  @!P5 IMAD.IADD R133, R133, 0x1, -R247.reuse ;  /* 0x000000018585d824 */ /* 0x100fe200078e0af7 */
[----:B------:R-:W-:Y:S01]  /*8850*/  ISETP.GE.AND P5, PT, R5, RZ, PT ;  /* 0x000000ff0500720c */ /* 0x000fe20003fa6270 */
[----:B------:R-:W-:Y:S02]  /*8860*/  IMAD.MOV R2, RZ, RZ, -R2 ;  /* 0x000000ffff027224 */ /* 0x000fe400078e0a02 */
[----:B------:R-:W-:Y:S01]  /*8870*/  @!P1 IMAD.MOV R130, RZ, RZ, -R130 ;  /* 0x000000ffff829224 */ /* 0x000fe200078e0a82 */
[----:B------:R-:W-:Y:S01]  /*8880*/  ISETP.GE.AND P1, PT, R137, RZ, PT ;  /* 0x000000ff8900720c */ /* 0x000fe20003f26270 */
[C---:B------:R-:W-:Y:S01]  /*8890*/  IMAD R137, R247.reuse, R2, R138 ;  /* 0x00000002f7897224 */ /* 0x040fe200078e028a */
[----:B------:R-:W-:Y:S01]  /*88a0*/  ISETP.GT.U32.AND P4, PT, R247, R133, PT ;  /* 0x00000085f700720c */ /* 0x000fe20003f84070 */
[--C-:B------:R-:W-:Y:S01]  /*88b0*/  @!P0 IMAD.IADD R132, R132, 0x1, -R247.reuse ;  /* 0x0000000184848824 */ /* 0x100fe200078e0af7 */
[----:B------:R-:W-:Y:S01]  /*88c0*/  ISETP.GE.AND P0, PT, R139, RZ, PT ;  /* 0x000000ff8b00720c */ /* 0x000fe20003f06270 */
[----:B------:R-:W-:Y:S01]  /*88d0*/  @!P6 IMAD.IADD R134, R134, 0x1, -R247 ;  /* 0x000000018686e824 */ /* 0x000fe200078e0af7 */
[C---:B------:R-:W-:Y:S01]  /*88e0*/  ISETP.GT.U32.AND P6, PT, R247.reuse, R137, PT ;  /* 0x00000089f700720c */ /* 0x040fe20003fc4070 */
[----:B------:R-:W-:Y:S01]  /*88f0*/  @!P3 IMAD.MOV R132, RZ, RZ, -R132 ;  /* 0x000000ffff84b224 */ /* 0x000fe200078e0a84 */
[----:B------:R-:W-:Y:S01]  /*8900*/  ISETP.GT.U32.AND P3, PT, R247, R135, PT ;  /* 0x00000087f700720c */ /* 0x000fe20003f64070 */
[----:B---3--:R-:W-:Y:S01]  /*8910*/  IMAD.MOV.U32 R34, RZ, RZ, R6 ;  /* 0x000000ffff227224 */ /* 0x008fe200078e0006 */
[----:B------:R-:W-:Y:S01]  /*8920*/  LOP3.LUT R139, R4, 0x14c, RZ, 0xfc, !PT ;  /* 0x0000014c048b7812 */ /* 0x000fe200078efcff */
[----:B------:R-:W-:-:S02]  /*8930*/  IMAD.MOV R230, RZ, RZ, -R230 ;  /* 0x000000ffffe67224 */ /* 0x000fc400078e0ae6 */
[----:B------:R-:W-:Y:S01]  /*8940*/  @!P1 IMAD.MOV R134, RZ, RZ, -R134 ;  /* 0x000000ffff869224 */ /* 0x000fe200078e0a86 */
[----:B------:R-:W-:Y:S01]  /*8950*/  IABS R5, R139 ;  /* 0x0000008b00057213 */ /* 0x000fe20000000000 */
[--C-:B------:R-:W-:Y:S01]  /*8960*/  @!P4 IMAD.IADD R133, R133, 0x1, -R247.reuse ;  /* 0x000000018585c824 */ /* 0x100fe200078e0af7 */
[C---:B------:R-:W-:Y:S01]  /*8970*/  ISETP.GT.U32.AND P4, PT, R247.reuse, R136, PT ;  /* 0x00000088f700720c */ /* 0x040fe20003f84070 */
[----:B------:R-:W-:Y:S02]  /*8980*/  IMAD R252, R247, R230, R252 ;  /* 0x000000e6f7fc7224 */ /* 0x000fe400078e02fc */
[----:B------:R-:W-:Y:S02]  /*8990*/  @!P6 IMAD.IADD R137, R137, 0x1, -R247 ;  /* 0x000000018989e824 */ /* 0x000fe400078e0af7 */
[----:B------:R-:W-:Y:S02]  /*89a0*/  IMAD.MOV.U32 R138, RZ, RZ, R5 ;  /* 0x000000ffff8a7224 */ /* 0x000fe400078e0005 */
[----:B------:R-:W-:Y:S01]  /*89b0*/  IMAD.HI.U32 R5, R3, R140, RZ ;  /* 0x0000008c03057227 */ /* 0x000fe200078e00ff */
[----:B------:R-:W-:-:S03]  /*89c0*/  ISETP.GT.U32.AND P6, PT, R247, R137, PT ;  /* 0x00000089f700720c */ /* 0x000fc60003fc4070 */
[----:B------:R-:W-:Y:S01]  /*89d0*/  @!P3 IMAD.IADD R135, R135, 0x1, -R247 ;  /* 0x000000018787b824 */ /* 0x000fe200078e0af7 */
[----:B------:R-:W-:Y:S01]  /*89e0*/  ISETP.GE.AND P3, PT, R11, RZ, PT ;  /* 0x000000ff0b00720c */ /* 0x000fe20003f66270 */
[----:B------:R-:W-:-:S04]  /*89f0*/  IMAD.HI.U32 R11, R3, R142, RZ ;  /* 0x0000008e030b7227 */ /* 0x000fc800078e00ff */
[----:B------:R-:W-:Y:S02]  /*8a00*/  IMAD.MOV R5, RZ, RZ, -R5 ;  /* 0x000000ffff057224 */ /* 0x000fe400078e0a05 */
[----:B------:R-:W-:-:S04]  /*8a10*/  IMAD.HI.U32 R2, R3, R138, RZ ;  /* 0x0000008a03027227 */ /* 0x000fc800078e00ff */
[----:B------:R-:W-:Y:S01]  /*8a20*/  @!P4 IMAD.IADD R136, R136, 0x1, -R247 ;  /* 0x000000018888c824 */ /* 0x000fe200078e0af7 */
[----:B------:R-:W-:Y:S01]  /*8a30*/  ISETP.GE.AND P4, PT, R139, RZ, PT ;  /* 0x000000ff8b00720c */ /* 0x000fe20003f86270 */
[----:B------:R-:W-:Y:S02]  /*8a40*/  IMAD.MOV R11, RZ, RZ, -R11 ;  /* 0x000000ffff0b7224 */ /* 0x000fe400078e0a0b */
[C---:B------:R-:W-:Y:S01]  /*8a50*/  IMAD R139, R247.reuse, R5, R140 ;  /* 0x00000005f78b7224 */ /* 0x040fe200078e028c */
[C---:B------:R-:W-:Y:S01]  /*8a60*/  LOP3.LUT R5, R4.reuse, 0x152, RZ, 0xfc, !PT ;  /* 0x0000015204057812 */ /* 0x040fe200078efcff */
[----:B------:R-:W-:Y:S02]  /*8a70*/  IMAD.MOV R2, RZ, RZ, -R2 ;  /* 0x000000ffff027224 */ /* 0x000fe400078e0a02 */
[C---:B------:R-:W-:Y:S01]  /*8a80*/  IMAD R140, R247.reuse, R11, R142 ;  /* 0x0000000bf78c7224 */ /* 0x040fe200078e028e */
[----:B------:R-:W-:Y:S01]  /*8a90*/  IABS R142, R5 ;  /* 0x00000005008e7213 */ /* 0x000fe20000000000 */
[----:B------:R-:W-:Y:S01]  /*8aa0*/  @!P0 IMAD.MOV R135, RZ, RZ, -R135 ;  /* 0x000000ffff878224 */ /* 0x000fe200078e0a87 */
[C---:B------:R-:W-:Y:S01]  /*8ab0*/  ISETP.GT.U32.AND P0, PT, R247.reuse, R139, PT ;  /* 0x0000008bf700720c */ /* 0x040fe20003f04070 */
[C---:B------:R-:W-:Y:S01]  /*8ac0*/  IMAD R138, R247.reuse, R2, R138 ;  /* 0x00000002f78a7224 */ /* 0x040fe200078e028a */
[----:B------:R-:W-:Y:S01]  /*8ad0*/  LOP3.LUT R11, R4, 0x154, RZ, 0xfc, !PT ;  /* 0x00000154040b7812 */ /* 0x000fe200078efcff */
[----:B------:R-:W-:Y:S01]  /*8ae0*/  @!P2 IMAD.MOV R133, RZ, RZ, -R133 ;  /* 0x000000ffff85a224 */ /* 0x000fe200078e0a85 */
[----:B------:R-:W-:Y:S01]  /*8af0*/  ISETP.GT.U32.AND P2, PT, R247, R136, PT ;  /* 0x00000088f700720c */ /* 0x000fe20003f44070 */
[----:B------:R-:W-:Y:S01]  /*8b00*/  @!P6 IMAD.IADD R137, R137, 0x1, -R247 ;  /* 0x000000018989e824 */ /* 0x000fe200078e0af7 */
[----:B------:R-:W-:Y:S01]  /*8b10*/  ISETP.GT.U32.AND P6, PT, R247, R140, PT ;  /* 0x0000008cf700720c */ /* 0x000fe20003fc4070 */
[----:B------:R-:W-:Y:S01]  /*8b20*/  IMAD.HI.U32 R2, R3, R142, RZ ;  /* 0x0000008e03027227 */ /* 0x000fe200078e00ff */
[----:B------:R-:W-:-:S02]  /*8b30*/  ISETP.GT.U32.AND P1, PT, R247, R138, PT ;  /* 0x0000008af700720c */ /* 0x000fc40003f24070 */
[----:B------:R-:W-:Y:S01]  /*8b40*/  IABS R144, R11 ;  /* 0x0000000b00907213 */ /* 0x000fe20000000000 */
[----:B------:R-:W-:Y:S02]  /*8b50*/  @!P3 IMAD.MOV R137, RZ, RZ, -R137 ;  /* 0x000000ffff89b224 */ /* 0x000fe400078e0a89 */
[----:B------:R-:W-:-:S04]  /*8b60*/  @!P0 IMAD.IADD R139, R139, 0x1, -R247 ;  /* 0x000000018b8b8824 */ /* 0x000fc800078e0af7 */
[--C-:B------:R-:W-:Y:S01]  /*8b70*/  @!P2 IMAD.IADD R136, R136, 0x1, -R247.reuse ;  /* 0x000000018888a824 */ /* 0x100fe200078e0af7 */
[----:B------:R-:W-:Y:S01]  /*8b80*/  ISETP.GE.AND P2, PT, R141, RZ, PT ;  /* 0x000000ff8d00720c */ /* 0x000fe20003f46270 */
[--C-:B------:R-:W-:Y:S01]  /*8b90*/  @!P6 IMAD.IADD R140, R140, 0x1, -R247.reuse ;  /* 0x000000018c8ce824 */ /* 0x100fe200078e0af7 */
[----:B------:R-:W-:Y:S01]  /*8ba0*/  ISETP.GT.U32.AND P6, PT, R247, R139, PT ;  /* 0x0000008bf700720c */ /* 0x000fe20003fc4070 */
[----:B------:R-:W-:Y:S01]  /*8bb0*/  @!P1 IMAD.IADD R138, R138, 0x1, -R247 ;  /* 0x000000018a8a9824 */ /* 0x000fe200078e0af7 */
[----:B------:R-:W-:Y:S01]  /*8bc0*/  ISETP.GE.AND P1, PT, R143, RZ, PT ;  /* 0x000000ff8f00720c */ /* 0x000fe20003f26270 */
[----:B------:R-:W-:Y:S02]  /*8bd0*/  IMAD.MOV R141, RZ, RZ, -R2 ;  /* 0x000000ffff8d7224 */ /* 0x000fe400078e0a02 */
[----:B------:R-:W-:Y:S01]  /*8be0*/  IMAD.HI.U32 R2, R3, R144, RZ ;  /* 0x0000009003027227 */ /* 0x000fe200078e00ff */
[----:B------:R-:W-:-:S03]  /*8bf0*/  ISETP.GT.U32.AND P0, PT, R247, R138, PT ;  /* 0x0000008af700720c */ /* 0x000fc60003f04070 */
[----:B------:R-:W-:Y:S02]  /*8c00*/  IMAD.MOV R2, RZ, RZ, -R2 ;  /* 0x000000ffff027224 */ /* 0x000fe400078e0a02 */
[C---:B------:R-:W-:Y:S02]  /*8c10*/  IMAD R141, R247.reuse, R141, R142 ;  /* 0x0000008df78d7224 */ /* 0x040fe400078e028e */
[----:B------:R-:W-:Y:S01]  /*8c20*/  @!P5 IMAD.MOV R136, RZ, RZ, -R136 ;  /* 0x000000ffff88d224 */ /* 0x000fe200078e0a88 */
[C---:B------:R-:W-:Y:S01]  /*8c30*/  ISETP.GT.U32.AND P5, PT, R247.reuse, R140, PT ;  /* 0x0000008cf700720c */ /* 0x040fe20003fa4070 */
[----:B------:R-:W-:Y:S01]  /*8c40*/  IMAD R142, R247, R2, R144 ;  /* 0x00000002f78e7224 */ /* 0x000fe200078e0290 */
[----:B------:R-:W-:Y:S01]  /*8c50*/  IABS R144, R147 ;  /* 0x0000009300907213 */ /* 0x000fe20000000000 */
[----:B------:R-:W-:-:S04]  /*8c60*/  IMAD.HI.U32 R2, R3, R146, RZ ;  /* 0x0000009203027227 */ /* 0x000fc800078e00ff */
[--C-:B------:R-:W-:Y:S01]  /*8c70*/  @!P6 IMAD.IADD R139, R139, 0x1, -R247.reuse ;  /* 0x000000018b8be824 */ /* 0x100fe200078e0af7 */
[C---:B------:R-:W-:Y:S01]  /*8c80*/  ISETP.GT.U32.AND P6, PT, R247.reuse, R142, PT ;  /* 0x0000008ef700720c */ /* 0x040fe20003fc4070 */
[----:B------:R-:W-:Y:S02]  /*8c90*/  IMAD.MOV R143, RZ, RZ, -R2 ;  /* 0x000000ffff8f7224 */ /* 0x000fe400078e0a02 */
[--C-:B------:R-:W-:Y:S01]  /*8ca0*/  @!P0 IMAD.IADD R138, R138, 0x1, -R247.reuse ;  /* 0x000000018a8a8824 */ /* 0x100fe200078e0af7 */
[C---:B------:R-:W-:Y:S01]  /*8cb0*/  ISETP.GT.U32.AND P0, PT, R247.reuse, R141, PT ;  /* 0x0000008df700720c */ /* 0x040fe20003f04070 */
[----:B------:R-:W-:Y:S02]  /*8cc0*/  IMAD R143, R247, R143, R146 ;  /* 0x0000008ff78f7224 */ /* 0x000fe400078e0292 */
[----:B------:R-:W-:Y:S01]  /*8cd0*/  @!P5 IMAD.IADD R140, R140, 0x1, -R247 ;  /* 0x000000018c8cd824 */ /* 0x000fe200078e0af7 */
[----:B------:R-:W-:Y:S01]  /*8ce0*/  ISETP.GE.AND P5, PT, R5, RZ, PT ;  /* 0x000000ff0500720c */ /* 0x000fe20003fa6270 */
[----:B------:R-:W-:Y:S01]  /*8cf0*/  @!P4 IMAD.MOV R138, RZ, RZ, -R138 ;  /* 0x000000ffff8ac224 */ /* 0x000fe200078e0a8a */
[----:B------:R-:W-:Y:S01]  /*8d00*/  ISETP.GT.U32.AND P4, PT, R247, R143, PT ;  /* 0x0000008ff700720c */ /* 0x000fe20003f84070 */
[----:B------:R-:W-:Y:S01]  /*8d10*/  IMAD.HI.U32 R2, R3, R144, RZ ;  /* 0x0000009003027227 */ /* 0x000fe200078e00ff */
[----:B------:R-:W-:-:S03]  /*8d20*/  IABS R5, R148 ;  /* 0x0000009400057213 */ /* 0x000fc60000000000 */
[----:B------:R-:W-:Y:S02]  /*8d30*/  @!P6 IMAD.IADD R142, R142, 0x1, -R247 ;  /* 0x000000018e8ee824 */ /* 0x000fe400078e0af7 */
[----:B------:R-:W-:Y:S02]  /*8d40*/  IMAD.MOV.U32 R146, RZ, RZ, R5 ;  /* 0x000000ffff927224 */ /* 0x000fe400078e0005 */
[--C-:B------:R-:W-:Y:S01]  /*8d50*/  @!P0 IMAD.IADD R141, R141, 0x1, -R247.reuse ;  /* 0x000000018d8d8824 */ /* 0x100fe200078e0af7 */
[----:B------:R-:W-:Y:S01]  /*8d60*/  ISETP.GT.U32.AND P3, PT, R247, R142, PT ;  /* 0x0000008ef700720c */ /* 0x000fe20003f64070 */
[----:B------:R-:W-:Y:S01]  /*8d70*/  IMAD.MOV R5, RZ, RZ, -R2 ;  /* 0x000000ffff057224 */ /* 0x000fe200078e0a02 */
[----:B------:R-:W-:Y:S01]  /*8d80*/  ISETP.GE.AND P0, PT, R11, RZ, PT ;  /* 0x000000ff0b00720c */ /* 0x000fe20003f06270 */
[----:B------:R-:W-:Y:S01]  /*8d90*/  IMAD.HI.U32 R2, R3, R146, RZ ;  /* 0x0000009203027227 */ /* 0x000fe200078e00ff */
[----:B------:R-:W-:Y:S02]  /*8da0*/  LOP3.LUT R11, R4, 0x15c, RZ, 0xfc, !PT ;  /* 0x0000015c040b7812 */ /* 0x000fe400078efcff */
[C---:B------:R-:W-:Y:S01]  /*8db0*/  ISETP.GT.U32.AND P6, PT, R247.reuse, R141, PT ;  /* 0x0000008df700720c */ /* 0x040fe20003fc4070 */
[----:B------:R-:W-:Y:S01]  /*8dc0*/  IMAD R144, R247, R5, R144 ;  /* 0x00000005f7907224 */ /* 0x000fe200078e0290 */
[----:B------:R-:W-:Y:S01]  /*8dd0*/  IABS R5, R11 ;  /* 0x0000000b00057213 */ /* 0x000fe20000000000 */
[----:B------:R-:W-:-:S02]  /*8de0*/  @!P4 IMAD.IADD R143, R143, 0x1, -R247 ;  /* 0x000000018f8fc824 */ /* 0x000fc400078e0af7 */
[----:B------:R-:W-:Y:S02]  /*8df0*/  IMAD.MOV R2, RZ, RZ, -R2 ;  /* 0x000000ffff027224 */ /* 0x000fe400078e0a02 */
[----:B------:R-:W-:Y:S01]  /*8e00*/  @!P2 IMAD.MOV R139, RZ, RZ, -R139 ;  /* 0x000000ffff8ba224 */ /* 0x000fe200078e0a8b */
[----:B------:R-:W-:Y:S01]  /*8e10*/  ISETP.GE.AND P2, PT, R145, RZ, PT ;  /* 0x000000ff9100720c */ /* 0x000fe20003f46270 */
[C---:B------:R-:W-:Y:S01]  /*8e20*/  IMAD R145, R247.reuse, R2, R146 ;  /* 0x00000002f7917224 */ /* 0x040fe200078e0292 */
[C---:B------:R-:W-:Y:S01]  /*8e30*/  ISETP.GT.U32.AND P4, PT, R247.reuse, R143, PT ;  /* 0x0000008ff700720c */ /* 0x040fe20003f84070 */
[----:B------:R-:W-:Y:S01]  /*8e40*/  IMAD.MOV.U32 R146, RZ, RZ, R5 ;  /* 0x000000ffff927224 */ /* 0x000fe200078e0005 */
[----:B------:R-:W-:Y:S01]  /*8e50*/  LOP3.LUT R5, R4, 0x15e, RZ, 0xfc, !PT ;  /* 0x0000015e04057812 */ /* 0x000fe200078efcff */
[----:B------:R-:W-:Y:S01]  /*8e60*/  @!P3 IMAD.IADD R142, R142, 0x1, -R247 ;  /* 0x000000018e8eb824 */ /* 0x000fe200078e0af7 */
[----:B------:R-:W-:Y:S01]  /*8e70*/  ISETP.GT.U32.AND P3, PT, R247, R144, PT ;  /* 0x00000090f700720c */ /* 0x000fe20003f64070 */
[----:B------:R-:W-:-:S04]  /*8e80*/  IMAD.HI.U32 R2, R3, R146, RZ ;  /* 0x0000009203027227 */ /* 0x000fc800078e00ff */
[----:B------:R-:W-:Y:S01]  /*8e90*/  @!P0 IMAD.MOV R142, RZ, RZ, -R142 ;  /* 0x000000ffff8e8224 */ /* 0x000fe200078e0a8e */
[----:B------:R-:W-:Y:S01]  /*8ea0*/  ISETP.GT.U32.AND P0, PT, R247, R145, PT ;  /* 0x00000091f700720c */ /* 0x000fe20003f04070 */
[----:B------:R-:W-:Y:S02]  /*8eb0*/  IMAD.MOV R2, RZ, RZ, -R2 ;  /* 0x000000ffff027224 */ /* 0x000fe400078e0a02 */
[----:B------:R-:W-:Y:S01]  /*8ec0*/  @!P4 IMAD.IADD R143, R143, 0x1, -R247 ;  /* 0x000000018f8fc824 */ /* 0x000fe200078e0af7 */
[----:B------:R-:W-:Y:S01]  /*8ed0*/  ISETP.GE.AND P4, PT, R5, RZ, PT ;  /* 0x000000ff0500720c */ /* 0x000fe20003f86270 */
[----:B------:R-:W-:Y:S02]  /*8ee0*/  IMAD R146, R247, R2, R146 ;  /* 0x00000002f7927224 */ /* 0x000fe400078e0292 */
[----:B------:R-:W-:Y:S02]  /*8ef0*/  @!P2 IMAD.MOV R143, RZ, RZ, -R143 ;  /* 0x000000ffff8fa224 */ /* 0x000fe400078e0a8f */
[--C-:B------:R-:W-:Y:S01]  /*8f00*/  @!P6 IMAD.IADD R141, R141, 0x1, -R247.reuse ;  /* 0x000000018d8de824 */ /* 0x100fe200078e0af7 */
[----:B------:R-:W-:Y:S01]  /*8f10*/  ISETP.GT.U32.AND P2, PT, R247, R146, PT ;  /* 0x00000092f700720c */ /* 0x000fe20003f44070 */
[--C-:B------:R-:W-:Y:S01]  /*8f20*/  @!P3 IMAD.IADD R144, R144, 0x1, -R247.reuse ;  /* 0x000000019090b824 */ /* 0x100fe200078e0af7 */
[----:B------:R-:W-:Y:S01]  /*8f30*/  ISETP.GE.AND P6, PT, R148, RZ, PT ;  /* 0x000000ff9400720c */ /* 0x000fe20003fc6270 */
[----:B------:R-:W-:Y:S01]  /*8f40*/  @!P0 IMAD.IADD R145, R145, 0x1, -R247 ;  /* 0x0000000191918824 */ /* 0x000fe200078e0af7 */
[----:B------:R-:W-:Y:S01]  /*8f50*/  IABS R148, R5 ;  /* 0x0000000500947213 */ /* 0x000fe20000000000 */
[----:B------:R-:W-:Y:S01]  /*8f60*/  @!P5 IMAD.MOV R141, RZ, RZ, -R141 ;  /* 0x000000ffff8dd224 */ /* 0x000fe200078e0a8d */
[----:B------:R-:W-:Y:S01]  /*8f70*/  ISETP.GE.AND P5, PT, R11, RZ, PT ;  /* 0x000000ff0b00720c */ /* 0x000fe20003fa6270 */
[----:B------:R-:W-:Y:S01]  /*8f80*/  @!P1 IMAD.MOV R140, RZ, RZ, -R140 ;  /* 0x000000ffff8c9224 */ /* 0x000fe200078e0a8c */
[----:B------:R-:W-:Y:S01]  /*8f90*/  ISETP.GT.U32.AND P3, PT, R247, R144, PT ;  /* 0x00000090f700720c */ /* 0x000fe20003f64070 */
[----:B------:R-:W-:Y:S01]  /*8fa0*/  IMAD.HI.U32 R2, R3, R148, RZ ;  /* 0x0000009403027227 */ /* 0x000fe200078e00ff */
[----:B------:R-:W-:-:S02]  /*8fb0*/  ISETP.GT.U32.AND P0, PT, R247, R145, PT ;  /* 0x00000091f700720c */ /* 0x000fc40003f04070 */
[----:B------:R-:W-:Y:S01]  /*8fc0*/  LOP3.LUT R11, R4, 0x160, RZ, 0xfc, !PT ;  /* 0x00000160040b7812 */ /* 0x000fe200078efcff */
[----:B------:R-:W-:Y:S01]  /*8fd0*/  IMAD.MOV R2, RZ, RZ, -R2 ;  /* 0x000000ffff027224 */ /* 0x000fe200078e0a02 */
[----:B------:R-:W-:Y:S01]  /*8fe0*/  ISETP.GE.AND P1, PT, R147, RZ, PT ;  /* 0x000000ff9300720c */ /* 0x000fe20003f26270 */
[----:B------:R-:W-:Y:S01]  /*8ff0*/  @!P2 IMAD.IADD R146, R146, 0x1, -R247 ;  /* 0x000000019292a824 */ /* 0x000fe200078e0af7 */
[----:B------:R-:W-:Y:S01]  /*9000*/  IABS R150, R11 ;  /* 0x0000000b00967213 */ /* 0x000fe20000000000 */
[----:B------:R-:W-:Y:S02]  /*9010*/  IMAD R147, R247, R2, R148 ;  /* 0x00000002f7937224 */ /* 0x000fe400078e0294 */
[----:B------:R-:W-:Y:S01]  /*9020*/  IMAD.HI.U32 R2, R3, R152, RZ ;  /* 0x0000009803027227 */ /* 0x000fe200078e00ff */
[----:B------:R-:W-:-:S03]  /*9030*/  ISETP.GT.U32.AND P2, PT, R247, R146, PT ;  /* 0x00000092f700720c */ /* 0x000fc60003f44070 */
[----:B------:R-:W-:-:S04]  /*9040*/  IMAD.HI.U32 R5, R3, R150, RZ ;  /* 0x0000009603057227 */ /* 0x000fc800078e00ff */
[--C-:B------:R-:W-:Y:S01]  /*9050*/  @!P3 IMAD.IADD R144, R144, 0x1, -R247.reuse ;  /* 0x000000019090b824 */ /* 0x100fe200078e0af7 */
[----:B------:R-:W-:Y:S01]  /*9060*/  ISETP.GE.AND P3, PT, R11, RZ, PT ;  /* 0x000000ff0b00720c */ /* 0x000fe20003f66270 */
[----:B------:R-:W-:Y:S01]  /*9070*/  @!P0 IMAD.IADD R145, R145, 0x1, -R247 ;  /* 0x0000000191918824 */ /* 0x000fe200078e0af7 */
[----:B------:R-:W-:Y:S01]  /*9080*/  ISETP.GT.U32.AND P0, PT, R247, R147, PT ;  /* 0x00000093f700720c */ /* 0x000fe20003f04070 */
[----:B------:R-:W-:Y:S01]  /*9090*/  IMAD.MOV R5, RZ, RZ, -R5 ;  /* 0x000000ffff057224 */ /* 0x000fe200078e0a05 */
[----:B------:R-:W-:Y:S01]  /*90a0*/  LOP3.LUT R11, R4, 0x164, RZ, 0xfc, !PT ;  /* 0x00000164040b7812 */ /* 0x000fe200078efcff */
[----:B------:R-:W-:Y:S02]  /*90b0*/  IMAD.MOV R2, RZ, RZ, -R2 ;  /* 0x000000ffff027224 */ /* 0x000fe400078e0a02 */
[----:B------:R-:W-:Y:S01]  /*90c0*/  @!P1 IMAD.MOV R144, RZ, RZ, -R144 ;  /* 0x000000ffff909224 */ /* 0x000fe200078e0a90 */
[----:B------:R-:W-:Y:S01]  /*90d0*/  ISETP.GE.AND P1, PT, R149, RZ, PT ;  /* 0x000000ff9500720c */ /* 0x000fe20003f26270 */
[C---:B------:R-:W-:Y:S01]  /*90e0*/  IMAD R148, R247.reuse, R5, R150 ;  /* 0x00000005f7947224 */ /* 0x040fe200078e0296 */
[----:B------:R-:W-:Y:S01]  /*90f0*/  IABS R150, R11 ;  /* 0x0000000b00967213 */ /* 0x000fe20000000000 */
[C---:B------:R-:W-:Y:S01]  /*9100*/  IMAD R149, R247.reuse, R2, R152 ;  /* 0x00000002f7957224 */ /* 0x040fe200078e0298 */
[----:B------:R-:W-:Y:S01]  /*9110*/  IABS R152, R151 ;  /* 0x0000009700987213 */ /* 0x000fe20000000000 */
[----:B------:R-:W-:Y:S01]  /*9120*/  @!P6 IMAD.MOV R145, RZ, RZ, -R145 ;  /* 0x000000ffff91e224 */ /* 0x000fe200078e0a91 */
[C---:B------:R-:W-:Y:S01]  /*9130*/  ISETP.GT.U32.AND P6, PT, R247.reuse, R148, PT ;  /* 0x00000094f700720c */ /* 0x040fe20003fc4070 */
[--C-:B------:R-:W-:Y:S01]  /*9140*/  @!P2 IMAD.IADD R146, R146, 0x1, -R247.reuse ;  /* 0x000000019292a824 */ /* 0x100fe200078e0af7 */
[----:B------:R-:W-:Y:S01]  /*9150*/  ISETP.GT.U32.AND P2, PT, R247, R149, PT ;  /* 0x00000095f700720c */ /* 0x000fe20003f44070 */
[----:B------:R-:W-:-:S02]  /*9160*/  @!P0 IMAD.IADD R147, R147, 0x1, -R247 ;  /* 0x0000000193938824 */ /* 0x000fc400078e0af7 */
[----:B------:R-:W-:-:S03]  /*9170*/  IMAD.HI.U32 R5, R3, R152, RZ ;  /* 0x0000009803057227 */ /* 0x000fc600078e00ff */
[----:B------:R-:W-:Y:S01]  /*9180*/  ISETP.GT.U32.AND P0, PT, R247, R147, PT ;  /* 0x00000093f700720c */ /* 0x000fe20003f04070 */
[----:B------:R-:W-:Y:S01]  /*9190*/  @!P5 IMAD.MOV R146, RZ, RZ, -R146 ;  /* 0x000000ffff92d224 */ /* 0x000fe200078e0a92 */
[----:B------:R-:W-:Y:S01]  /*91a0*/  ISETP.GE.AND P5, PT, R11, RZ, PT ;  /* 0x000000ff0b00720c */ /* 0x000fe20003fa6270 */
[----:B------:R-:W-:-:S04]  /*91b0*/  IMAD.HI.U32 R2, R3, R150, RZ ;  /* 0x0000009603027227 */ /* 0x000fc800078e00ff */
[--C-:B------:R-:W-:Y:S02]  /*91c0*/  @!P6 IMAD.IADD R148, R148, 0x1, -R247.reuse ;  /* 0x000000019494e824 */ /* 0x100fe400078e0af7 */
[----:B------:R-:W-:Y:S02]  /*91d0*/  @!P2 IMAD.IADD R149, R149, 0x1, -R247 ;  /* 0x000000019595a824 */ /* 0x000fe400078e0af7 */
[----:B------:R-:W-:Y:S01]  /*91e0*/  IMAD.HI.U32 R11, R3, R154, RZ ;  /* 0x0000009a030b7227 */ /* 0x000fe200078e00ff */
[C---:B------:R-:W-:Y:S02]  /*91f0*/  ISETP.GT.U32.AND P6, PT, R247.reuse, R148, PT ;  /* 0x00000094f700720c */ /* 0x040fe40003fc4070 */
[----:B------:R-:W-:Y:S01]  /*9200*/  ISETP.GT.U32.AND P2, PT, R247, R149, PT ;  /* 0x00000095f700720c */ /* 0x000fe20003f44070 */
[----:B------:R-:W-:Y:S02]  /*9210*/  IMAD.MOV R5, RZ, RZ, -R5 ;  /* 0x000000ffff057224 */ /* 0x000fe400078e0a05 */
[----:B------:R-:W-:Y:S01]  /*9220*/  @!P0 IMAD.IADD R147, R147, 0x1, -R247 ;  /* 0x0000000193938824 */ /* 0x000fe200078e0af7 */
[----:B------:R-:W-:Y:S01]  /*9230*/  ISETP.GE.AND P0, PT, R151, RZ, PT ;  /* 0x000000ff9700720c */ /* 0x000fe20003f06270 */
[----:B------:R-:W-:-:S02]  /*9240*/  IMAD.MOV R2, RZ, RZ, -R2 ;  /* 0x000000ffff027224 */ /* 0x000fc400078e0a02 */
[----:B------:R-:W-:Y:S02]  /*9250*/  IMAD.MOV R11, RZ, RZ, -R11 ;  /* 0x000000ffff0b7224 */ /* 0x000fe400078e0a0b */
[C---:B------:R-:W-:Y:S02]  /*9260*/  IMAD R151, R247.reuse, R5, R152 ;  /* 0x00000005f7977224 */ /* 0x040fe400078e0298 */
[C---:B------:R-:W-:Y:S01]  /*9270*/  IMAD R150, R247.reuse, R2, R150 ;  /* 0x00000002f7967224 */ /* 0x040fe200078e0296 */
[C---:B------:R-:W-:Y:S01]  /*9280*/  LOP3.LUT R2, R4.reuse, 0x16a, RZ, 0xfc, !PT ;  /* 0x0000016a04027812 */ /* 0x040fe200078efcff */
[C---:B------:R-:W-:Y:S01]  /*9290*/  IMAD R152, R247.reuse, R11, R154 ;  /* 0x0000000bf7987224 */ /* 0x040fe200078e029a */
[----:B------:R-:W-:Y:S01]  /*92a0*/  LOP3.LUT R11, R4, 0x16c, RZ, 0xfc, !PT ;  /* 0x0000016c040b7812 */ /* 0x000fe200078efcff */
[----:B------:R-:W-:Y:S01]  /*92b0*/  @!P4 IMAD.MOV R147, RZ, RZ, -R147 ;  /* 0x000000ffff93c224 */ /* 0x000fe200078e0a93 */
[C---:B------:R-:W-:Y:S01]  /*92c0*/  ISETP.GT.U32.AND P4, PT, R247.reuse, R151, PT ;  /* 0x00000097f700720c */ /* 0x040fe20003f84070 */
[--C-:B------:R-:W-:Y:S01]  /*92d0*/  @!P6 IMAD.IADD R148, R148, 0x1, -R247.reuse ;  /* 0x000000019494e824 */ /* 0x100fe200078e0af7 */
[----:B------:R-:W-:Y:S01]  /*92e0*/  ISETP.GT.U32.AND P6, PT, R247, R150, PT ;  /* 0x00000096f700720c */ /* 0x000fe20003fc4070 */
[----:B------:R-:W-:Y:S01]  /*92f0*/  @!P2 IMAD.IADD R149, R149, 0x1, -R247 ;  /* 0x000000019595a824 */ /* 0x000fe200078e0af7 */
[----:B------:R-:W-:Y:S01]  /*9300*/  ISETP.GT.U32.AND P2, PT, R247, R152, PT ;  /* 0x00000098f700720c */ /* 0x000fe20003f44070 */
[----:B------:R-:W-:Y:S01]  /*9310*/  @!P3 IMAD.MOV R148, RZ, RZ, -R148 ;  /* 0x000000ffff94b224 */ /* 0x000fe200078e0a94 */
[----:B------:R-:W-:Y:S01]  /*9320*/  IABS R154, R2 ;  /* 0x00000002009a7213 */ /* 0x000fe20000000000 */
[----:B------:R-:W-:Y:S01]  /*9330*/  @!P1 IMAD.MOV R149, RZ, RZ, -R149 ;  /* 0x000000ffff959224 */ /* 0x000fe200078e0a95 */
[----:B------:R-:W-:-:S02]  /*9340*/  IABS R156, R11 ;  /* 0x0000000b009c7213 */ /* 0x000fc40000000000 */
[----:B------:R-:W-:-:S03]  /*9350*/  ISETP.GE.AND P3, PT, R153, RZ, PT ;  /* 0x000000ff9900720c */ /* 0x000fc60003f66270 */
[--C-:B------:R-:W-:Y:S02]  /*9360*/  @!P4 IMAD.IADD R151, R151, 0x1, -R247.reuse ;  /* 0x000000019797c824 */ /* 0x100fe400078e0af7 */
[--C-:B------:R-:W-:Y:S01]  /*9370*/  @!P6 IMAD.IADD R150, R150, 0x1, -R247.reuse ;  /* 0x000000019696e824 */ /* 0x100fe200078e0af7 */
[----:B------:R-:W-:Y:S01]  /*9380*/  ISETP.GE.AND P6, PT, R2, RZ, PT ;  /* 0x000000ff0200720c */ /* 0x000fe20003fc6270 */
[----:B------:R-:W-:Y:S01]  /*9390*/  @!P2 IMAD.IADD R152, R152, 0x1, -R247 ;  /* 0x000000019898a824 */ /* 0x000fe200078e0af7 */
[----:B------:R-:W-:Y:S01]  /*93a0*/  ISETP.GT.U32.AND P2, PT, R247, R151, PT ;  /* 0x00000097f700720c */ /* 0x000fe20003f44070 */
[----:B------:R-:W-:Y:S01]  /*93b0*/  IMAD.HI.U32 R2, R3, R154, RZ ;  /* 0x0000009a03027227 */ /* 0x000fe200078e00ff */
[C---:B------:R-:W-:Y:S02]  /*93c0*/  ISETP.GT.U32.AND P4, PT, R247.reuse, R150, PT ;  /* 0x00000096f700720c */ /* 0x040fe40003f84070 */
[----:B------:R-:W-:Y:S01]  /*93d0*/  ISETP.GT.U32.AND P1, PT, R247, R152, PT ;  /* 0x00000098f700720c */ /* 0x000fe20003f24070 */
[----:B------:R-:W-:-:S04]  /*93e0*/  IMAD.HI.U32 R5, R3, R156, RZ ;  /* 0x0000009c03057227 */ /* 0x000fc800078e00ff */
[----:B------:R-:W-:Y:S02]  /*93f0*/  IMAD.MOV R2, RZ, RZ, -R2 ;  /* 0x000000ffff027224 */ /* 0x000fe400078e0a02 */
[----:B------:R-:W-:Y:S02]  /*9400*/  IMAD.MOV R5, RZ, RZ, -R5 ;  /* 0x000000ffff057224 */ /* 0x000fe400078e0a05 */
[C---:B------:R-:W-:Y:S02]  /*9410*/  IMAD R153, R247.reuse, R2, R154 ;  /* 0x00000002f7997224 */ /* 0x040fe400078e029a */
[----:B------:R-:W-:Y:S01]  /*9420*/  IMAD R154, R247, R5, R156 ;  /* 0x00000005f79a7224 */ /* 0x000fe200078e029c */
[----:B------:R-:W-:Y:S01]  /*9430*/  IABS R156, R159 ;  /* 0x0000009f009c7213 */ /* 0x000fe20000000000 */
[----:B------:R-:W-:Y:S02]  /*9440*/  @!P2 IMAD.IADD R151, R151, 0x1, -R247 ;  /* 0x000000019797a824 */ /* 0x000fe400078e0af7 */
[----:B------:R-:W-:Y:S01]  /*9450*/  IMAD.HI.U32 R2, R3, R158, RZ ;  /* 0x0000009e03027227 */ /* 0x000fe200078e00ff */
[----:B------:R-:W-:-:S03]  /*9460*/  ISETP.GT.U32.AND P2, PT, R247, R154, PT ;  /* 0x0000009af700720c */ /* 0x000fc60003f44070 */
[----:B------:R-:W-:Y:S02]  /*9470*/  IMAD.MOV R155, RZ, RZ, -R2 ;  /* 0x000000ffff9b7224 */ /* 0x000fe400078e0a02 */
[----:B------:R-:W-:-:S04]  /*9480*/  IMAD.HI.U32 R2, R3, R156, RZ ;  /* 0x0000009c03027227 */ /* 0x000fc800078e00ff */
[C---:B------:R-:W-:Y:S02]  /*9490*/  IMAD R155, R247.reuse, R155, R158 ;  /* 0x0000009bf79b7224 */ /* 0x040fe400078e029e */
[----:B------:R-:W-:Y:S02]  /*94a0*/  @!P0 IMAD.MOV R151, RZ, RZ, -R151 ;  /* 0x000000ffff978224 */ /* 0x000fe400078e0a97 */
[--C-:B------:R-:W-:Y:S01]  /*94b0*/  @!P2 IMAD.IADD R154, R154, 0x1, -R247.reuse ;  /* 0x000000019a9aa824 */ /* 0x100fe200078e0af7 */
[C---:B------:R-:W-:Y:S01]  /*94c0*/  ISETP.GT.U32.AND P0, PT, R247.reuse, R155, PT ;  /* 0x0000009bf700720c */ /* 0x040fe20003f04070 */
[--C-:B------:R-:W-:Y:S01]  /*94d0*/  @!P4 IMAD.IADD R150, R150, 0x1, -R247.reuse ;  /* 0x000000019696c824 */ /* 0x100fe200078e0af7 */
[C---:B------:R-:W-:Y:S01]  /*94e0*/  ISETP.GT.U32.AND P4, PT, R247.reuse, R153, PT ;  /* 0x00000099f700720c */ /* 0x040fe20003f84070 */
[----:B------:R-:W-:Y:S01]  /*94f0*/  IMAD.MOV R2, RZ, RZ, -R2 ;  /* 0x000000ffff027224 */ /* 0x000fe200078e0a02 */
[----:B------:R-:W-:Y:S01]  /*9500*/  ISETP.GT.U32.AND P2, PT, R247, R154, PT ;  /* 0x0000009af700720c */ /* 0x000fe20003f44070 */
[----:B------:R-:W-:Y:S01]  /*9510*/  @!P1 IMAD.IADD R152, R152, 0x1, -R247 ;  /* 0x0000000198989824 */ /* 0x000fe200078e0af7 */
[----:B------:R-:W-:Y:S01]  /*9520*/  ISETP.GE.AND P1, PT, R11, RZ, PT ;  /* 0x000000ff0b00720c */ /* 0x000fe20003f26270 */
[----:B------:R-:W-:Y:S01]  /*9530*/  IMAD R156, R247, R2, R156 ;  /* 0x00000002f79c7224 */ /* 0x000fe200078e029c */
[----:B------:R-:W-:Y:S01]  /*9540*/  LOP3.LUT R11, R4, 0x174, RZ, 0xfc, !PT ;  /* 0x00000174040b7812 */ /* 0x000fe200078efcff */
[----:B------:R-:W-:-:S03]  /*9550*/  IMAD.HI.U32 R5, R3, R160, RZ ;  /* 0x000000a003057227 */ /* 0x000fc600078e00ff */
[----:B------:R-:W-:Y:S01]  /*9560*/  IABS R158, R11 ;  /* 0x0000000b009e7213 */ /* 0x000fe20000000000 */
[--C-:B------:R-:W-:Y:S02]  /*9570*/  @!P0 IMAD.IADD R155, R155, 0x1, -R247.reuse ;  /* 0x000000019b9b8824 */ /* 0x100fe400078e0af7 */
[----:B------:R-:W-:Y:S01]  /*9580*/  @!P3 IMAD.MOV R152, RZ, RZ, -R152 ;  /* 0x000000ffff98b224 */ /* 0x000fe200078e0a98 */
[----:B------:R-:W-:Y:S01]  /*9590*/  ISETP.GE.AND P3, PT, R159, RZ, PT ;  /* 0x000000ff9f00720c */ /* 0x000fe20003f66270 */
[--C-:B------:R-:W-:Y:S01]  /*95a0*/  @!P2 IMAD.IADD R154, R154, 0x1, -R247.reuse ;  /* 0x000000019a9aa824 */ /* 0x100fe200078e0af7 */
[----:B------:R-:W-:Y:S01]  /*95b0*/  ISETP.GT.U32.AND P2, PT, R247, R156, PT ;  /* 0x0000009cf700720c */ /* 0x000fe20003f44070 */
[----:B------:R-:W-:Y:S01]  /*95c0*/  @!P4 IMAD.IADD R153, R153, 0x1, -R247 ;  /* 0x000000019999c824 */ /* 0x000fe200078e0af7 */
[----:B------:R-:W-:Y:S01]  /*95d0*/  LOP3.LUT R159, R4, 0x176, RZ, 0xfc, !PT ;  /* 0x00000176049f7812 */ /* 0x000fe200078efcff */
[----:B------:R-:W-:Y:S01]  /*95e0*/  IMAD.MOV R5, RZ, RZ, -R5 ;  /* 0x000000ffff057224 */ /* 0x000fe200078e0a05 */
[----:B------:R-:W-:Y:S01]  /*95f0*/  ISETP.GE.AND P4, PT, R157, RZ, PT ;  /* 0x000000ff9d00720c */ /* 0x000fe20003f86270 */
[----:B------:R-:W-:Y:S01]  /*9600*/  @!P5 IMAD.MOV R150, RZ, RZ, -R150 ;  /* 0x000000ffff96d224 */ /* 0x000fe200078e0a96 */
[C---:B------:R-:W-:Y:S01]  /*9610*/  ISETP.GT.U32.AND P0, PT, R247.reuse, R155, PT ;  /* 0x0000009bf700720c */ /* 0x040fe20003f04070 */
[C---:B------:R-:W-:Y:S01]  /*9620*/  IMAD R157, R247.reuse, R5, R160 ;  /* 0x00000005f79d7224 */ /* 0x040fe200078e02a0 */
[----:B------:R-:W-:Y:S01]  /*9630*/  ISETP.GT.U32.AND P5, PT, R247, R153, PT ;  /* 0x00000099f700720c */ /* 0x000fe20003fa4070 */
[----:B------:R-:W-:Y:S01]  /*9640*/  IMAD.HI.U32 R2, R3, R158, RZ ;  /* 0x0000009e03027227 */ /* 0x000fe200078e00ff */
[----:B------:R-:W-:-:S03]  /*9650*/  IABS R160, R159 ;  /* 0x0000009f00a07213 */ /* 0x000fc60000000000 */
[----:B------:R-:W-:Y:S02]  /*9660*/  @!P2 IMAD.IADD R156, R156, 0x1, -R247 ;  /* 0x000000019c9ca824 */ /* 0x000fe400078e0af7 */
[----:B------:R-:W-:-:S03]  /*9670*/  IMAD.HI.U32 R5, R3, R160, RZ ;  /* 0x000000a003057227 */ /* 0x000fc600078e00ff */
[----:B------:R-:W-:Y:S01]  /*9680*/  ISETP.GT.U32.AND P2, PT, R247, R156, PT ;  /* 0x0000009cf700720c */ /* 0x000fe20003f44070 */
[----:B------:R-:W-:Y:S02]  /*9690*/  IMAD.MOV R5, RZ, RZ, -R5 ;  /* 0x000000ffff057224 */ /* 0x000fe400078e0a05 */
[--C-:B------:R-:W-:Y:S01]  /*96a0*/  @!P0 IMAD.IADD R155, R155, 0x1, -R247.reuse ;  /* 0x000000019b9b8824 */ /* 0x100fe200078e0af7 */
[----:B------:R-:W-:Y:S01]  /*96b0*/  ISETP.GE.AND P0, PT, R159, RZ, PT ;  /* 0x000000ff9f00720c */ /* 0x000fe20003f06270 */
[----:B------:R-:W-:Y:S01]  /*96c0*/  @!P5 IMAD.IADD R153, R153, 0x1, -R247 ;  /* 0x000000019999d824 */ /* 0x000fe200078e0af7 */
[----:B------:R-:W-:Y:S01]  /*96d0*/  ISETP.GE.AND P5, PT, R161, RZ, PT ;  /* 0x000000ffa100720c */ /* 0x000fe20003fa6270 */
[C---:B------:R-:W-:Y:S01]  /*96e0*/  IMAD R159, R247.reuse, R5, R160 ;  /* 0x00000005f79f7224 */ /* 0x040fe200078e02a0 */
[C---:B------:R-:W-:Y:S01]  /*96f0*/  LOP3.LUT R161, R4.reuse, 0x178, RZ, 0xfc, !PT ;  /* 0x0000017804a17812 */ /* 0x040fe200078efcff */
[----:B------:R-:W-:Y:S01]  /*9700*/  IMAD.MOV R2, RZ, RZ, -R2 ;  /* 0x000000ffff027224 */ /* 0x000fe200078e0a02 */
[----:B------:R-:W-:Y:S01]  /*9710*/  LOP3.LUT R5, R4, 0x17a, RZ, 0xfc, !PT ;  /* 0x0000017a04057812 */ /* 0x000fe200078efcff */
[----:B------:R-:W-:Y:S01]  /*9720*/  @!P6 IMAD.MOV R153, RZ, RZ, -R153 ;  /* 0x000000ffff99e224 */ /* 0x000fe200078e0a99 */
[C---:B------:R-:W-:Y:S01]  /*9730*/  ISETP.GT.U32.AND P6, PT, R247.reuse, R157, PT ;  /* 0x0000009df700720c */ /* 0x040fe20003fc4070 */
[----:B------:R-:W-:Y:S01]  /*9740*/  @!P4 IMAD.MOV R155, RZ, RZ, -R155 ;  /* 0x000000ffff9bc224 */ /* 0x000fe200078e0a9b */
[C---:B------:R-:W-:Y:S01]  /*9750*/  ISETP.GT.U32.AND P4, PT, R247.reuse, R159, PT ;  /* 0x0000009ff700720c */ /* 0x040fe20003f84070 */
[C---:B------:R-:W-:Y:S01]  /*9760*/  IMAD R158, R247.reuse, R2, R158 ;  /* 0x00000002f79e7224 */ /* 0x040fe200078e029e */
[----:B------:R-:W-:Y:S01]  /*9770*/  IABS R162, R161 ;  /* 0x000000a100a27213 */ /* 0x000fe20000000000 */
[----:B------:R-:W-:Y:S01]  /*9780*/  @!P2 IMAD.IADD R156, R156, 0x1, -R247 ;  /* 0x000000019c9ca824 */ /* 0x000fe200078e0af7 */
[----:B------:R-:W-:Y:S01]  /*9790*/  IABS R164, R5 ;  /* 0x0000000500a47213 */ /* 0x000fe20000000000 */
[----:B------:R-:W-:Y:S01]  /*97a0*/  @!P1 IMAD.MOV R154, RZ, RZ, -R154 ;  /* 0x000000ffff9a9224 */ /* 0x000fe200078e0a9a */
[----:B------:R-:W-:Y:S01]  /*97b0*/  ISETP.GT.U32.AND P2, PT, R247, R158, PT ;  /* 0x0000009ef700720c */ /* 0x000fe20003f44070 */
[----:B------:R-:W-:Y:S01]  /*97c0*/  IMAD.HI.U32 R2, R3, R162, RZ ;  /* 0x000000a203027227 */ /* 0x000fe200078e00ff */
[----:B------:R-:W-:-:S02]  /*97d0*/  ISETP.GE.AND P1, PT, R11, RZ, PT ;  /* 0x000000ff0b00720c */ /* 0x000fc40003f26270 */
[----:B------:R-:W-:Y:S01]  /*97e0*/  LOP3.LUT R11, R4, 0x17c, RZ, 0xfc, !PT ;  /* 0x0000017c040b7812 */ /* 0x000fe200078efcff */
[--C-:B------:R-:W-:Y:S02]  /*97f0*/  @!P6 IMAD.IADD R157, R157, 0x1, -R247.reuse ;  /* 0x000000019d9de824 */ /* 0x100fe400078e0af7 */
[--C-:B------:R-:W-:Y:S02]  /*9800*/  @!P4 IMAD.IADD R159, R159, 0x1, -R247.reuse ;  /* 0x000000019f9fc824 */ /* 0x100fe400078e0af7 */
[----:B------:R-:W-:Y:S01]  /*9810*/  IMAD.MOV R2, RZ, RZ, -R2 ;  /* 0x000000ffff027224 */ /* 0x000fe200078e0a02 */
[C---:B------:R-:W-:Y:S01]  /*9820*/  ISETP.GT.U32.AND P6, PT, R247.reuse, R157, PT ;  /* 0x0000009df700720c */ /* 0x040fe20003fc4070 */
[----:B------:R-:W-:Y:S01]  /*9830*/  @!P3 IMAD.MOV R156, RZ, RZ, -R156 ;  /* 0x000000ffff9cb224 */ /* 0x000fe200078e0a9c */
[C---:B------:R-:W-:Y:S01]  /*9840*/  ISETP.GT.U32.AND P4, PT, R247.reuse, R159, PT ;  /* 0x0000009ff700720c */ /* 0x040fe20003f84070 */
[----:B------:R-:W-:Y:S01]  /*9850*/  IMAD R160, R247, R2, R162 ;  /* 0x00000002f7a07224 */ /* 0x000fe200078e02a2 */
[----:B------:R-:W-:Y:S01]  /*9860*/  ISETP.GE.AND P3, PT, R161, RZ, PT ;  /* 0x000000ffa100720c */ /* 0x000fe20003f66270 */
[----:B------:R-:W-:Y:S01]  /*9870*/  @!P2 IMAD.IADD R158, R158, 0x1, -R247 ;  /* 0x000000019e9ea824 */ /* 0x000fe200078e0af7 */
[----:B------:R-:W-:Y:S01]  /*9880*/  IABS R162, R11 ;  /* 0x0000000b00a27213 */ /* 0x000fe20000000000 */
[----:B------:R-:W-:-:S03]  /*9890*/  IMAD.HI.U32 R2, R3, R164, RZ ;  /* 0x000000a403027227 */ /* 0x000fc600078e00ff */
[----:B------:R-:W-:Y:S01]  /*98a0*/  ISETP.GT.U32.AND P2, PT, R247, R158, PT ;  /* 0x0000009ef700720c */ /* 0x000fe20003f44070 */
[----:B------:R-:W-:Y:S02]  /*98b0*/  IMAD.MOV R2, RZ, RZ, -R2 ;  /* 0x000000ffff027224 */ /* 0x000fe400078e0a02 */
[--C-:B------:R-:W-:Y:S01]  /*98c0*/  @!P6 IMAD.IADD R157, R157, 0x1, -R247.reuse ;  /* 0x000000019d9de824 */ /* 0x100fe200078e0af7 */
[----:B------:R-:W-:Y:S01]  /*98d0*/  ISETP.GE.AND P6, PT, R5, RZ, PT ;  /* 0x000000ff0500720c */ /* 0x000fe20003fc6270 */
[----:B------:R-:W-:Y:S01]  /*98e0*/  IMAD R161, R247, R2, R164 ;  /* 0x00000002f7a17224 */ /* 0x000fe200078e02a4 */
[----:B------:R-:W-:Y:S01]  /*98f0*/  IABS R164, R169 ;  /* 0x000000a900a47213 */ /* 0x000fe20000000000 */
[----:B------:R-:W-:Y:S02]  /*9900*/  @!P4 IMAD.IADD R159, R159, 0x1, -R247 ;  /* 0x000000019f9fc824 */ /* 0x000fe400078e0af7 */
[----:B------:R-:W-:Y:S01]  /*9910*/  IMAD.HI.U32 R5, R3, R166, RZ ;  /* 0x000000a603057227 */ /* 0x000fe200078e00ff */
[----:B------:R-:W-:-:S03]  /*9920*/  ISETP.GT.U32.AND P4, PT, R247, R161, PT ;  /* 0x000000a1f700720c */ /* 0x000fc60003f84070 */
[----:B------:R-:W-:Y:S01]  /*9930*/  @!P2 IMAD.IADD R158, R158, 0x1, -R247 ;  /* 0x000000019e9ea824 */ /* 0x000fe200078e0af7 */
[----:B------:R-:W-:Y:S01]  /*9940*/  ISETP.GT.U32.AND P2, PT, R247, R160, PT ;  /* 0x000000a0f700720c */ /* 0x000fe20003f44070 */
[----:B------:R-:W-:Y:S02]  /*9950*/  IMAD.MOV R5, RZ, RZ, -R5 ;  /* 0x000000ffff057224 */ /* 0x000fe400078e0a05 */
[----:B------:R-:W-:-:S04]  /*9960*/  IMAD.HI.U32 R2, R3, R162, RZ ;  /* 0x000000a203027227 */ /* 0x000fc800078e00ff */
[----:B------:R-:W-:Y:S01]  /*9970*/  IMAD R163, R247, R5, R166 ;  /* 0x00000005f7a37224 */ /* 0x000fe200078e02a6 */
[----:B------:R-:W-:Y:S01]  /*9980*/  IABS R166, R172 ;  /* 0x000000ac00a67213 */ /* 0x000fe20000000000 */
        /* <DEDUP_REMOVED lines=8> */
[----:B------:R-:W-:Y:S02]  /*9a10*/  @!P4 IMAD.IADD R163, R163, 0x1, -R247 ;  /* 0x00000001a3a3c824 */ /* 0x000fe400078e0af7 */
[----:B------:R-:W-:Y:S02]  /*9a20*/  IMAD.MOV R2, RZ, RZ, -R2 ;  /* 0x000000ffff027224 */ /* 0x000fe400078e0a02 */
[----:B------:R-:W-:Y:S01]  /*9a30*/  IMAD.MOV R5, RZ, RZ, -R5 ;  /* 0x000000ffff057224 */ /* 0x000fe200078e0a05 */
[C---:B------:R-:W-:Y:S01]  /*9a40*/  ISETP.GT.U32.AND P4, PT, R247.reuse, R163, PT ;  /* 0x000000a3f700720c */ /* 0x040fe20003f84070 */
[----:B------:R-:W-:Y:S01]  /*9a50*/  @!P2 IMAD.IADD R162, R162, 0x1, -R247 ;  /* 0x00000001a2a2a824 */ /* 0x000fe200078e0af7 */
[C---:B------:R-:W-:Y:S01]  /*9a60*/  ISETP.GT.U32.AND P2, PT, R247.reuse, R160, PT ;  /* 0x000000a0f700720c */ /* 0x040fe20003f44070 */
[C---:B------:R-:W-:Y:S02]  /*9a70*/  IMAD R164, R247.reuse, R2, R164 ;  /* 0x00000002f7a47224 */ /* 0x040fe400078e02a4 */
[----:B------:R-:W-:Y:S01]  /*9a80*/  @!P1 IMAD.MOV R158, RZ, RZ, -R158 ;  /* 0x000000ffff9e9224 */ /* 0x000fe200078e0a9e */
[----:B------:R-:W-:Y:S01]  /*9a90*/  ISETP.GT.U32.AND P1, PT, R247, R162, PT ;  /* 0x000000a2f700720c */ /* 0x000fe20003f24070 */
[----:B------:R-:W-:-:S04]  /*9aa0*/  IMAD.HI.U32 R2, R3, R166, RZ ;  /* 0x000000a603027227 */ /* 0x000fc800078e00ff */
[C---:B------:R-:W-:Y:S01]  /*9ab0*/  IMAD R165, R247.reuse, R5, R168 ;  /* 0x00000005f7a57224 */ /* 0x040fe200078e02a8 */
[----:B------:R-:W-:Y:S01]  /*9ac0*/  IABS R168, R173 ;  /* 0x000000ad00a87213 */ /* 0x000fe20000000000 */
[----:B------:R-:W-:Y:S01]  /*9ad0*/  IMAD.MOV R2, RZ, RZ, -R2 ;  /* 0x000000ffff027224 */ /* 0x000fe200078e0a02 */
[----:B------:R-:W-:Y:S01]  /*9ae0*/  LOP3.LUT R5, R4, 0x188, RZ, 0xfc, !PT ;  /* 0x0000018804057812 */ /* 0x000fe200078efcff */
[----:B------:R-:W-:Y:S01]  /*9af0*/  @!P5 IMAD.MOV R157, RZ, RZ, -R157 ;  /* 0x000000ffff9dd224 */ /* 0x000fe200078e0a9d */
[----:B------:R-:W-:Y:S01]  /*9b00*/  ISETP.GT.U32.AND P5, PT, R247, R161, PT ;  /* 0x000000a1f700720c */ /* 0x000fe20003fa4070 */
[----:B------:R-:W-:Y:S01]  /*9b10*/  @!P4 IMAD.IADD R163, R163, 0x1, -R247 ;  /* 0x00000001a3a3c824 */ /* 0x000fe200078e0af7 */
[----:B------:R-:W-:Y:S01]  /*9b20*/  ISETP.GE.AND P4, PT, R167, RZ, PT ;  /* 0x000000ffa700720c */ /* 0x000fe20003f86270 */
[----:B------:R-:W-:Y:S01]  /*9b30*/  IMAD R166, R247, R2, R166 ;  /* 0x00000002f7a67224 */ /* 0x000fe200078e02a6 */
[----:B------:R-:W-:Y:S01]  /*9b40*/  IABS R170, R5 ;  /* 0x0000000500aa7213 */ /* 0x000fe20000000000 */
[----:B------:R-:W-:-:S04]  /*9b50*/  IMAD.HI.U32 R2, R3, R168, RZ ;  /* 0x000000a803027227 */ /* 0x000fc800078e00ff */
[--C-:B------:R-:W-:Y:S01]  /*9b60*/  @!P1 IMAD.IADD R162, R162, 0x1, -R247.reuse ;  /* 0x00000001a2a29824 */ /* 0x100fe200078e0af7 */
[----:B------:R-:W-:Y:S01]  /*9b70*/  ISETP.GT.U32.AND P1, PT, R247, R166, PT ;  /* 0x000000a6f700720c */ /* 0x000fe20003f24070 */
[----:B------:R-:W-:Y:S02]  /*9b80*/  IMAD.MOV R2, RZ, RZ, -R2 ;  /* 0x000000ffff027224 */ /* 0x000fe400078e0a02 */
[----:B------:R-:W-:Y:S01]  /*9b90*/  @!P5 IMAD.IADD R161, R161, 0x1, -R247 ;  /* 0x00000001a1a1d824 */ /* 0x000fe200078e0af7 */
[----:B------:R-:W-:Y:S01]  /*9ba0*/  ISETP.GE.AND P5, PT, R11, RZ, PT ;  /* 0x000000ff0b00720c */ /* 0x000fe20003fa6270 */
[C---:B------:R-:W-:Y:S01]  /*9bb0*/  IMAD R167, R247.reuse, R2, R168 ;  /* 0x00000002f7a77224 */ /* 0x040fe200078e02a8 */
[----:B------:R-:W-:Y:S01]  /*9bc0*/  LOP3.LUT R11, R4, 0x18a, RZ, 0xfc, !PT ;  /* 0x0000018a040b7812 */ /* 0x000fe200078efcff */
[----:B------:R-:W-:Y:S02]  /*9bd0*/  @!P4 IMAD.MOV R163, RZ, RZ, -R163 ;  /* 0x000000ffffa3c224 */ /* 0x000fe400078e0aa3 */
[----:B------:R-:W-:Y:S01]  /*9be0*/  @!P2 IMAD.IADD R160, R160, 0x1, -R247 ;  /* 0x00000001a0a0a824 */ /* 0x000fe200078e0af7 */
[----:B------:R-:W-:Y:S01]  /*9bf0*/  ISETP.GT.U32.AND P4, PT, R247, R167, PT ;  /* 0x000000a7f700720c */ /* 0x000fe20003f84070 */
[----:B------:R-:W-:Y:S01]  /*9c00*/  IMAD.HI.U32 R2, R3, R170, RZ ;  /* 0x000000aa03027227 */ /* 0x000fe200078e00ff */
[----:B------:R-:W-:-:S03]  /*9c10*/  ISETP.GT.U32.AND P2, PT, R247, R165, PT ;  /* 0x000000a5f700720c */ /* 0x000fc60003f44070 */
[----:B------:R-:W-:Y:S02]  /*9c20*/  @!P1 IMAD.IADD R166, R166, 0x1, -R247 ;  /* 0x00000001a6a69824 */ /* 0x000fe400078e0af7 */
[----:B------:R-:W-:Y:S02]  /*9c30*/  @!P3 IMAD.MOV R160, RZ, RZ, -R160 ;  /* 0x000000ffffa0b224 */ /* 0x000fe400078e0aa0 */
[----:B------:R-:W-:Y:S01]  /*9c40*/  @!P0 IMAD.MOV R159, RZ, RZ, -R159 ;  /* 0x000000ffff9f8224 */ /* 0x000fe200078e0a9f */
[C---:B------:R-:W-:Y:S01]  /*9c50*/  ISETP.GT.U32.AND P3, PT, R247.reuse, R166, PT ;  /* 0x000000a6f700720c */ /* 0x040fe20003f64070 */
[----:B------:R-:W-:Y:S01]  /*9c60*/  @!P5 IMAD.MOV R162, RZ, RZ, -R162 ;  /* 0x000000ffffa2d224 */ /* 0x000fe200078e0aa2 */
[----:B------:R-:W-:Y:S01]  /*9c70*/  ISETP.GT.U32.AND P0, PT, R247, R164, PT ;  /* 0x000000a4f700720c */ /* 0x000fe20003f04070 */
[--C-:B------:R-:W-:Y:S01]  /*9c80*/  @!P4 IMAD.IADD R167, R167, 0x1, -R247.reuse ;  /* 0x00000001a7a7c824 */ /* 0x100fe200078e0af7 */
[----:B------:R-:W-:Y:S01]  /*9c90*/  ISETP.GE.AND P5, PT, R172, RZ, PT ;  /* 0x000000ffac00720c */ /* 0x000fe20003fa6270 */
[----:B------:R-:W-:Y:S01]  /*9ca0*/  IMAD.MOV R2, RZ, RZ, -R2 ;  /* 0x000000ffff027224 */ /* 0x000fe200078e0a02 */
[----:B------:R-:W-:Y:S01]  /*9cb0*/  IABS R172, R11 ;  /* 0x0000000b00ac7213 */ /* 0x000fe20000000000 */
[----:B------:R-:W-:Y:S01]  /*9cc0*/  @!P2 IMAD.IADD R165, R165, 0x1, -R247 ;  /* 0x00000001a5a5a824 */ /* 0x000fe200078e0af7 */
[C---:B------:R-:W-:Y:S01]  /*9cd0*/  ISETP.GT.U32.AND P4, PT, R247.reuse, R167, PT ;  /* 0x000000a7f700720c */ /* 0x040fe20003f84070 */
[----:B------:R-:W-:Y:S01]  /*9ce0*/  IMAD R168, R247, R2, R170 ;  /* 0x00000002f7a87224 */ /* 0x000fe200078e02aa */
[----:B------:R-:W-:Y:S01]  /*9cf0*/  ISETP.GE.AND P2, PT, R171, RZ, PT ;  /* 0x000000ffab00720c */ /* 0x000fe20003f46270 */
[----:B------:R-:W-:Y:S01]  /*9d00*/  IMAD.HI.U32 R2, R3, R172, RZ ;  /* 0x000000ac03027227 */ /* 0x000fe200078e00ff */
[----:B------:R-:W-:-:S03]  /*9d10*/  LOP3.LUT R171, R4, 0x18c, RZ, 0xfc, !PT ;  /* 0x0000018c04ab7812 */ /* 0x000fc600078efcff */
[--C-:B------:R-:W-:Y:S01]  /*9d20*/  @!P3 IMAD.IADD R166, R166, 0x1, -R247.reuse ;  /* 0x00000001a6a6b824 */ /* 0x100fe200078e0af7 */
[----:B------:R-:W-:Y:S01]  /*9d30*/  ISETP.GT.U32.AND P3, PT, R247, R168, PT ;  /* 0x000000a8f700720c */ /* 0x000fe20003f64070 */
[----:B------:R-:W-:Y:S01]  /*9d40*/  IMAD.MOV R2, RZ, RZ, -R2 ;  /* 0x000000ffff027224 */ /* 0x000fe200078e0a02 */
[----:B------:R-:W-:Y:S01]  /*9d50*/  IABS R170, R171 ;  /* 0x000000ab00aa7213 */ /* 0x000fe20000000000 */
[----:B------:R-:W-:Y:S01]  /*9d60*/  @!P0 IMAD.IADD R164, R164, 0x1, -R247 ;  /* 0x00000001a4a48824 */ /* 0x000fe200078e0af7 */
[----:B------:R-:W-:Y:S01]  /*9d70*/  ISETP.GE.AND P0, PT, R169, RZ, PT ;  /* 0x000000ffa900720c */ /* 0x000fe20003f06270 */
[C---:B------:R-:W-:Y:S01]  /*9d80*/  IMAD R169, R247.reuse, R2, R172 ;  /* 0x00000002f7a97224 */ /* 0x040fe200078e02ac */
[----:B------:R-:W-:Y:S01]  /*9d90*/  IABS R172, R175 ;  /* 0x000000af00ac7213 */ /* 0x000fe20000000000 */
[----:B------:R-:W-:Y:S01]  /*9da0*/  @!P6 IMAD.MOV R161, RZ, RZ, -R161 ;  /* 0x000000ffffa1e224 */ /* 0x000fe200078e0aa1 */
[----:B------:R-:W-:Y:S01]  /*9db0*/  ISETP.GT.U32.AND P1, PT, R247, R164, PT ;  /* 0x000000a4f700720c */ /* 0x000fe20003f24070 */
[----:B------:R-:W-:Y:S01]  /*9dc0*/  @!P4 IMAD.IADD R167, R167, 0x1, -R247 ;  /* 0x00000001a7a7c824 */ /* 0x000fe200078e0af7 */
[----:B------:R-:W-:Y:S01]  /*9dd0*/  ISETP.GT.U32.AND P6, PT, R247, R165, PT ;  /* 0x000000a5f700720c */ /* 0x000fe20003fc4070 */
[----:B------:R-:W-:Y:S01]  /*9de0*/  IMAD.HI.U32 R2, R3, R170, RZ ;  /* 0x000000aa03027227 */ /* 0x000fe200078e00ff */
[----:B------:R-:W-:-:S03]  /*9df0*/  ISETP.GT.U32.AND P4, PT, R247, R169, PT ;  /* 0x000000a9f700720c */ /* 0x000fc60003f84070 */
[--C-:B------:R-:W-:Y:S02]  /*9e00*/  @!P3 IMAD.IADD R168, R168, 0x1, -R247.reuse ;  /* 0x00000001a8a8b824 */ /* 0x100fe400078e0af7 */
[----:B------:R-:W-:Y:S02]  /*9e10*/  IMAD.MOV R2, RZ, RZ, -R2 ;  /* 0x000000ffff027224 */ /* 0x000fe400078e0a02 */
[----:B------:R-:W-:Y:S01]  /*9e20*/  @!P5 IMAD.MOV R166, RZ, RZ, -R166 ;  /* 0x000000ffffa6d224 */ /* 0x000fe200078e0aa6 */
[----:B------:R-:W-:Y:S01]  /*9e30*/  ISETP.GT.U32.AND P3, PT, R247, R168, PT ;  /* 0x000000a8f700720c */ /* 0x000fe20003f64070 */
[--C-:B------:R-:W-:Y:S01]  /*9e40*/  @!P1 IMAD.IADD R164, R164, 0x1, -R247.reuse ;  /* 0x00000001a4a49824 */ /* 0x100fe200078e0af7 */
[----:B------:R-:W-:Y:S01]  /*9e50*/  ISETP.GE.AND P1, PT, R173, RZ, PT ;  /* 0x000000ffad00720c */ /* 0x000fe20003f26270 */
[--C-:B------:R-:W-:Y:S01]  /*9e60*/  @!P6 IMAD.IADD R165, R165, 0x1, -R247.reuse ;  /* 0x00000001a5a5e824 */ /* 0x100fe200078e0af7 */
[----:B------:R-:W-:Y:S01]  /*9e70*/  ISETP.GE.AND P6, PT, R5, RZ, PT ;  /* 0x000000ff0500720c */ /* 0x000fe20003fc6270 */
[----:B------:R-:W-:Y:S01]  /*9e80*/  @!P4 IMAD.IADD R169, R169, 0x1, -R247 ;  /* 0x00000001a9a9c824 */ /* 0x000fe200078e0af7 */
[----:B------:R-:W-:Y:S01]  /*9e90*/  ISETP.GE.AND P4, PT, R171, RZ, PT ;  /* 0x000000ffab00720c */ /* 0x000fe20003f86270 */
[----:B------:R-:W-:Y:S01]  /*9ea0*/  @!P0 IMAD.MOV R164, RZ, RZ, -R164 ;  /* 0x000000ffffa48224 */ /* 0x000fe200078e0aa4 */
[----:B------:R-:W-:Y:S01]  /*9eb0*/  ISETP.GE.AND P0, PT, R11, RZ, PT ;  /* 0x000000ff0b00720c */ /* 0x000fe20003f06270 */
[----:B------:R-:W-:Y:S01]  /*9ec0*/  @!P2 IMAD.MOV R165, RZ, RZ, -R165 ;  /* 0x000000ffffa5a224 */ /* 0x000fe200078e0aa5 */
[C---:B------:R-:W-:Y:S01]  /*9ed0*/  ISETP.GT.U32.AND P2, PT, R247.reuse, R169, PT ;  /* 0x000000a9f700720c */ /* 0x040fe20003f44070 */
[----:B------:R-:W-:-:S02]  /*9ee0*/  IMAD R170, R247, R2, R170 ;  /* 0x00000002f7aa7224 */ /* 0x000fc400078e02aa */
[----:B------:R-:W-:-:S04]  /*9ef0*/  IMAD.HI.U32 R11, R3, R176, RZ ;  /* 0x000000b0030b7227 */ /* 0x000fc800078e00ff */
[----:B------:R-:W-:Y:S01]  /*9f00*/  @!P3 IMAD.IADD R168, R168, 0x1, -R247 ;  /* 0x00000001a8a8b824 */ /* 0x000fe200078e0af7 */
[----:B------:R-:W-:Y:S01]  /*9f10*/  ISETP.GT.U32.AND P3, PT, R247, R170, PT ;  /* 0x000000aaf700720c */ /* 0x000fe20003f64070 */
[----:B------:R-:W-:Y:S02]  /*9f20*/  IMAD.MOV R11, RZ, RZ, -R11 ;  /* 0x000000ffff0b7224 */ /* 0x000fe400078e0a0b */
[----:B------:R-:W-:-:S04]  /*9f30*/  IMAD.HI.U32 R2, R3, R172, RZ ;  /* 0x000000ac03027227 */ /* 0x000fc800078e00ff */
[----:B------:R-:W-:Y:S01]  /*9f40*/  IMAD R173, R247, R11, R176 ;  /* 0x0000000bf7ad7224 */ /* 0x000fe200078e02b0 */
[----:B------:R-:W-:Y:S01]  /*9f50*/  LOP3.LUT R11, R4, 0x198, RZ, 0xfc, !PT ;  /* 0x00000198040b7812 */ /* 0x000fe200078efcff */
[----:B------:R-:W-:-:S04]  /*9f60*/  IMAD.HI.U32 R5, R3, R174, RZ ;  /* 0x000000ae03057227 */ /* 0x000fc800078e00ff */
[----:B------:R-:W-:Y:S02]  /*9f70*/  IMAD.MOV R2, RZ, RZ, -R2 ;  /* 0x000000ffff027224 */ /* 0x000fe400078e0a02 */
[----:B------:R-:W-:Y:S01]  /*9f80*/  @!P2 IMAD.IADD R169, R169, 0x1, -R247 ;  /* 0x00000001a9a9a824 */ /* 0x000fe200078e0af7 */
[C---:B------:R-:W-:Y:S01]  /*9f90*/  ISETP.GT.U32.AND P2, PT, R247.reuse, R173, PT ;  /* 0x000000adf700720c */ /* 0x040fe20003f44070 */
[----:B------:R-:W-:Y:S02]  /*9fa0*/  IMAD.MOV R5, RZ, RZ, -R5 ;  /* 0x000000ffff057224 */ /* 0x000fe400078e0a05 */
[C---:B------:R-:W-:Y:S01]  /*9fb0*/  IMAD R171, R247.reuse, R2, R172 ;  /* 0x00000002f7ab7224 */ /* 0x040fe200078e02ac */
[----:B------:R-:W-:Y:S01]  /*9fc0*/  IABS R2, R179 ;  /* 0x000000b300027213 */ /* 0x000fe20000000000 */
[C---:B------:R-:W-:Y:S01]  /*9fd0*/  IMAD R172, R247.reuse, R5, R174 ;  /* 0x00000005f7ac7224 */ /* 0x040fe200078e02ae */
[----:B------:R-:W-:Y:S01]  /*9fe0*/  LOP3.LUT R5, R4, 0x196, RZ, 0xfc, !PT ;  /* 0x0000019604057812 */ /* 0x000fe200078efcff */
[----:B------:R-:W-:Y:S01]  /*9ff0*/  @!P3 IMAD.IADD R170, R170, 0x1, -R247 ;  /* 0x00000001aaaab824 */ /* 0x000fe200078e0af7 */
[C---:B------:R-:W-:Y:S01]  /*a000*/  ISETP.GT.U32.AND P5, PT, R247.reuse, R171, PT ;  /* 0x000000abf700720c */ /* 0x040fe20003fa4070 */
[----:B------:R-:W-:Y:S01]  /*a010*/  IMAD.MOV.U32 R174, RZ, RZ, R2 ;  /* 0x000000ffffae7224 */ /* 0x000fe200078e0002 */
[----:B------:R-:W-:Y:S01]  /*a020*/  IABS R176, R5 ;  /* 0x0000000500b07213 */ /* 0x000fe20000000000 */
[----:B------:R-:W-:Y:S01]  /*a030*/  @!P1 IMAD.MOV R167, RZ, RZ, -R167 ;  /* 0x000000ffffa79224 */ /* 0x000fe200078e0aa7 */
[----:B------:R-:W-:Y:S01]  /*a040*/  ISETP.GT.U32.AND P1, PT, R247, R172, PT ;  /* 0x000000acf700720c */ /* 0x000fe20003f24070 */
[----:B------:R-:W-:Y:S01]  /*a050*/  IMAD.HI.U32 R2, R3, R174, RZ ;  /* 0x000000ae03027227 */ /* 0x000fe200078e00ff */
[----:B------:R-:W-:-:S03]  /*a060*/  ISETP.GT.U32.AND P3, PT, R247, R170, PT ;  /* 0x000000aaf700720c */ /* 0x000fc60003f64070 */
[--C-:B------:R-:W-:Y:S02]  /*a070*/  @!P2 IMAD.IADD R173, R173, 0x1, -R247.reuse ;  /* 0x00000001adada824 */ /* 0x100fe400078e0af7 */
[----:B------:R-:W-:Y:S02]  /*a080*/  IMAD.MOV R2, RZ, RZ, -R2 ;  /* 0x000000ffff027224 */ /* 0x000fe400078e0a02 */
[----:B------:R-:W-:Y:S01]  /*a090*/  @!P5 IMAD.IADD R171, R171, 0x1, -R247 ;  /* 0x00000001ababd824 */ /* 0x000fe200078e0af7 */
[C---:B------:R-:W-:Y:S01]  /*a0a0*/  ISETP.GT.U32.AND P2, PT, R247.reuse, R173, PT ;  /* 0x000000adf700720c */ /* 0x040fe20003f44070 */
[----:B------:R-:W-:Y:S01]  /*a0b0*/  IMAD R174, R247, R2, R174 ;  /* 0x00000002f7ae7224 */ /* 0x000fe200078e02ae */
[----:B------:R-:W-:Y:S01]  /*a0c0*/  ISETP.GE.AND P5, PT, R178, RZ, PT ;  /* 0x000000ffb200720c */ /* 0x000fe20003fa6270 */
[----:B------:R-:W-:Y:S01]  /*a0d0*/  IMAD.HI.U32 R2, R3, R176, RZ ;  /* 0x000000b003027227 */ /* 0x000fe200078e00ff */
[----:B------:R-:W-:-:S03]  /*a0e0*/  IABS R178, R11 ;  /* 0x0000000b00b27213 */ /* 0x000fc60000000000 */
[--C-:B------:R-:W-:Y:S01]  /*a0f0*/  @!P1 IMAD.IADD R172, R172, 0x1, -R247.reuse ;  /* 0x00000001acac9824 */ /* 0x100fe200078e0af7 */
[----:B------:R-:W-:Y:S01]  /*a100*/  ISETP.GT.U32.AND P1, PT, R247, R171, PT ;  /* 0x000000abf700720c */ /* 0x000fe20003f24070 */
[----:B------:R-:W-:Y:S01]  /*a110*/  @!P3 IMAD.IADD R170, R170, 0x1, -R247 ;  /* 0x00000001aaaab824 */ /* 0x000fe200078e0af7 */
[----:B------:R-:W-:Y:S01]  /*a120*/  ISETP.GE.AND P3, PT, R177, RZ, PT ;  /* 0x000000ffb100720c */ /* 0x000fe20003f66270 */
[----:B------:R-:W-:Y:S02]  /*a130*/  IMAD.MOV R2, RZ, RZ, -R2 ;  /* 0x000000ffff027224 */ /* 0x000fe400078e0a02 */
[----:B------:R-:W-:Y:S01]  /*a140*/  @!P6 IMAD.MOV R168, RZ, RZ, -R168 ;  /* 0x000000ffffa8e224 */ /* 0x000fe200078e0aa8 */
[----:B------:R-:W-:Y:S01]  /*a150*/  ISETP.GE.AND P6, PT, R175, RZ, PT ;  /* 0x000000ffaf00720c */ /* 0x000fe20003fc6270 */
[----:B------:R-:W-:Y:S01]  /*a160*/  @!P4 IMAD.MOV R170, RZ, RZ, -R170 ;  /* 0x000000ffffaac224 */ /* 0x000fe200078e0aaa */
[C---:B------:R-:W-:Y:S01]  /*a170*/  ISETP.GT.U32.AND P4, PT, R247.reuse, R174, PT ;  /* 0x000000aef700720c */ /* 0x040fe20003f84070 */
[----:B------:R-:W-:-:S02]  /*a180*/  IMAD R175, R247, R2, R176 ;  /* 0x00000002f7af7224 */ /* 0x000fc400078e02b0 */
[--C-:B------:R-:W-:Y:S02]  /*a190*/  @!P2 IMAD.IADD R173, R173, 0x1, -R247.reuse ;  /* 0x00000001adada824 */ /* 0x100fe400078e0af7 */
[--C-:B------:R-:W-:Y:S01]  /*a1a0*/  @!P1 IMAD.IADD R171, R171, 0x1, -R247.reuse ;  /* 0x00000001abab9824 */ /* 0x100fe200078e0af7 */
[----:B------:R-:W-:Y:S01]  /*a1b0*/  ISETP.GT.U32.AND P2, PT, R247, R175, PT ;  /* 0x000000aff700720c */ /* 0x000fe20003f44070 */
[----:B------:R-:W-:Y:S01]  /*a1c0*/  IMAD.HI.U32 R2, R3, R178, RZ ;  /* 0x000000b203027227 */ /* 0x000fe200078e00ff */
[----:B------:R-:W-:Y:S02]  /*a1d0*/  ISETP.GE.AND P1, PT, R179, RZ, PT ;  /* 0x000000ffb300720c */ /* 0x000fe40003f26270 */
[----:B------:R-:W-:Y:S01]  /*a1e0*/  LOP3.LUT R179, R4, 0x19a, RZ, 0xfc, !PT ;  /* 0x0000019a04b37812 */ /* 0x000fe200078efcff */
[----:B------:R-:W-:Y:S02]  /*a1f0*/  IMAD.MOV R2, RZ, RZ, -R2 ;  /* 0x000000ffff027224 */ /* 0x000fe400078e0a02 */
[----:B------:R-:W-:Y:S01]  /*a200*/  @!P4 IMAD.IADD R174, R174, 0x1, -R247 ;  /* 0x00000001aeaec824 */ /* 0x000fe200078e0af7 */
[----:B------:R-:W-:Y:S01]  /*a210*/  IABS R180, R179 ;  /* 0x000000b300b47213 */ /* 0x000fe20000000000 */
[----:B------:R-:W-:Y:S01]  /*a220*/  IMAD R176, R247, R2, R178 ;  /* 0x00000002f7b07224 */ /* 0x000fe200078e02b2 */
[----:B------:R-:W-:Y:S01]  /*a230*/  ISETP.GE.AND P4, PT, R11, RZ, PT ;  /* 0x000000ff0b00720c */ /* 0x000fe20003f86270 */
[----:B------:R-:W-:Y:S01]  /*a240*/  @!P0 IMAD.MOV R169, RZ, RZ, -R169 ;  /* 0x000000ffffa98224 */ /* 0x000fe200078e0aa9 */
[----:B------:R-:W-:Y:S01]  /*a250*/  ISETP.GT.U32.AND P0, PT, R247, R172, PT ;  /* 0x000000acf700720c */ /* 0x000fe20003f04070 */
[----:B------:R-:W-:Y:S01]  /*a260*/  @!P2 IMAD.IADD R175, R175, 0x1, -R247 ;  /* 0x00000001afafa824 */ /* 0x000fe200078e0af7 */
[----:B------:R-:W-:Y:S01]  /*a270*/  ISETP.GT.U32.AND P2, PT, R247, R174, PT ;  /* 0x000000aef700720c */ /* 0x000fe20003f44070 */
[----:B------:R-:W-:Y:S01]  /*a280*/  IMAD.HI.U32 R2, R3, R180, RZ ;  /* 0x000000b403027227 */ /* 0x000fe200078e00ff */
[----:B------:R-:W-:-:S03]  /*a290*/  LOP3.LUT R11, R4, 0x19c, RZ, 0xfc, !PT ;  /* 0x0000019c040b7812 */ /* 0x000fc600078efcff */
[----:B------:R-:W-:Y:S01]  /*a2a0*/  IMAD.MOV R2, RZ, RZ, -R2 ;  /* 0x000000ffff027224 */ /* 0x000fe200078e0a02 */
[----:B------:R-:W-:Y:S01]  /*a2b0*/  IABS R178, R11 ;  /* 0x0000000b00b27213 */ /* 0x000fe20000000000 */
[----:B------:R-:W-:Y:S01]  /*a2c0*/  @!P6 IMAD.MOV R171, RZ, RZ, -R171 ;  /* 0x000000ffffabe224 */ /* 0x000fe200078e0aab */
[C---:B------:R-:W-:Y:S01]  /*a2d0*/  ISETP.GT.U32.AND P6, PT, R247.reuse, R176, PT ;  /* 0x000000b0f700720c */ /* 0x040fe20003fc4070 */
[----:B------:R-:W-:Y:S02]  /*a2e0*/  IMAD R177, R247, R2, R180 ;  /* 0x00000002f7b17224 */ /* 0x000fe400078e02b4 */
[--C-:B------:R-:W-:Y:S01]  /*a2f0*/  @!P0 IMAD.IADD R172, R172, 0x1, -R247.reuse ;  /* 0x00000001acac8824 */ /* 0x100fe200078e0af7 */
[----:B------:R-:W-:Y:S01]  /*a300*/  ISETP.GE.AND P0, PT, R5, RZ, PT ;  /* 0x000000ff0500720c */ /* 0x000fe20003f06270 */
[----:B------:R-:W-:Y:S01]  /*a310*/  @!P2 IMAD.IADD R174, R174, 0x1, -R247 ;  /* 0x00000001aeaea824 */ /* 0x000fe200078e0af7 */
[C---:B------:R-:W-:Y:S01]  /*a320*/  ISETP.GT.U32.AND P2, PT, R247.reuse, R177, PT ;  /* 0x000000b1f700720c */ /* 0x040fe20003f44070 */
[----:B------:R-:W-:Y:S01]  /*a330*/  @!P3 IMAD.MOV R172, RZ, RZ, -R172 ;  /* 0x000000ffffacb224 */ /* 0x000fe200078e0aac */
[----:B------:R-:W-:Y:S01]  /*a340*/  ISETP.GT.U32.AND P3, PT, R247, R175, PT ;  /* 0x000000aff700720c */ /* 0x000fe20003f64070 */
[----:B------:R-:W-:-:S04]  /*a350*/  IMAD.HI.U32 R5, R3, R182, RZ ;  /* 0x000000b603057227 */ /* 0x000fc800078e00ff */
[----:B------:R-:W-:Y:S01]  /*a360*/  @!P6 IMAD.IADD R176, R176, 0x1, -R247 ;  /* 0x00000001b0b0e824 */ /* 0x000fe200078e0af7 */
[----:B------:R-:W-:Y:S01]  /*a370*/  ISETP.GE.AND P6, PT, R181, RZ, PT ;  /* 0x000000ffb500720c */ /* 0x000fe20003fc6270 */
[----:B------:R-:W-:Y:S01]  /*a380*/  IMAD.MOV R5, RZ, RZ, -R5 ;  /* 0x000000ffff057224 */ /* 0x000fe200078e0a05 */
[----:B------:R-:W-:Y:S01]  /*a390*/  LOP3.LUT R181, R4, 0x1a2, RZ, 0xfc, !PT ;  /* 0x000001a204b57812 */ /* 0x000fe200078efcff */
[----:B------:R-:W-:Y:S01]  /*a3a0*/  @!P5 IMAD.MOV R173, RZ, RZ, -R173 ;  /* 0x000000ffffadd224 */ /* 0x000fe200078e0aad */
[----:B------:R-:W-:Y:S01]  /*a3b0*/  ISETP.GE.AND P5, PT, R179, RZ, PT ;  /* 0x000000ffb300720c */ /* 0x000fe20003fa6270 */
[----:B------:R-:W-:Y:S01]  /*a3c0*/  @!P2 IMAD.IADD R177, R177, 0x1, -R247 ;  /* 0x00000001b1b1a824 */ /* 0x000fe200078e0af7 */
[C---:B------:R-:W-:Y:S01]  /*a3d0*/  ISETP.GT.U32.AND P2, PT, R247.reuse, R176, PT ;  /* 0x000000b0f700720c */ /* 0x040fe20003f44070 */
[----:B------:R-:W-:Y:S01]  /*a3e0*/  IMAD R179, R247, R5, R182 ;  /* 0x00000005f7b37224 */ /* 0x000fe200078e02b6 */
[----:B------:R-:W-:Y:S01]  /*a3f0*/  IABS R182, R181 ;  /* 0x000000b500b67213 */ /* 0x000fe20000000000 */
[----:B------:R-:W-:-:S04]  /*a400*/  IMAD.HI.U32 R2, R3, R178, RZ ;  /* 0x000000b203027227 */ /* 0x000fc800078e00ff */
[--C-:B------:R-:W-:Y:S01]  /*a410*/  @!P3 IMAD.IADD R175, R175, 0x1, -R247.reuse ;  /* 0x00000001afafb824 */ /* 0x100fe200078e0af7 */
[----:B------:R-:W-:Y:S01]  /*a420*/  ISETP.GE.AND P3, PT, R11, RZ, PT ;  /* 0x000000ff0b00720c */ /* 0x000fe20003f66270 */
[----:B------:R-:W-:Y:S01]  /*a430*/  IMAD.MOV R2, RZ, RZ, -R2 ;  /* 0x000000ffff027224 */ /* 0x000fe200078e0a02 */
[----:B------:R-:W-:Y:S01]  /*a440*/  LOP3.LUT R11, R4, 0x1a0, RZ, 0xfc, !PT ;  /* 0x000001a0040b7812 */ /* 0x000fe200078efcff */
[----:B------:R-:W-:Y:S01]  /*a450*/  @!P1 IMAD.MOV R174, RZ, RZ, -R174 ;  /* 0x000000ffffae9224 */ /* 0x000fe200078e0aae */
[C---:B------:R-:W-:Y:S01]  /*a460*/  ISETP.GT.U32.AND P1, PT, R247.reuse, R177, PT ;  /* 0x000000b1f700720c */ /* 0x040fe20003f24070 */
[----:B------:R-:W-:Y:S01]  /*a470*/  @!P2 IMAD.IADD R176, R176, 0x1, -R247 ;  /* 0x00000001b0b0a824 */ /* 0x000fe200078e0af7 */
[C---:B------:R-:W-:Y:S01]  /*a480*/  ISETP.GT.U32.AND P2, PT, R247.reuse, R179, PT ;  /* 0x000000b3f700720c */ /* 0x040fe20003f44070 */
[----:B------:R-:W-:Y:S01]  /*a490*/  IMAD R178, R247, R2, R178 ;  /* 0x00000002f7b27224 */ /* 0x000fe200078e02b2 */
[----:B------:R-:W-:Y:S01]  /*a4a0*/  IABS R180, R11 ;  /* 0x0000000b00b47213 */ /* 0x000fe20000000000 */
[----:B------:R-:W-:-:S02]  /*a4b0*/  @!P0 IMAD.MOV R175, RZ, RZ, -R175 ;  /* 0x000000ffffaf8224 */ /* 0x000fc400078e0aaf */
[----:B------:R-:W-:Y:S01]  /*a4c0*/  @!P4 IMAD.MOV R176, RZ, RZ, -R176 ;  /* 0x000000ffffb0c224 */ /* 0x000fe200078e0ab0 */
[----:B------:R-:W-:Y:S01]  /*a4d0*/  ISETP.GT.U32.AND P0, PT, R247, R178, PT ;  /* 0x000000b2f700720c */ /* 0x000fe20003f04070 */
[----:B------:R-:W-:-:S04]  /*a4e0*/  IMAD.HI.U32 R2, R3, R180, RZ ;  /* 0x000000b403027227 */ /* 0x000fc800078e00ff */
[----:B------:R-:W-:Y:S02]  /*a4f0*/  IMAD.MOV R2, RZ, RZ, -R2 ;  /* 0x000000ffff027224 */ /* 0x000fe400078e0a02 */
[--C-:B------:R-:W-:Y:S02]  /*a500*/  @!P2 IMAD.IADD R179, R179, 0x1, -R247.reuse ;  /* 0x00000001b3b3a824 */ /* 0x100fe400078e0af7 */
[----:B------:R-:W-:Y:S02]  /*a510*/  IMAD R180, R247, R2, R180 ;  /* 0x00000002f7b47224 */ /* 0x000fe400078e02b4 */
[--C-:B------:R-:W-:Y:S01]  /*a520*/  @!P1 IMAD.IADD R177, R177, 0x1, -R247.reuse ;  /* 0x00000001b1b19824 */ /* 0x100fe200078e0af7 */
[----:B------:R-:W-:Y:S01]  /*a530*/  ISETP.GT.U32.AND P4, PT, R247, R179, PT ;  /* 0x000000b3f700720c */ /* 0x000fe20003f84070 */
[----:B------:R-:W-:Y:S01]  /*a540*/  @!P0 IMAD.IADD R178, R178, 0x1, -R247 ;  /* 0x00000001b2b28824 */ /* 0x000fe200078e0af7 */
[----:B------:R-:W-:Y:S01]  /*a550*/  ISETP.GE.AND P1, PT, R11, RZ, PT ;  /* 0x000000ff0b00720c */ /* 0x000fe20003f26270 */
[----:B------:R-:W-:Y:S01]  /*a560*/  IMAD.HI.U32 R11, R3, R186, RZ ;  /* 0x000000ba030b7227 */ /* 0x000fe200078e00ff */
[----:B------:R-:W-:-:S02]  /*a570*/  ISETP.GT.U32.AND P0, PT, R247, R180, PT ;  /* 0x000000b4f700720c */ /* 0x000fc40003f04070 */
[----:B------:R-:W-:Y:S01]  /*a580*/  ISETP.GT.U32.AND P2, PT, R247, R178, PT ;  /* 0x000000b2f700720c */ /* 0x000fe20003f44070 */
[----:B------:R-:W-:-:S04]  /*a590*/  IMAD.HI.U32 R2, R3, R182, RZ ;  /* 0x000000b603027227 */ /* 0x000fc800078e00ff */
[----:B------:R-:W-:Y:S02]  /*a5a0*/  IMAD.MOV R11, RZ, RZ, -R11 ;  /* 0x000000ffff0b7224 */ /* 0x000fe400078e0a0b */
[----:B------:R-:W-:-:S04]  /*a5b0*/  IMAD.HI.U32 R5, R3, R184, RZ ;  /* 0x000000b803057227 */ /* 0x000fc800078e00ff */
[----:B------:R-:W-:Y:S02]  /*a5c0*/  IMAD.MOV R2, RZ, RZ, -R2 ;  /* 0x000000ffff027224 */ /* 0x000fe400078e0a02 */
[----:B------:R-:W-:Y:S01]  /*a5d0*/  IMAD R183, R247, R11, R186 ;  /* 0x0000000bf7b77224 */ /* 0x000fe200078e02ba */
[----:B------:R-:W-:Y:S01]  /*a5e0*/  LOP3.LUT R11, R4, 0x1aa, RZ, 0xfc, !PT ;  /* 0x000001aa040b7812 */ /* 0x000fe200078efcff */
[----:B------:R-:W-:Y:S02]  /*a5f0*/  @!P4 IMAD.IADD R179, R179, 0x1, -R247 ;  /* 0x00000001b3b3c824 */ /* 0x000fe400078e0af7 */
[----:B------:R-:W-:Y:S01]  /*a600*/  IMAD.MOV R5, RZ, RZ, -R5 ;  /* 0x000000ffff057224 */ /* 0x000fe200078e0a05 */
[----:B------:R-:W-:Y:S01]  /*a610*/  IABS R186, R11 ;  /* 0x0000000b00ba7213 */ /* 0x000fe20000000000 */
[----:B------:R-:W-:Y:S01]  /*a620*/  @!P5 IMAD.MOV R177, RZ, RZ, -R177 ;  /* 0x000000ffffb1d224 */ /* 0x000fe200078e0ab1 */
[----:B------:R-:W-:Y:S01]  /*a630*/  ISETP.GE.AND P5, PT, R181, RZ, PT ;  /* 0x000000ffb500720c */ /* 0x000fe20003fa6270 */
[----:B------:R-:W-:-:S02]  /*a640*/  IMAD R181, R247, R2, R182 ;  /* 0x00000002f7b57224 */ /* 0x000fc400078e02b6 */
[----:B------:R-:W-:Y:S01]  /*a650*/  @!P6 IMAD.MOV R179, RZ, RZ, -R179 ;  /* 0x000000ffffb3e224 */ /* 0x000fe200078e0ab3 */
[C---:B------:R-:W-:Y:S01]  /*a660*/  ISETP.GT.U32.AND P6, PT, R247.reuse, R183, PT ;  /* 0x000000b7f700720c */ /* 0x040fe20003fc4070 */
[--C-:B------:R-:W-:Y:S02]  /*a670*/  @!P0 IMAD.IADD R180, R180, 0x1, -R247.reuse ;  /* 0x00000001b4b48824 */ /* 0x100fe400078e0af7 */
[C---:B------:R-:W-:Y:S01]  /*a680*/  IMAD R182, R247.reuse, R5, R184 ;  /* 0x00000005f7b67224 */ /* 0x040fe200078e02b8 */
[----:B------:R-:W-:Y:S01]  /*a690*/  LOP3.LUT R5, R4, 0x1a8, RZ, 0xfc, !PT ;  /* 0x000001a804057812 */ /* 0x000fe200078efcff */
[----:B------:R-:W-:Y:S01]  /*a6a0*/  @!P2 IMAD.IADD R178, R178, 0x1, -R247 ;  /* 0x00000001b2b2a824 */ /* 0x000fe200078e0af7 */
[C---:B------:R-:W-:Y:S02]  /*a6b0*/  ISETP.GT.U32.AND P0, PT, R247.reuse, R180, PT ;  /* 0x000000b4f700720c */ /* 0x040fe40003f04070 */
[----:B------:R-:W-:Y:S01]  /*a6c0*/  IABS R184, R5 ;  /* 0x0000000500b87213 */ /* 0x000fe20000000000 */
[----:B------:R-:W-:Y:S01]  /*a6d0*/  @!P3 IMAD.MOV R178, RZ, RZ, -R178 ;  /* 0x000000ffffb2b224 */ /* 0x000fe200078e0ab2 */
[----:B------:R-:W-:-:S02]  /*a6e0*/  ISETP.GT.U32.AND P2, PT, R247, R181, PT ;  /* 0x000000b5f700720c */ /* 0x000fc40003f44070 */
[----:B------:R-:W-:Y:S01]  /*a6f0*/  ISETP.GT.U32.AND P4, PT, R247, R182, PT ;  /* 0x000000b6f700720c */ /* 0x000fe20003f84070 */
[----:B------:R-:W-:Y:S01]  /*a700*/  IMAD.HI.U32 R2, R3, R184, RZ ;  /* 0x000000b803027227 */ /* 0x000fe200078e00ff */
[----:B------:R-:W-:-:S03]  /*a710*/  ISETP.GE.AND P3, PT, R185, RZ, PT ;  /* 0x000000ffb900720c */ /* 0x000fc60003f66270 */
[--C-:B------:R-:W-:Y:S02]  /*a720*/  @!P6 IMAD.IADD R183, R183, 0x1, -R247.reuse ;  /* 0x00000001b7b7e824 */ /* 0x100fe400078e0af7 */
[----:B------:R-:W-:Y:S02]  /*a730*/  IMAD.MOV R2, RZ, RZ, -R2 ;  /* 0x000000ffff027224 */ /* 0x000fe400078e0a02 */
[----:B------:R-:W-:Y:S01]  /*a740*/  @!P0 IMAD.IADD R180, R180, 0x1, -R247 ;  /* 0x00000001b4b48824 */ /* 0x000fe200078e0af7 */
[C---:B------:R-:W-:Y:S01]  /*a750*/  ISETP.GT.U32.AND P6, PT, R247.reuse, R183, PT ;  /* 0x000000b7f700720c */ /* 0x040fe20003fc4070 */
[----:B------:R-:W-:Y:S01]  /*a760*/  IMAD R184, R247, R2, R184 ;  /* 0x00000002f7b87224 */ /* 0x000fe200078e02b8 */
[----:B------:R-:W-:Y:S01]  /*a770*/  ISETP.GE.AND P0, PT, R187, RZ, PT ;  /* 0x000000ffbb00720c */ /* 0x000fe20003f06270 */
[----:B------:R-:W-:Y:S01]  /*a780*/  IMAD.HI.U32 R2, R3, R186, RZ ;  /* 0x000000ba03027227 */ /* 0x000fe200078e00ff */
[----:B------:R-:W-:-:S03]  /*a790*/  LOP3.LUT R187, R4, 0x1ac, RZ, 0xfc, !PT ;  /* 0x000001ac04bb7812 */ /* 0x000fc600078efcff */
[--C-:B------:R-:W-:Y:S01]  /*a7a0*/  @!P2 IMAD.IADD R181, R181, 0x1, -R247.reuse ;  /* 0x00000001b5b5a824 */ /* 0x100fe200078e0af7 */
[----:B------:R-:W-:Y:S01]  /*a7b0*/  IABS R188, R187 ;  /* 0x000000bb00bc7213 */ /* 0x000fe20000000000 */
[----:B------:R-:W-:Y:S02]  /*a7c0*/  IMAD.MOV R185, RZ, RZ, -R2 ;  /* 0x000000ffffb97224 */ /* 0x000fe400078e0a02 */
[----:B------:R-:W-:Y:S01]  /*a7d0*/  @!P4 IMAD.IADD R182, R182, 0x1, -R247 ;  /* 0x00000001b6b6c824 */ /* 0x000fe200078e0af7 */
[C---:B------:R-:W-:Y:S01]  /*a7e0*/  ISETP.GT.U32.AND P2, PT, R247.reuse, R181, PT ;  /* 0x000000b5f700720c */ /* 0x040fe20003f44070 */
[----:B------:R-:W-:Y:S02]  /*a7f0*/  IMAD R185, R247, R185, R186 ;  /* 0x000000b9f7b97224 */ /* 0x000fe400078e02ba */
[----:B------:R-:W-:Y:S01]  /*a800*/  IMAD.HI.U32 R2, R3, R188, RZ ;  /* 0x000000bc03027227 */ /* 0x000fe200078e00ff */
[----:B------:R-:W-:-:S03]  /*a810*/  ISETP.GT.U32.AND P4, PT, R247, R182, PT ;  /* 0x000000b6f700720c */ /* 0x000fc60003f84070 */
[----:B------:R-:W-:Y:S01]  /*a820*/  @!P1 IMAD.MOV R180, RZ, RZ, -R180 ;  /* 0x000000ffffb49224 */ /* 0x000fe200078e0ab4 */
[----:B------:R-:W-:Y:S01]  /*a830*/  ISETP.GT.U32.AND P1, PT, R247, R184, PT ;  /* 0x000000b8f700720c */ /* 0x000fe20003f24070 */
[--C-:B------:R-:W-:Y:S01]  /*a840*/  @!P6 IMAD.IADD R183, R183, 0x1, -R247.reuse ;  /* 0x00000001b7b7e824 */ /* 0x100fe200078e0af7 */
[----:B------:R-:W-:Y:S01]  /*a850*/  ISETP.GT.U32.AND P6, PT, R247, R185, PT ;  /* 0x000000b9f700720c */ /* 0x000fe20003fc4070 */
[----:B------:R-:W-:Y:S02]  /*a860*/  IMAD.MOV R2, RZ, RZ, -R2 ;  /* 0x000000ffff027224 */ /* 0x000fe400078e0a02 */
[----:B------:R-:W-:Y:S01]  /*a870*/  @!P2 IMAD.IADD R181, R181, 0x1, -R247 ;  /* 0x00000001b5b5a824 */ /* 0x000fe200078e0af7 */
[----:B------:R-:W-:Y:S01]  /*a880*/  ISETP.GE.AND P2, PT, R5, RZ, PT ;  /* 0x000000ff0500720c */ /* 0x000fe20003f46270 */
[----:B------:R-:W-:Y:S01]  /*a890*/  IMAD R186, R247, R2, R188 ;  /* 0x00000002f7ba7224 */ /* 0x000fe200078e02bc */
[----:B------:R-:W-:Y:S01]  /*a8a0*/  LOP3.LUT R5, R4, 0x1ae, RZ, 0xfc, !PT ;  /* 0x000001ae04057812 */ /* 0x000fe200078efcff */
[----:B------:R-:W-:-:S02]  /*a8b0*/  @!P0 IMAD.MOV R183, RZ, RZ, -R183 ;  /* 0x000000ffffb78224 */ /* 0x000fc400078e0ab7 */
[--C-:B------:R-:W-:Y:S01]  /*a8c0*/  @!P4 IMAD.IADD R182, R182, 0x1, -R247.reuse ;  /* 0x00000001b6b6c824 */ /* 0x100fe200078e0af7 */
[----:B------:R-:W-:Y:S01]  /*a8d0*/  ISETP.GT.U32.AND P0, PT, R247, R186, PT ;  /* 0x000000baf700720c */ /* 0x000fe20003f04070 */
[--C-:B------:R-:W-:Y:S01]  /*a8e0*/  @!P1 IMAD.IADD R184, R184, 0x1, -R247.reuse ;  /* 0x00000001b8b89824 */ /* 0x100fe200078e0af7 */
[----:B------:R-:W-:Y:S01]  /*a8f0*/  IABS R190, R5 ;  /* 0x0000000500be7213 */ /* 0x000fe20000000000 */
[--C-:B------:R-:W-:Y:S01]  /*a900*/  @!P6 IMAD.IADD R185, R185, 0x1, -R247.reuse ;  /* 0x00000001b9b9e824 */ /* 0x100fe200078e0af7 */
[----:B------:R-:W-:Y:S01]  /*a910*/  ISETP.GE.AND P4, PT, R11, RZ, PT ;  /* 0x000000ff0b00720c */ /* 0x000fe20003f86270 */
[----:B------:R-:W-:Y:S01]  /*a920*/  @!P3 IMAD.MOV R182, RZ, RZ, -R182 ;  /* 0x000000ffffb6b224 */ /* 0x000fe200078e0ab6 */
[----:B------:R-:W-:Y:S01]  /*a930*/  ISETP.GT.U32.AND P1, PT, R247, R184, PT ;  /* 0x000000b8f700720c */ /* 0x000fe20003f24070 */
[----:B------:R-:W-:Y:S01]  /*a940*/  IMAD.HI.U32 R2, R3, R190, RZ ;  /* 0x000000be03027227 */ /* 0x000fe200078e00ff */
[----:B------:R-:W-:Y:S02]  /*a950*/  ISETP.GE.AND P3, PT, R5, RZ, PT ;  /* 0x000000ff0500720c */ /* 0x000fe40003f66270 */
[----:B------:R-:W-:Y:S01]  /*a960*/  ISETP.GT.U32.AND P6, PT, R247, R185, PT ;  /* 0x000000b9f700720c */ /* 0x000fe20003fc4070 */
[----:B------:R-:W-:Y:S01]  /*a970*/  IMAD.MOV R2, RZ, RZ, -R2 ;  /* 0x000000ffff027224 */ /* 0x000fe200078e0a02 */
[----:B------:R-:W-:Y:S01]  /*a980*/  LOP3.LUT R5, R4, 0x1b0, RZ, 0xfc, !PT ;  /* 0x000001b004057812 */ /* 0x000fe200078efcff */
[----:B------:R-:W-:Y:S01]  /*a990*/  @!P0 IMAD.IADD R186, R186, 0x1, -R247 ;  /* 0x00000001baba8824 */ /* 0x000fe200078e0af7 */
[----:B------:R-:W-:Y:S01]  /*a9a0*/  LOP3.LUT R11, R4, 0x1b2, RZ, 0xfc, !PT ;  /* 0x000001b2040b7812 */ /* 0x000fe200078efcff */
[----:B------:R-:W-:Y:S01]  /*a9b0*/  @!P5 IMAD.MOV R181, RZ, RZ, -R181 ;  /* 0x000000ffffb5d224 */ /* 0x000fe200078e0ab5 */
[----:B------:R-:W-:-:S02]  /*a9c0*/  IABS R188, R5 ;  /* 0x0000000500bc7213 */ /* 0x000fc40000000000 */
[----:B------:R-:W-:Y:S01]  /*a9d0*/  ISETP.GE.AND P5, PT, R187, RZ, PT ;  /* 0x000000ffbb00720c */ /* 0x000fe20003fa6270 */
[----:B------:R-:W-:Y:S01]  /*a9e0*/  IMAD R187, R247, R2, R190 ;  /* 0x00000002f7bb7224 */ /* 0x000fe200078e02be */
[----:B------:R-:W-:Y:S01]  /*a9f0*/  IABS R190, R11 ;  /* 0x0000000b00be7213 */ /* 0x000fe20000000000 */
[----:B------:R-:W-:Y:S01]  /*aa00*/  IMAD.HI.U32 R2, R3, R188, RZ ;  /* 0x000000bc03027227 */ /* 0x000fe200078e00ff */
[----:B------:R-:W-:-:S03]  /*aa10*/  ISETP.GT.U32.AND P0, PT, R247, R186, PT ;  /* 0x000000baf700720c */ /* 0x000fc60003f04070 */
[--C-:B------:R-:W-:Y:S01]  /*aa20*/  @!P1 IMAD.IADD R184, R184, 0x1, -R247.reuse ;  /* 0x00000001b8b89824 */ /* 0x100fe200078e0af7 */
[----:B------:R-:W-:Y:S01]  /*aa30*/  ISETP.GE.AND P1, PT, R5, RZ, PT ;  /* 0x000000ff0500720c */ /* 0x000fe20003f26270 */
[----:B------:R-:W-:Y:S01]  /*aa40*/  @!P6 IMAD.IADD R185, R185, 0x1, -R247 ;  /* 0x00000001b9b9e824 */ /* 0x000fe200078e0af7 */
[----:B------:R-:W-:Y:S01]  /*aa50*/  ISETP.GT.U32.AND P6, PT, R247, R187, PT ;  /* 0x000000bbf700720c */ /* 0x000fe20003fc4070 */
[----:B------:R-:W-:Y:S02]  /*aa60*/  IMAD.MOV R5, RZ, RZ, -R2 ;  /* 0x000000ffff057224 */ /* 0x000fe400078e0a02 */
[----:B------:R-:W-:-:S04]  /*aa70*/  IMAD.HI.U32 R2, R3, R190, RZ ;  /* 0x000000be03027227 */ /* 0x000fc800078e00ff */
[----:B------:R-:W-:Y:S01]  /*aa80*/  @!P4 IMAD.MOV R185, RZ, RZ, -R185 ;  /* 0x000000ffffb9c224 */ /* 0x000fe200078e0ab9 */
[----:B------:R-:W-:Y:S01]  /*aa90*/  ISETP.GE.AND P4, PT, R189, RZ, PT ;  /* 0x000000ffbd00720c */ /* 0x000fe20003f86270 */
[----:B------:R-:W-:Y:S02]  /*aaa0*/  IMAD.MOV R189, RZ, RZ, -R2 ;  /* 0x000000ffffbd7224 */ /* 0x000fe400078e0a02 */
[C---:B------:R-:W-:Y:S02]  /*aab0*/  IMAD R188, R247.reuse, R5, R188 ;  /* 0x00000005f7bc7224 */ /* 0x040fe400078e02bc */
[----:B------:R-:W-:Y:S02]  /*aac0*/  @!P0 IMAD.IADD R186, R186, 0x1, -R247 ;  /* 0x00000001baba8824 */ /* 0x000fe400078e0af7 */
[C---:B------:R-:W-:Y:S01]  /*aad0*/  IMAD R189, R247.reuse, R189, R190 ;  /* 0x000000bdf7bd7224 */ /* 0x040fe200078e02be */
[----:B------:R-:W-:Y:S01]  /*aae0*/  ISETP.GT.U32.AND P0, PT, R247, R188, PT ;  /* 0x000000bcf700720c */ /* 0x000fe20003f04070 */
[----:B------:R-:W-:-:S02]  /*aaf0*/  @!P5 IMAD.MOV R186, RZ, RZ, -R186 ;  /* 0x000000ffffbad224 */ /* 0x000fc400078e0aba */
[----:B------:R-:W-:Y:S01]  /*ab00*/  @!P6 IMAD.IADD R187, R187, 0x1, -R247 ;  /* 0x00000001bbbbe824 */ /* 0x000fe200078e0af7 */
[----:B------:R-:W-:Y:S01]  /*ab10*/  ISETP.GT.U32.AND P5, PT, R247, R189, PT ;  /* 0x000000bdf700720c */ /* 0x000fe20003fa4070 */
[----:B------:R-:W-:-:S03]  /*ab20*/  IMAD.HI.U32 R2, R3, R192, RZ ;  /* 0x000000c003027227 */ /* 0x000fc600078e00ff */
[----:B------:R-:W-:Y:S01]  /*ab30*/  ISETP.GT.U32.AND P6, PT, R247, R187, PT ;  /* 0x000000bbf700720c */ /* 0x000fe20003fc4070 */
[----:B------:R-:W-:Y:S01]  /*ab40*/  @!P2 IMAD.MOV R184, RZ, RZ, -R184 ;  /* 0x000000ffffb8a224 */ /* 0x000fe200078e0ab8 */
[----:B------:R-:W-:Y:S01]  /*ab50*/  ISETP.GE.AND P2, PT, R11, RZ, PT ;  /* 0x000000ff0b00720c */ /* 0x000fe20003f46270 */
[----:B------:R-:W-:Y:S01]  /*ab60*/  IMAD.MOV R2, RZ, RZ, -R2 ;  /* 0x000000ffff027224 */ /* 0x000fe200078e0a02 */
[----:B------:R-:W-:Y:S01]  /*ab70*/  LOP3.LUT R11, R4, 0x1b6, RZ, 0xfc, !PT ;  /* 0x000001b6040b7812 */ /* 0x000fe200078efcff */
[--C-:B------:R-:W-:Y:S02]  /*ab80*/  @!P0 IMAD.IADD R188, R188, 0x1, -R247.reuse ;  /* 0x00000001bcbc8824 */ /* 0x100fe400078e0af7 */
[----:B------:R-:W-:Y:S01]  /*ab90*/  IMAD R190, R247, R2, R192 ;  /* 0x00000002f7be7224 */ /* 0x000fe200078e02c0 */
[----:B------:R-:W-:Y:S01]  /*aba0*/  IABS R192, R11 ;  /* 0x0000000b00c07213 */ /* 0x000fe20000000000 */
[----:B------:R-:W-:Y:S01]  /*abb0*/  @!P5 IMAD.IADD R189, R189, 0x1, -R247 ;  /* 0x00000001bdbdd824 */ /* 0x000fe200078e0af7 */
[----:B------:R-:W-:Y:S01]  /*abc0*/  ISETP.GT.U32.AND P0, PT, R247, R188, PT ;  /* 0x000000bcf700720c */ /* 0x000fe20003f04070 */
[----:B------:R-:W-:-:S03]  /*abd0*/  IMAD.HI.U32 R5, R3, R194, RZ ;  /* 0x000000c203057227 */ /* 0x000fc600078e00ff */
[----:B------:R-:W-:Y:S01]  /*abe0*/  ISETP.GT.U32.AND P5, PT, R247, R189, PT ;  /* 0x000000bdf700720c */ /* 0x000fe20003fa4070 */
[----:B------:R-:W-:Y:S01]  /*abf0*/  @!P6 IMAD.IADD R187, R187, 0x1, -R247 ;  /* 0x00000001bbbbe824 */ /* 0x000fe200078e0af7 */
[----:B------:R-:W-:Y:S01]  /*ac00*/  ISETP.GT.U32.AND P6, PT, R247, R190, PT ;  /* 0x000000bef700720c */ /* 0x000fe20003fc4070 */
[----:B------:R-:W-:-:S04]  /*ac10*/  IMAD.HI.U32 R2, R3, R192, RZ ;  /* 0x000000c003027227 */ /* 0x000fc800078e00ff */
[----:B------:R-:W-:Y:S02]  /*ac20*/  IMAD.MOV R2, RZ, RZ, -R2 ;  /* 0x000000ffff027224 */ /* 0x000fe400078e0a02 */
[----:B------:R-:W-:Y:S02]  /*ac30*/  IMAD.MOV R5, RZ, RZ, -R5 ;  /* 0x000000ffff057224 */ /* 0x000fe400078e0a05 */
[--C-:B------:R-:W-:Y:S01]  /*ac40*/  @!P0 IMAD.IADD R188, R188, 0x1, -R247.reuse ;  /* 0x00000001bcbc8824 */ /* 0x100fe200078e0af7 */
[----:B------:R-:W-:Y:S01]  /*ac50*/  ISETP.GE.AND P0, PT, R191, RZ, PT ;  /* 0x000000ffbf00720c */ /* 0x000fe20003f06270 */
[C---:B------:R-:W-:Y:S02]  /*ac60*/  IMAD R191, R247.reuse, R2, R192 ;  /* 0x00000002f7bf7224 */ /* 0x040fe400078e02c0 */
[----:B------:R-:W-:Y:S02]  /*ac70*/  IMAD R192, R247, R5, R194 ;  /* 0x00000005f7c07224 */ /* 0x000fe400078e02c2 */
[--C-:B------:R-:W-:Y:S01]  /*ac80*/  @!P5 IMAD.IADD R189, R189, 0x1, -R247.reuse ;  /* 0x00000001bdbdd824 */ /* 0x100fe200078e0af7 */
[----:B------:R-:W-:Y:S01]  /*ac90*/  ISETP.GT.U32.AND P5, PT, R247, R191, PT ;  /* 0x000000bff700720c */ /* 0x000fe20003fa4070 */
[----:B------:R-:W-:-:S02]  /*aca0*/  @!P6 IMAD.IADD R190, R190, 0x1, -R247 ;  /* 0x00000001bebee824 */ /* 0x000fc400078e0af7 */
[----:B------:R-:W-:Y:S01]  /*acb0*/  @!P2 IMAD.MOV R189, RZ, RZ, -R189 ;  /* 0x000000ffffbda224 */ /* 0x000fe200078e0abd */
[----:B------:R-:W-:Y:S01]  /*acc0*/  ISETP.GT.U32.AND P2, PT, R247, R192, PT ;  /* 0x000000c0f700720c */ /* 0x000fe20003f44070 */
[----:B------:R-:W-:Y:S01]  /*acd0*/  IMAD.HI.U32 R2, R3, R196, RZ ;  /* 0x000000c403027227 */ /* 0x000fe200078e00ff */
[----:B------:R-:W-:-:S03]  /*ace0*/  ISETP.GT.U32.AND P6, PT, R247, R190, PT ;  /* 0x000000bef700720c */ /* 0x000fc60003fc4070 */
[----:B------:R-:W-:Y:S02]  /*acf0*/  IMAD.MOV R2, RZ, RZ, -R2 ;  /* 0x000000ffff027224 */ /* 0x000fe400078e0a02 */
[----:B------:R-:W-:Y:S01]  /*ad00*/  @!P1 IMAD.MOV R188, RZ, RZ, -R188 ;  /* 0x000000ffffbc9224 */ /* 0x000fe200078e0abc */
[----:B------:R-:W-:Y:S01]  /*ad10*/  ISETP.GE.AND P1, PT, R193, RZ, PT ;  /* 0x000000ffc100720c */ /* 0x000fe20003f26270 */
[----:B------:R-:W-:Y:S01]  /*ad20*/  IMAD R193, R247, R2, R196 ;  /* 0x00000002f7c17224 */ /* 0x000fe200078e02c4 */
[----:B------:R-:W-:Y:S01]  /*ad30*/  LOP3.LUT R2, R4, 0x1bc, RZ, 0xfc, !PT ;  /* 0x000001bc04027812 */ /* 0x000fe200078efcff */
[--C-:B------:R-:W-:Y:S01]  /*ad40*/  @!P5 IMAD.IADD R191, R191, 0x1, -R247.reuse ;  /* 0x00000001bfbfd824 */ /* 0x100fe200078e0af7 */
[----:B------:R-:W-:Y:S01]  /*ad50*/  IABS R196, R195 ;  /* 0x000000c300c47213 */ /* 0x000fe20000000000 */
[--C-:B------:R-:W-:Y:S01]  /*ad60*/  @!P2 IMAD.IADD R192, R192, 0x1, -R247.reuse ;  /* 0x00000001c0c0a824 */ /* 0x100fe200078e0af7 */
[----:B------:R-:W-:Y:S01]  /*ad70*/  IABS R194, R2 ;  /* 0x0000000200c27213 */ /* 0x000fe20000000000 */
[----:B------:R-:W-:Y:S01]  /*ad80*/  @!P6 IMAD.IADD R190, R190, 0x1, -R247 ;  /* 0x00000001bebee824 */ /* 0x000fe200078e0af7 */
[----:B------:R-:W-:Y:S01]  /*ad90*/  ISETP.GE.AND P6, PT, R2, RZ, PT ;  /* 0x000000ff0200720c */ /* 0x000fe20003fc6270 */
[----:B------:R-:W-:Y:S01]  /*ada0*/  @!P3 IMAD.MOV R187, RZ, RZ, -R187 ;  /* 0x000000ffffbbb224 */ /* 0x000fe200078e0abb */
[----:B------:R-:W-:Y:S01]  /*adb0*/  ISETP.GT.U32.AND P2, PT, R247, R192, PT ;  /* 0x000000c0f700720c */ /* 0x000fe20003f44070 */
[----:B------:R-:W-:Y:S01]  /*adc0*/  IMAD.HI.U32 R2, R3, R194, RZ ;  /* 0x000000c203027227 */ /* 0x000fe200078e00ff */
[----:B------:R-:W-:-:S02]  /*add0*/  ISETP.GT.U32.AND P5, PT, R247, R191, PT ;  /* 0x000000bff700720c */ /* 0x000fc40003fa4070 */
[----:B------:R-:W-:Y:S01]  /*ade0*/  ISETP.GE.AND P3, PT, R11, RZ, PT ;  /* 0x000000ff0b00720c */ /* 0x000fe20003f66270 */
[----:B------:R-:W-:Y:S01]  /*adf0*/  IMAD.MOV R2, RZ, RZ, -R2 ;  /* 0x000000ffff027224 */ /* 0x000fe200078e0a02 */
[----:B------:R-:W-:Y:S01]  /*ae00*/  LOP3.LUT R11, R4, 0x1c2, RZ, 0xfc, !PT ;  /* 0x000001c2040b7812 */ /* 0x000fe200078efcff */
[----:B------:R-:W-:Y:S01]  /*ae10*/  @!P4 IMAD.MOV R190, RZ, RZ, -R190 ;  /* 0x000000ffffbec224 */ /* 0x000fe200078e0abe */
[C---:B------:R-:W-:Y:S01]  /*ae20*/  ISETP.GT.U32.AND P4, PT, R247.reuse, R193, PT ;  /* 0x000000c1f700720c */ /* 0x040fe20003f84070 */
[----:B------:R-:W-:Y:S01]  /*ae30*/  IMAD R194, R247, R2, R194 ;  /* 0x00000002f7c27224 */ /* 0x000fe200078e02c2 */
[----:B------:R-:W-:Y:S01]  /*ae40*/  IABS R200, R11 ;  /* 0x0000000b00c87213 */ /* 0x000fe20000000000 */
[----:B------:R-:W-:-:S04]  /*ae50*/  IMAD.HI.U32 R5, R3, R196, RZ ;  /* 0x000000c403057227 */ /* 0x000fc800078e00ff */
[----:B------:R-:W-:Y:S01]  /*ae60*/  @!P2 IMAD.IADD R192, R192, 0x1, -R247 ;  /* 0x00000001c0c0a824 */ /* 0x000fe200078e0af7 */
[----:B------:R-:W-:Y:S01]  /*ae70*/  ISETP.GT.U32.AND P2, PT, R247, R194, PT ;  /* 0x000000c2f700720c */ /* 0x000fe20003f44070 */
[----:B------:R-:W-:Y:S02]  /*ae80*/  IMAD.MOV R5, RZ, RZ, -R5 ;  /* 0x000000ffff057224 */ /* 0x000fe400078e0a05 */
[--C-:B------:R-:W-:Y:S01]  /*ae90*/  @!P5 IMAD.IADD R191, R191, 0x1, -R247.reuse ;  /* 0x00000001bfbfd824 */ /* 0x100fe200078e0af7 */
[----:B------:R-:W-:Y:S01]  /*aea0*/  ISETP.GE.AND P5, PT, R195, RZ, PT ;  /* 0x000000ffc300720c */ /* 0x000fe20003fa6270 */
[----:B------:R-:W-:Y:S02]  /*aeb0*/  @!P4 IMAD.IADD R193, R193, 0x1, -R247 ;  /* 0x00000001c1c1c824 */ /* 0x000fe400078e0af7 */
[----:B------:R-:W-:Y:S02]  /*aec0*/  IMAD R195, R247, R5, R196 ;  /* 0x00000005f7c37224 */ /* 0x000fe400078e02c4 */
[----:B------:R-:W-:Y:S01]  /*aed0*/  IMAD.HI.U32 R5, R3, R200, RZ ;  /* 0x000000c803057227 */ /* 0x000fe200078e00ff */
[----:B------:R-:W-:-:S03]  /*aee0*/  ISETP.GT.U32.AND P4, PT, R247, R193, PT ;  /* 0x000000c1f700720c */ /* 0x000fc60003f84070 */
[----:B------:R-:W-:Y:S02]  /*aef0*/  @!P2 IMAD.IADD R194, R194, 0x1, -R247 ;  /* 0x00000001c2c2a824 */ /* 0x000fe400078e0af7 */
[----:B------:R-:W-:-:S03]  /*af00*/  IMAD.HI.U32 R2, R3, R198, RZ ;  /* 0x000000c603027227 */ /* 0x000fc600078e00ff */
[----:B------:R-:W-:Y:S01]  /*af10*/  ISETP.GT.U32.AND P2, PT, R247, R194, PT ;  /* 0x000000c2f700720c */ /* 0x000fe20003f44070 */
[----:B------:R-:W-:Y:S02]  /*af20*/  IMAD.MOV R5, RZ, RZ, -R5 ;  /* 0x000000ffff057224 */ /* 0x000fe400078e0a05 */
[----:B------:R-:W-:Y:S01]  /*af30*/  @!P0 IMAD.MOV R192, RZ, RZ, -R192 ;  /* 0x000000ffffc08224 */ /* 0x000fe200078e0ac0 */
[----:B------:R-:W-:Y:S01]  /*af40*/  ISETP.GE.AND P0, PT, R197, RZ, PT ;  /* 0x000000ffc500720c */ /* 0x000fe20003f06270 */
[----:B------:R-:W-:Y:S02]  /*af50*/  IMAD.MOV R2, RZ, RZ, -R2 ;  /* 0x000000ffff027224 */ /* 0x000fe400078e0a02 */
[C---:B------:R-:W-:Y:S01]  /*af60*/  IMAD R197, R247.reuse, R5, R200 ;  /* 0x00000005f7c57224 */ /* 0x040fe200078e02c8 */
[----:B------:R-:W-:Y:S01]  /*af70*/  IABS R200, R201 ;  /* 0x000000c900c87213 */ /* 0x000fe20000000000 */
[----:B------:R-:W-:Y:S01]  /*af80*/  IMAD R196, R247, R2, R198 ;  /* 0x00000002f7c47224 */ /* 0x000fe200078e02c6 */
[----:B------:R-:W-:Y:S01]  /*af90*/  IABS R198, R199 ;  /* 0x000000c700c67213 */ /* 0x000fe20000000000 */
[----:B------:R-:W-:-:S02]  /*afa0*/  @!P4 IMAD.IADD R193, R193, 0x1, -R247 ;  /* 0x00000001c1c1c824 */ /* 0x000fc400078e0af7 */
[----:B------:R-:W-:Y:S01]  /*afb0*/  @!P2 IMAD.IADD R194, R194, 0x1, -R247 ;  /* 0x00000001c2c2a824 */ /* 0x000fe200078e0af7 */
[C---:B------:R-:W-:Y:S01]  /*afc0*/  ISETP.GT.U32.AND P2, PT, R247.reuse, R197, PT ;  /* 0x000000c5f700720c */ /* 0x040fe20003f44070 */
[----:B------:R-:W-:Y:S01]  /*afd0*/  @!P3 IMAD.MOV R191, RZ, RZ, -R191 ;  /* 0x000000ffffbfb224 */ /* 0x000fe200078e0abf */
[C---:B------:R-:W-:Y:S01]  /*afe0*/  ISETP.GT.U32.AND P4, PT, R247.reuse, R196, PT ;  /* 0x000000c4f700720c */ /* 0x040fe20003f84070 */
[----:B------:R-:W-:Y:S01]  /*aff0*/  @!P1 IMAD.MOV R193, RZ, RZ, -R193 ;  /* 0x000000ffffc19224 */ /* 0x000fe200078e0ac1 */
[----:B------:R-:W-:Y:S01]  /*b000*/  ISETP.GT.U32.AND P3, PT, R247, R195, PT ;  /* 0x000000c3f700720c */ /* 0x000fe20003f64070 */
[----:B------:R-:W-:Y:S01]  /*b010*/  IMAD.HI.U32 R2, R3, R198, RZ ;  /* 0x000000c603027227 */ /* 0x000fe200078e00ff */
[----:B------:R-:W-:Y:S02]  /*b020*/  ISETP.GE.AND P1, PT, R11, RZ, PT ;  /* 0x000000ff0b00720c */ /* 0x000fe40003f26270 */
[----:B------:R-:W-:Y:S01]  /*b030*/  LOP3.LUT R11, R4, 0x1ce, RZ, 0xfc, !PT ;  /* 0x000001ce040b7812 */ /* 0x000fe200078efcff */
[----:B------:R-:W-:-:S03]  /*b040*/  IMAD.HI.U32 R5, R3, R200, RZ ;  /* 0x000000c803057227 */ /* 0x000fc600078e00ff */
[----:B------:R-:W-:Y:S01]  /*b050*/  IABS R212, R11 ;  /* 0x0000000b00d47213 */ /* 0x000fe20000000000 */
[--C-:B------:R-:W-:Y:S02]  /*b060*/  @!P2 IMAD.IADD R197, R197, 0x1, -R247.reuse ;  /* 0x00000001c5c5a824 */ /* 0x100fe400078e0af7 */
[----:B------:R-:W-:Y:S02]  /*b070*/  @!P4 IMAD.IADD R196, R196, 0x1, -R247 ;  /* 0x00000001c4c4c824 */ /* 0x000fe400078e0af7 */
[----:B------:R-:W-:Y:S01]  /*b080*/  IMAD.MOV R2, RZ, RZ, -R2 ;  /* 0x000000ffff027224 */ /* 0x000fe200078e0a02 */
[C---:B------:R-:W-:Y:S01]  /*b090*/  ISETP.GT.U32.AND P2, PT, R247.reuse, R197, PT ;  /* 0x000000c5f700720c */ /* 0x040fe20003f44070 */
[----:B------:R-:W-:Y:S01]  /*b0a0*/  IMAD.MOV R5, RZ, RZ, -R5 ;  /* 0x000000ffff057224 */ /* 0x000fe200078e0a05 */
[----:B------:R-:W-:Y:S01]  /*b0b0*/  ISETP.GT.U32.AND P4, PT, R247, R196, PT ;  /* 0x000000c4f700720c */ /* 0x000fe20003f84070 */
[----:B------:R-:W-:Y:S01]  /*b0c0*/  @!P6 IMAD.MOV R194, RZ, RZ, -R194 ;  /* 0x000000ffffc2e224 */ /* 0x000fe200078e0ac2 */
[----:B------:R-:W-:Y:S01]  /*b0d0*/  ISETP.GE.AND P6, PT, R199, RZ, PT ;  /* 0x000000ffc700720c */ /* 0x000fe20003fc6270 */
[----:B------:R-:W-:-:S02]  /*b0e0*/  @!P3 IMAD.IADD R195, R195, 0x1, -R247 ;  /* 0x00000001c3c3b824 */ /* 0x000fc400078e0af7 */
[C---:B------:R-:W-:Y:S01]  /*b0f0*/  IMAD R198, R247.reuse, R2, R198 ;  /* 0x00000002f7c67224 */ /* 0x040fe200078e02c6 */
[C---:B------:R-:W-:Y:S01]  /*b100*/  LOP3.LUT R2, R4.reuse, 0x1d0, RZ, 0xfc, !PT ;  /* 0x000001d004027812 */ /* 0x040fe200078efcff */
[C---:B------:R-:W-:Y:S01]  /*b110*/  IMAD R199, R247.reuse, R5, R200 ;  /* 0x00000005f7c77224 */ /* 0x040fe200078e02c8 */
[----:B------:R-:W-:Y:S02]  /*b120*/  ISETP.GT.U32.AND P3, PT, R247, R195, PT ;  /* 0x000000c3f700720c */ /* 0x000fe40003f64070 */
[C---:B------:R-:W-:Y:S01]  /*b130*/  LOP3.LUT R5, R4.reuse, 0x1c8, RZ, 0xfc, !PT ;  /* 0x000001c804057812 */ /* 0x040fe200078efcff */
[--C-:B------:R-:W-:Y:S01]  /*b140*/  @!P2 IMAD.IADD R197, R197, 0x1, -R247.reuse ;  /* 0x00000001c5c5a824 */ /* 0x100fe200078e0af7 */
[----:B------:R-:W-:Y:S01]  /*b150*/  LOP3.LUT R200, R4, 0x1ca, RZ, 0xfc, !PT ;  /* 0x000001ca04c87812 */ /* 0x000fe200078efcff */
[----:B------:R-:W-:Y:S01]  /*b160*/  @!P4 IMAD.IADD R196, R196, 0x1, -R247 ;  /* 0x00000001c4c4c824 */ /* 0x000fe200078e0af7 */
[C---:B------:R-:W-:Y:S01]  /*b170*/  ISETP.GT.U32.AND P4, PT, R247.reuse, R198, PT ;  /* 0x000000c6f700720c */ /* 0x040fe20003f84070 */
[----:B------:R-:W-:Y:S01]  /*b180*/  @!P1 IMAD.MOV R197, RZ, RZ, -R197 ;  /* 0x000000ffffc59224 */ /* 0x000fe200078e0ac5 */
[----:B------:R-:W-:Y:S01]  /*b190*/  ISETP.GT.U32.AND P1, PT, R247, R199, PT ;  /* 0x000000c7f700720c */ /* 0x000fe20003f24070 */
[----:B------:R-:W-:Y:S01]  /*b1a0*/  @!P0 IMAD.MOV R196, RZ, RZ, -R196 ;  /* 0x000000ffffc48224 */ /* 0x000fe200078e0ac4 */
[----:B------:R-:W-:-:S02]  /*b1b0*/  IABS R206, R5 ;  /* 0x0000000500ce7213 */ /* 0x000fc40000000000 */
[----:B------:R-:W-:Y:S01]  /*b1c0*/  IABS R204, R200 ;  /* 0x000000c800cc7213 */ /* 0x000fe20000000000 */
[----:B------:R-:W-:Y:S01]  /*b1d0*/  @!P3 IMAD.IADD R195, R195, 0x1, -R247 ;  /* 0x00000001c3c3b824 */ /* 0x000fe200078e0af7 */
[----:B------:R-:W-:Y:S02]  /*b1e0*/  ISETP.GE.AND P3, PT, R201, RZ, PT ;  /* 0x000000ffc900720c */ /* 0x000fe40003f66270 */
[----:B------:R-:W-:Y:S01]  /*b1f0*/  LOP3.LUT R201, R4, 0x1cc, RZ, 0xfc, !PT ;  /* 0x000001cc04c97812 */ /* 0x000fe200078efcff */
[----:B------:R-:W-:Y:S01]  /*b200*/  @!P5 IMAD.MOV R195, RZ, RZ, -R195 ;  /* 0x000000ffffc3d224 */ /* 0x000fe200078e0ac3 */
[----:B------:R-:W-:Y:S01]  /*b210*/  ISETP.GE.AND P5, PT, R5, RZ, PT ;  /* 0x000000ff0500720c */ /* 0x000fe20003fa6270 */
[--C-:B------:R-:W-:Y:S01]  /*b220*/  @!P4 IMAD.IADD R198, R198, 0x1, -R247.reuse ;  /* 0x00000001c6c6c824 */ /* 0x100fe200078e0af7 */
[----:B------:R-:W-:Y:S01]  /*b230*/  ISETP.GE.AND P0, PT, R200, RZ, PT ;  /* 0x000000ffc800720c */ /* 0x000fe20003f06270 */
[----:B------:R-:W-:Y:S01]  /*b240*/  @!P1 IMAD.IADD R199, R199, 0x1, -R247 ;  /* 0x00000001c7c79824 */ /* 0x000fe200078e0af7 */
[----:B------:R-:W-:Y:S01]  /*b250*/  IABS R202, R201 ;  /* 0x000000c900ca7213 */ /* 0x000fe20000000000 */
[----:B------:R-:W-:Y:S01]  /*b260*/  IMAD.HI.U32 R5, R3, R206, RZ ;  /* 0x000000ce03057227 */ /* 0x000fe200078e00ff */
[----:B------:R-:W-:-:S02]  /*b270*/  ISETP.GT.U32.AND P4, PT, R247, R198, PT ;  /* 0x000000c6f700720c */ /* 0x000fc40003f84070 */
[----:B------:R-:W-:Y:S01]  /*b280*/  ISETP.GT.U32.AND P1, PT, R247, R199, PT ;  /* 0x000000c7f700720c */ /* 0x000fe20003f24070 */
[----:B------:R-:W-:Y:S01]  /*b290*/  IMAD.HI.U32 R200, R3, R204, RZ ;  /* 0x000000cc03c87227 */ /* 0x000fe200078e00ff */
[----:B------:R-:W-:Y:S02]  /*b2a0*/  ISETP.GE.AND P2, PT, R201, RZ, PT ;  /* 0x000000ffc900720c */ /* 0x000fe40003f46270 */
[----:B------:R-:W-:Y:S01]  /*b2b0*/  IABS R205, R2 ;  /* 0x0000000200cd7213 */ /* 0x000fe20000000000 */
[----:B------:R-:W-:Y:S02]  /*b2c0*/  IMAD.MOV R201, RZ, RZ, -R5 ;  /* 0x000000ffffc97224 */ /* 0x000fe400078e0a05 */
[----:B------:R-:W-:Y:S02]  /*b2d0*/  IMAD.MOV R203, RZ, RZ, -R200 ;  /* 0x000000ffffcb7224 */ /* 0x000fe400078e0ac8 */
[----:B------:R-:W-:-:S04]  /*b2e0*/  IMAD.HI.U32 R5, R3, R202, RZ ;  /* 0x000000ca03057227 */ /* 0x000fc800078e00ff */
[C---:B------:R-:W-:Y:S01]  /*b2f0*/  IMAD R200, R247.reuse, R201, R206 ;  /* 0x000000c9f7c87224 */ /* 0x040fe200078e02ce */
[----:B------:R-:W-:Y:S01]  /*b300*/  IABS R206, R210 ;  /* 0x000000d200ce7213 */ /* 0x000fe20000000000 */
[C---:B------:R-:W-:Y:S02]  /*b310*/  IMAD R201, R247.reuse, R203, R204 ;  /* 0x000000cbf7c97224 */ /* 0x040fe400078e02cc */
[----:B------:R-:W-:Y:S02]  /*b320*/  IMAD.MOV R5, RZ, RZ, -R5 ;  /* 0x000000ffff057224 */ /* 0x000fe400078e0a05 */
[----:B------:R-:W-:Y:S01]  /*b330*/  @!P4 IMAD.IADD R198, R198, 0x1, -R247 ;  /* 0x00000001c6c6c824 */ /* 0x000fe200078e0af7 */
[C---:B------:R-:W-:Y:S01]  /*b340*/  ISETP.GT.U32.AND P4, PT, R247.reuse, R200, PT ;  /* 0x000000c8f700720c */ /* 0x040fe20003f84070 */
[----:B------:R-:W-:Y:S01]  /*b350*/  IMAD R202, R247, R5, R202 ;  /* 0x00000005f7ca7224 */ /* 0x000fe200078e02ca */
[----:B------:R-:W-:Y:S01]  /*b360*/  IABS R5, R208 ;  /* 0x000000d000057213 */ /* 0x000fe20000000000 */
[----:B------:R-:W-:-:S04]  /*b370*/  IMAD.HI.U32 R203, R3, R212, RZ ;  /* 0x000000d403cb7227 */ /* 0x000fc800078e00ff */
[----:B------:R-:W-:Y:S01]  /*b380*/  @!P1 IMAD.IADD R199, R199, 0x1, -R247 ;  /* 0x00000001c7c79824 */ /* 0x000fe200078e0af7 */
[C---:B------:R-:W-:Y:S01]  /*b390*/  ISETP.GT.U32.AND P1, PT, R247.reuse, R201, PT ;  /* 0x000000c9f700720c */ /* 0x040fe20003f24070 */
[----:B------:R-:W-:Y:S02]  /*b3a0*/  IMAD.MOV R203, RZ, RZ, -R203 ;  /* 0x000000ffffcb7224 */ /* 0x000fe400078e0acb */
[----:B------:R-:W-:Y:S01]  /*b3b0*/  @!P6 IMAD.MOV R198, RZ, RZ, -R198 ;  /* 0x000000ffffc6e224 */ /* 0x000fe200078e0ac6 */
[C---:B------:R-:W-:Y:S01]  /*b3c0*/  ISETP.GT.U32.AND P6, PT, R247.reuse, R202, PT ;  /* 0x000000caf700720c */ /* 0x040fe20003fc4070 */
[----:B------:R-:W-:Y:S02]  /*b3d0*/  IMAD.MOV.U32 R204, RZ, RZ, R205 ;  /* 0x000000ffffcc7224 */ /* 0x000fe400078e00cd */
[----:B------:R-:W-:Y:S02]  /*b3e0*/  IMAD R203, R247, R203, R212 ;  /* 0x000000cbf7cb7224 */ /* 0x000fe400078e02d4 */
[----:B------:R-:W-:-:S04]  /*b3f0*/  IMAD.HI.U32 R205, R3, R204, RZ ;  /* 0x000000cc03cd7227 */ /* 0x000fc800078e00ff */
[----:B------:R-:W-:Y:S01]  /*b400*/  @!P3 IMAD.MOV R199, RZ, RZ, -R199 ;  /* 0x000000ffffc7b224 */ /* 0x000fe200078e0ac7 */
[----:B------:R-:W-:Y:S01]  /*b410*/  ISETP.GT.U32.AND P3, PT, R247, R203, PT ;  /* 0x000000cbf700720c */ /* 0x000fe20003f64070 */
[----:B------:R-:W-:Y:S02]  /*b420*/  IMAD.MOV R205, RZ, RZ, -R205 ;  /* 0x000000ffffcd7224 */ /* 0x000fe400078e0acd */
[--C-:B------:R-:W-:Y:S02]  /*b430*/  @!P1 IMAD.IADD R201, R201, 0x1, -R247.reuse ;  /* 0x00000001c9c99824 */ /* 0x100fe400078e0af7 */
[C---:B------:R-:W-:Y:S02]  /*b440*/  IMAD R204, R247.reuse, R205, R204 ;  /* 0x000000cdf7cc7224 */ /* 0x040fe400078e02cc */
[----:B------:R-:W-:Y:S01]  /*b450*/  @!P6 IMAD.IADD R202, R202, 0x1, -R247 ;  /* 0x00000001cacae824 */ /* 0x000fe200078e0af7 */
[----:B------:R-:W-:Y:S01]  /*b460*/  ISETP.GT.U32.AND P6, PT, R247, R201, PT ;  /* 0x000000c9f700720c */ /* 0x000fe20003fc4070 */
[----:B------:R-:W-:Y:S01]  /*b470*/  IMAD.HI.U32 R207, R3, R206, RZ ;  /* 0x000000ce03cf7227 */ /* 0x000fe200078e00ff */
[----:B------:R-:W-:-:S03]  /*b480*/  ISETP.GT.U32.AND P1, PT, R247, R204, PT ;  /* 0x000000ccf700720c */ /* 0x000fc60003f24070 */
[----:B------:R-:W-:Y:S02]  /*b490*/  @!P4 IMAD.IADD R200, R200, 0x1, -R247 ;  /* 0x00000001c8c8c824 */ /* 0x000fe400078e0af7 */
[----:B------:R-:W-:-:S03]  /*b4a0*/  IMAD.HI.U32 R205, R3, R5, RZ ;  /* 0x0000000503cd7227 */ /* 0x000fc600078e00ff */
[----:B------:R-:W-:Y:S01]  /*b4b0*/  ISETP.GT.U32.AND P4, PT, R247, R200, PT ;  /* 0x000000c8f700720c */ /* 0x000fe20003f84070 */
[----:B------:R-:W-:Y:S02]  /*b4c0*/  IMAD.MOV R207, RZ, RZ, -R207 ;  /* 0x000000ffffcf7224 */ /* 0x000fe400078e0acf */
[----:B------:R-:W-:Y:S01]  /*b4d0*/  @!P3 IMAD.IADD R203, R203, 0x1, -R247 ;  /* 0x00000001cbcbb824 */ /* 0x000fe200078e0af7 */
[C---:B------:R-:W-:Y:S01]  /*b4e0*/  ISETP.GT.U32.AND P3, PT, R247.reuse, R202, PT ;  /* 0x000000caf700720c */ /* 0x040fe20003f64070 */
[----:B------:R-:W-:Y:S02]  /*b4f0*/  IMAD.MOV R212, RZ, RZ, -R205 ;  /* 0x000000ffffd47224 */ /* 0x000fe400078e0acd */
[----:B------:R-:W-:Y:S01]  /*b500*/  IMAD R205, R247, R207, R206 ;  /* 0x000000cff7cd7224 */ /* 0x000fe200078e02ce */
[----:B------:R-:W-:Y:S01]  /*b510*/  IABS R207, R211 ;  /* 0x000000d300cf7213 */ /* 0x000fe20000000000 */
[----:B------:R-:W-:Y:S02]  /*b520*/  @!P6 IMAD.IADD R201, R201, 0x1, -R247 ;  /* 0x00000001c9c9e824 */ /* 0x000fe400078e0af7 */
[C---:B------:R-:W-:Y:S01]  /*b530*/  IMAD R206, R247.reuse, R212, R5 ;  /* 0x000000d4f7ce7224 */ /* 0x040fe200078e0205 */
[C---:B------:R-:W-:Y:S01]  /*b540*/  ISETP.GT.U32.AND P6, PT, R247.reuse, R205, PT ;  /* 0x000000cdf700720c */ /* 0x040fe20003fc4070 */
[--C-:B------:R-:W-:Y:S01]  /*b550*/  @!P1 IMAD.IADD R204, R204, 0x1, -R247.reuse ;  /* 0x00000001cccc9824 */ /* 0x100fe200078e0af7 */
[C---:B------:R-:W-:Y:S01]  /*b560*/  ISETP.GT.U32.AND P1, PT, R247.reuse, R203, PT ;  /* 0x000000cbf700720c */ /* 0x040fe20003f24070 */
[--C-:B------:R-:W-:Y:S01]  /*b570*/  @!P4 IMAD.IADD R200, R200, 0x1, -R247.reuse ;  /* 0x00000001c8c8c824 */ /* 0x100fe200078e0af7 */
[----:B------:R-:W-:Y:S01]  /*b580*/  LOP3.LUT R5, R4, 0x1d8, RZ, 0xfc, !PT ;  /* 0x000001d804057812 */ /* 0x000fe200078efcff */
[----:B------:R-:W-:Y:S01]  /*b590*/  @!P3 IMAD.IADD R202, R202, 0x1, -R247 ;  /* 0x00000001cacab824 */ /* 0x000fe200078e0af7 */
[----:B------:R-:W-:Y:S01]  /*b5a0*/  ISETP.GT.U32.AND P3, PT, R247, R206, PT ;  /* 0x000000cef700720c */ /* 0x000fe20003f64070 */
[----:B------:R-:W-:Y:S01]  /*b5b0*/  @!P0 IMAD.MOV R201, RZ, RZ, -R201 ;  /* 0x000000ffffc98224 */ /* 0x000fe200078e0ac9 */
[----:B------:R-:W-:Y:S01]  /*b5c0*/  ISETP.GE.AND P4, PT, R11, RZ, PT ;  /* 0x000000ff0b00720c */ /* 0x000fe20003f86270 */
[----:B------:R-:W-:Y:S01]  /*b5d0*/  @!P5 IMAD.MOV R200, RZ, RZ, -R200 ;  /* 0x000000ffffc8d224 */ /* 0x000fe200078e0ac8 */
[----:B------:R-:W-:Y:S01]  /*b5e0*/  LOP3.LUT R11, R4, 0x1da, RZ, 0xfc, !PT ;  /* 0x000001da040b7812 */ /* 0x000fe200078efcff */
[----:B------:R-:W-:Y:S01]  /*b5f0*/  IMAD.HI.U32 R214, R3, R207, RZ ;  /* 0x000000cf03d67227 */ /* 0x000fe200078e00ff */
[----:B------:R-:W-:-:S02]  /*b600*/  IABS R212, R5 ;  /* 0x0000000500d47213 */ /* 0x000fc40000000000 */
[----:B------:R-:W-:Y:S01]  /*b610*/  IABS R209, R11 ;  /* 0x0000000b00d17213 */ /* 0x000fe20000000000 */
[--C-:B------:R-:W-:Y:S01]  /*b620*/  @!P6 IMAD.IADD R205, R205, 0x1, -R247.reuse ;  /* 0x00000001cdcde824 */ /* 0x100fe200078e0af7 */
[----:B------:R-:W-:Y:S01]  /*b630*/  ISETP.GT.U32.AND P5, PT, R247, R204, PT ;  /* 0x000000ccf700720c */ /* 0x000fe20003fa4070 */
[----:B------:R-:W-:Y:S01]  /*b640*/  IMAD.HI.U32 R213, R3, R212, RZ ;  /* 0x000000d403d57227 */ /* 0x000fe200078e00ff */
[----:B------:R-:W-:Y:S02]  /*b650*/  ISETP.GE.AND P6, PT, R210, RZ, PT ;  /* 0x000000ffd200720c */ /* 0x000fe40003fc6270 */
[----:B------:R-:W-:Y:S01]  /*b660*/  ISETP.GT.U32.AND P0, PT, R247, R205, PT ;  /* 0x000000cdf700720c */ /* 0x000fe20003f04070 */
[----:B------:R-:W-:Y:S01]  /*b670*/  @!P1 IMAD.IADD R203, R203, 0x1, -R247 ;  /* 0x00000001cbcb9824 */ /* 0x000fe200078e0af7 */
[----:B------:R-:W-:Y:S01]  /*b680*/  ISETP.GE.AND P1, PT, R2, RZ, PT ;  /* 0x000000ff0200720c */ /* 0x000fe20003f26270 */
[----:B------:R-:W-:Y:S01]  /*b690*/  IMAD.HI.U32 R2, R3, R209, RZ ;  /* 0x000000d103027227 */ /* 0x000fe200078e00ff */
[----:B------:R-:W-:-:S03]  /*b6a0*/  LOP3.LUT R210, R4, 0x1dc, RZ, 0xfc, !PT ;  /* 0x000001dc04d27812 */ /* 0x000fc600078efcff */
[----:B------:R-:W-:Y:S01]  /*b6b0*/  IMAD.MOV R213, RZ, RZ, -R213 ;  /* 0x000000ffffd57224 */ /* 0x000fe200078e0ad5 */
[----:B------:R-:W-:Y:S01]  /*b6c0*/  IABS R215, R210 ;  /* 0x000000d200d77213 */ /* 0x000fe20000000000 */
[----:B------:R-:W-:Y:S01]  /*b6d0*/  @!P3 IMAD.IADD R206, R206, 0x1, -R247 ;  /* 0x00000001ceceb824 */ /* 0x000fe200078e0af7 */
[----:B------:R-:W-:Y:S01]  /*b6e0*/  ISETP.GE.AND P3, PT, R208, RZ, PT ;  /* 0x000000ffd000720c */ /* 0x000fe20003f66270 */
[----:B------:R-:W-:Y:S02]  /*b6f0*/  IMAD.MOV R2, RZ, RZ, -R2 ;  /* 0x000000ffff027224 */ /* 0x000fe400078e0a02 */
[C---:B------:R-:W-:Y:S02]  /*b700*/  IMAD R208, R247.reuse, R213, R212 ;  /* 0x000000d5f7d07224 */ /* 0x040fe400078e02d4 */
[----:B------:R-:W-:Y:S02]  /*b710*/  IMAD.MOV R214, RZ, RZ, -R214 ;  /* 0x000000ffffd67224 */ /* 0x000fe400078e0ad6 */
[C---:B------:R-:W-:Y:S01]  /*b720*/  IMAD R209, R247.reuse, R2, R209 ;  /* 0x00000002f7d17224 */ /* 0x040fe200078e02d1 */
[----:B------:R-:W-:Y:S01]  /*b730*/  LOP3.LUT R2, R4, 0x1de, RZ, 0xfc, !PT ;  /* 0x000001de04027812 */ /* 0x000fe200078efcff */
[----:B------:R-:W-:Y:S01]  /*b740*/  @!P4 IMAD.MOV R203, RZ, RZ, -R203 ;  /* 0x000000ffffcbc224 */ /* 0x000fe200078e0acb */
[C---:B------:R-:W-:Y:S01]  /*b750*/  ISETP.GT.U32.AND P4, PT, R247.reuse, R208, PT ;  /* 0x000000d0f700720c */ /* 0x040fe20003f84070 */
[----:B------:R-:W-:Y:S01]  /*b760*/  IMAD R207, R247, R214, R207 ;  /* 0x000000d6f7cf7224 */ /* 0x000fe200078e02cf */
[----:B------:R-:W-:Y:S01]  /*b770*/  IABS R216, R2 ;  /* 0x0000000200d87213 */ /* 0x000fe20000000000 */
[--C-:B------:R-:W-:Y:S01]  /*b780*/  @!P0 IMAD.IADD R205, R205, 0x1, -R247.reuse ;  /* 0x00000001cdcd8824 */ /* 0x100fe200078e0af7 */
[C---:B------:R-:W-:Y:S01]  /*b790*/  ISETP.GT.U32.AND P0, PT, R247.reuse, R209, PT ;  /* 0x000000d1f700720c */ /* 0x040fe20003f04070 */
[----:B------:R-:W-:Y:S01]  /*b7a0*/  @!P5 IMAD.IADD R204, R204, 0x1, -R247 ;  /* 0x00000001ccccd824 */ /* 0x000fe200078e0af7 */
[C---:B------:R-:W-:Y:S01]  /*b7b0*/  ISETP.GT.U32.AND P5, PT, R247.reuse, R207, PT ;  /* 0x000000cff700720c */ /* 0x040fe20003fa4070 */
[----:B------:R-:W-:Y:S01]  /*b7c0*/  @!P2 IMAD.MOV R202, RZ, RZ, -R202 ;  /* 0x000000ffffcaa224 */ /* 0x000fe200078e0aca */
[----:B------:R-:W-:Y:S01]  /*b7d0*/  ISETP.GT.U32.AND P2, PT, R247, R206, PT ;  /* 0x000000cef700720c */ /* 0x000fe20003f44070 */
[----:B------:R-:W-:Y:S01]  /*b7e0*/  @!P1 IMAD.MOV R204, RZ, RZ, -R204 ;  /* 0x000000ffffcc9224 */ /* 0x000fe200078e0acc */
[----:B------:R-:W-:Y:S01]  /*b7f0*/  ISETP.GE.AND P1, PT, R211, RZ, PT ;  /* 0x000000ffd300720c */ /* 0x000fe20003f26270 */
[----:B------:R-:W-:-:S04]  /*b800*/  IMAD.HI.U32 R211, R3, R215, RZ ;  /* 0x000000d703d37227 */ /* 0x000fc800078e00ff */
[--C-:B------:R-:W-:Y:S01]  /*b810*/  @!P4 IMAD.IADD R208, R208, 0x1, -R247.reuse ;  /* 0x00000001d0d0c824 */ /* 0x100fe200078e0af7 */
[----:B------:R-:W-:Y:S01]  /*b820*/  ISETP.GE.AND P4, PT, R210, RZ, PT ;  /* 0x000000ffd200720c */ /* 0x000fe20003f86270 */
[--C-:B------:R-:W-:Y:S02]  /*b830*/  @!P0 IMAD.IADD R209, R209, 0x1, -R247.reuse ;  /* 0x00000001d1d18824 */ /* 0x100fe400078e0af7 */
[--C-:B------:R-:W-:Y:S01]  /*b840*/  @!P5 IMAD.IADD R207, R207, 0x1, -R247.reuse ;  /* 0x00000001cfcfd824 */ /* 0x100fe200078e0af7 */
[----:B------:R-:W-:Y:S01]  /*b850*/  ISETP.GT.U32.AND P0, PT, R247, R208, PT ;  /* 0x000000d0f700720c */ /* 0x000fe20003f04070 */
[----:B------:R-:W-:Y:S01]  /*b860*/  @!P2 IMAD.IADD R206, R206, 0x1, -R247 ;  /* 0x00000001cecea824 */ /* 0x000fe200078e0af7 */
[----:B------:R-:W-:Y:S01]  /*b870*/  ISETP.GE.AND P2, PT, R5, RZ, PT ;  /* 0x000000ff0500720c */ /* 0x000fe20003f46270 */
[----:B------:R-:W-:Y:S01]  /*b880*/  IMAD.HI.U32 R5, R3, R216, RZ ;  /* 0x000000d803057227 */ /* 0x000fe200078e00ff */
[----:B------:R-:W-:-:S03]  /*b890*/  ISETP.GT.U32.AND P5, PT, R247, R207, PT ;  /* 0x000000cff700720c */ /* 0x000fc60003fa4070 */
[----:B------:R-:W-:Y:S02]  /*b8a0*/  IMAD.MOV R5, RZ, RZ, -R5 ;  /* 0x000000ffff057224 */ /* 0x000fe400078e0a05 */
[----:B------:R-:W-:Y:S01]  /*b8b0*/  @!P3 IMAD.MOV R206, RZ, RZ, -R206 ;  /* 0x000000ffffceb224 */ /* 0x000fe200078e0ace */
[C---:B------:R-:W-:Y:S01]  /*b8c0*/  ISETP.GT.U32.AND P3, PT, R247.reuse, R209, PT ;  /* 0x000000d1f700720c */ /* 0x040fe20003f64070 */
[C---:B------:R-:W-:Y:S02]  /*b8d0*/  IMAD R216, R247.reuse, R5, R216 ;  /* 0x00000005f7d87224 */ /* 0x040fe400078e02d8 */
[----:B------:R-:W-:Y:S02]  /*b8e0*/  @!P0 IMAD.IADD R208, R208, 0x1, -R247 ;  /* 0x00000001d0d08824 */ /* 0x000fe400078e0af7 */
[----:B------:R-:W-:Y:S01]  /*b8f0*/  @!P6 IMAD.MOV R205, RZ, RZ, -R205 ;  /* 0x000000ffffcde224 */ /* 0x000fe200078e0acd */
[----:B------:R-:W-:Y:S01]  /*b900*/  ISETP.GE.AND P6, PT, R2, RZ, PT ;  /* 0x000000ff0200720c */ /* 0x000fe20003fc6270 */
[----:B------:R-:W-:Y:S01]  /*b910*/  @!P2 IMAD.MOV R208, RZ, RZ, -R208 ;  /* 0x000000ffffd0a224 */ /* 0x000fe200078e0ad0 */
[----:B------:R-:W-:Y:S01]  /*b920*/  ISETP.GT.U32.AND P2, PT, R247, R216, PT ;  /* 0x000000d8f700720c */ /* 0x000fe20003f44070 */
[----:B------:R-:W-:Y:S01]  /*b930*/  @!P5 IMAD.IADD R207, R207, 0x1, -R247 ;  /* 0x00000001cfcfd824 */ /* 0x000fe200078e0af7 */
[----:B------:R-:W-:Y:S01]  /*b940*/  ISETP.GE.AND P5, PT, R11, RZ, PT ;  /* 0x000000ff0b00720c */ /* 0x000fe20003fa6270 */
[----:B------:R-:W-:-:S02]  /*b950*/  IMAD.MOV R11, RZ, RZ, -R211 ;  /* 0x000000ffff0b7224 */ /* 0x000fc400078e0ad3 */
[----:B------:R-:W-:Y:S01]  /*b960*/  @!P1 IMAD.MOV R207, RZ, RZ, -R207 ;  /* 0x000000ffffcf9224 */ /* 0x000fe200078e0acf */
[----:B------:R-:W-:Y:S01]  /*b970*/  ISETP.GE.AND P1, PT, R220, RZ, PT ;  /* 0x000000ffdc00720c */ /* 0x000fe20003f26270 */
[----:B------:R-:W-:Y:S01]  /*b980*/  @!P3 IMAD.IADD R209, R209, 0x1, -R247 ;  /* 0x00000001d1d1b824 */ /* 0x000fe200078e0af7 */
[----:B------:R-:W-:Y:S01]  /*b990*/  IABS R220, R220 ;  /* 0x000000dc00dc7213 */ /* 0x000fe20000000000 */
[----:B------:R-:W-:Y:S01]  /*b9a0*/  IMAD R215, R247, R11, R215 ;  /* 0x0000000bf7d77224 */ /* 0x000fe200078e02d7 */
[----:B------:R-:W-:Y:S01]  /*b9b0*/  ISETP.GE.AND P3, PT, R221, RZ, PT ;  /* 0x000000ffdd00720c */ /* 0x000fe20003f66270 */
[----:B----4-:R-:W-:Y:S01]  /*b9c0*/  IMAD.U32 R210, RZ, RZ, UR4 ;  /* 0x00000004ffd27e24 */ /* 0x010fe2000f8e00ff */
[----:B------:R-:W-:Y:S01]  /*b9d0*/  IABS R221, R221 ;  /* 0x000000dd00dd7213 */ /* 0x000fe20000000000 */
[----:B------:R-:W-:Y:S01]  /*b9e0*/  @!P2 IMAD.IADD R216, R216, 0x1, -R247 ;  /* 0x00000001d8d8a824 */ /* 0x000fe200078e0af7 */
[----:B------:R-:W-:Y:S01]  /*b9f0*/  ISETP.GT.U32.AND P0, PT, R247, R215, PT ;  /* 0x000000d7f700720c */ /* 0x000fe20003f04070 */
[----:B------:R-:W-:Y:S01]  /*ba00*/  IMAD.HI.U32 R2, R3, R220, RZ ;  /* 0x000000dc03027227 */ /* 0x000fe200078e00ff */
[----:B------:R-:W-:-:S02]  /*ba10*/  SHF.R.U32.HI R11, RZ, 0x6, R218 ;  /* 0x00000006ff0b7819 */ /* 0x000fc400000116da */
[----:B------:R-:W-:Y:S01]  /*ba20*/  ISETP.GT.U32.AND P2, PT, R247, R216, PT ;  /* 0x000000d8f700720c */ /* 0x000fe20003f44070 */
[----:B------:R-:W-:Y:S01]  /*ba30*/  IMAD.MOV R2, RZ, RZ, -R2 ;  /* 0x000000ffff027224 */ /* 0x000fe200078e0a02 */
[----:B------:R-:W-:Y:S01]  /*ba40*/  SGXT.U32 R11, R11, 0x2 ;  /* 0x000000020b0b781a */ /* 0x000fe20000000000 */
[----:B------:R-:W-:Y:S01]  /*ba50*/  IMAD.HI.U32 R212, R3, R221, RZ ;  /* 0x000000dd03d47227 */ /* 0x000fe200078e00ff */
[----:B------:R-:W-:-:S03]  /*ba60*/  LOP3.LUT R218, R4, 0x1e8, RZ, 0xfc, !PT ;  /* 0x000001e804da7812 */ /* 0x000fc600078efcff */
[----:B------:R-:W-:Y:S01]  /*ba70*/  IMAD R220, R247, R2, R220 ;  /* 0x00000002f7dc7224 */ /* 0x000fe200078e02dc */
[----:B------:R-:W-:Y:S01]  /*ba80*/  IABS R232, R218 ;  /* 0x000000da00e87213 */ /* 0x000fe20000000000 */
[----:B------:R-:W-:Y:S02]  /*ba90*/  IMAD.MOV R2, RZ, RZ, -R212 ;  /* 0x000000ffff027224 */ /* 0x000fe400078e0ad4 */
[----:B------:R-:W-:Y:S01]  /*baa0*/  @!P0 IMAD.IADD R215, R215, 0x1, -R247 ;  /* 0x00000001d7d78824 */ /* 0x000fe200078e0af7 */
[----:B------:R-:W-:Y:S01]  /*bab0*/  ISETP.GE.AND P0, PT, R227, RZ, PT ;  /* 0x000000ffe300720c */ /* 0x000fe20003f06270 */
[C---:B------:R-:W-:Y:S01]  /*bac0*/  IMAD R221, R247.reuse, R2, R221 ;  /* 0x00000002f7dd7224 */ /* 0x040fe200078e02dd */
[----:B------:R-:W-:Y:S01]  /*bad0*/  IABS R227, R227 ;  /* 0x000000e300e37213 */ /* 0x000fe20000000000 */
[----:B------:R-:W-:Y:S01]  /*bae0*/  @!P2 IMAD.IADD R216, R216, 0x1, -R247 ;  /* 0x00000001d8d8a824 */ /* 0x000fe200078e0af7 */
[----:B------:R-:W-:Y:S01]  /*baf0*/  LOP3.LUT R2, R4, 0x1e6, RZ, 0xfc, !PT ;  /* 0x000001e604027812 */ /* 0x000fe200078efcff */
[----:B------:R-:W-:Y:S01]  /*bb00*/  @!P5 IMAD.MOV R209, RZ, RZ, -R209 ;  /* 0x000000ffffd1d224 */ /* 0x000fe200078e0ad1 */
[----:B------:R-:W-:Y:S01]  /*bb10*/  ISETP.GT.U32.AND P2, PT, R247, R221, PT ;  /* 0x000000ddf700720c */ /* 0x000fe20003f44070 */
[----:B------:R-:W-:Y:S01]  /*bb20*/  IMAD.HI.U32 R5, R3, R227, RZ ;  /* 0x000000e303057227 */ /* 0x000fe200078e00ff */
[----:B------:R-:W-:-:S02]  /*bb30*/  ISETP.GT.U32.AND P5, PT, R247, R215, PT ;  /* 0x000000d7f700720c */ /* 0x000fc40003fa4070 */
[----:B------:R-:W-:Y:S01]  /*bb40*/  IABS R228, R2 ;  /* 0x0000000200e47213 */ /* 0x000fe20000000000 */
[----:B------:R-:W-:Y:S02]  /*bb50*/  IMAD.MOV R5, RZ, RZ, -R5 ;  /* 0x000000ffff057224 */ /* 0x000fe400078e0a05 */
[----:B------:R-:W-:Y:S01]  /*bb60*/  @!P6 IMAD.MOV R216, RZ, RZ, -R216 ;  /* 0x000000ffffd8e224 */ /* 0x000fe200078e0ad8 */
[----:B------:R-:W-:Y:S01]  /*bb70*/  ISETP.GE.AND P6, PT, R2, RZ, PT ;  /* 0x000000ff0200720c */ /* 0x000fe20003fc6270 */
[----:B------:R-:W-:Y:S02]  /*bb80*/  IMAD R227, R247, R5, R227 ;  /* 0x00000005f7e37224 */ /* 0x000fe400078e02e3 */
[----:B------:R-:W-:-:S04]  /*bb90*/  IMAD.HI.U32 R5, R3, R228, RZ ;  /* 0x000000e403057227 */ /* 0x000fc800078e00ff */
[----:B------:R-:W-:Y:S02]  /*bba0*/  @!P2 IMAD.IADD R221, R221, 0x1, -R247 ;  /* 0x00000001dddda824 */ /* 0x000fe400078e0af7 */
[----:B------:R-:W-:Y:S02]  /*bbb0*/  IMAD.MOV R2, RZ, RZ, -R5 ;  /* 0x000000ffff027224 */ /* 0x000fe400078e0a05 */
[----:B------:R-:W-:Y:S01]  /*bbc0*/  @!P5 IMAD.IADD R215, R215, 0x1, -R247 ;  /* 0x00000001d7d7d824 */ /* 0x000fe200078e0af7 */
[C---:B------:R-:W-:Y:S01]  /*bbd0*/  ISETP.GT.U32.AND P2, PT, R247.reuse, R221, PT ;  /* 0x000000ddf700720c */ /* 0x040fe20003f44070 */
[C---:B------:R-:W-:Y:S01]  /*bbe0*/  IMAD R228, R247.reuse, R2, R228 ;  /* 0x00000002f7e47224 */ /* 0x040fe200078e02e4 */
[----:B------:R-:W-:Y:S01]  /*bbf0*/  LOP3.LUT R2, R4, 0x1ee, RZ, 0xfc, !PT ;  /* 0x000001ee04027812 */ /* 0x000fe200078efcff */
[----:B------:R-:W-:Y:S01]  /*bc00*/  @!P4 IMAD.MOV R215, RZ, RZ, -R215 ;  /* 0x000000ffffd7c224 */ /* 0x000fe200078e0ad7 */
[----:B------:R-:W-:Y:S01]  /*bc10*/  ISETP.GT.U32.AND P4, PT, R247, R227, PT ;  /* 0x000000e3f700720c */ /* 0x000fe20003f84070 */
[----:B------:R-:W-:Y:S01]  /*bc20*/  IMAD R211, R11, UR4, RZ ;  /* 0x000000040bd37c24 */ /* 0x000fe2000f8e02ff */
[----:B------:R-:W-:Y:S01]  /*bc30*/  IABS R242, R2 ;  /* 0x0000000200f27213 */ /* 0x000fe20000000000 */
[----:B------:R-:W-:Y:S01]  /*bc40*/  IMAD.HI.U32 R219, R3, R232, RZ ;  /* 0x000000e803db7227 */ /* 0x000fe200078e00ff */
[----:B------:R-:W-:-:S03]  /*bc50*/  ISETP.GT.U32.AND P5, PT, R247, R220, PT ;  /* 0x000000dcf700720c */ /* 0x000fc60003fa4070 */
[C---:B------:R-:W-:Y:S02]  /*bc60*/  IMAD R0, R210.reuse, 0x4, R211 ;  /* 0x00000004d2007824 */ /* 0x040fe400078e02d3 */
[--C-:B------:R-:W-:Y:S01]  /*bc70*/  @!P2 IMAD.IADD R221, R221, 0x1, -R247.reuse ;  /* 0x00000001dddda824 */ /* 0x100fe200078e0af7 */
[----:B------:R-:W-:Y:S01]  /*bc80*/  ISETP.GT.U32.AND P2, PT, R247, R228, PT ;  /* 0x000000e4f700720c */ /* 0x000fe20003f44070 */
[----:B------:R-:W-:Y:S02]  /*bc90*/  IMAD R0, R210, 0x4, R0 ;  /* 0x00000004d2007824 */ /* 0x000fe400078e0200 */
[----:B------:R-:W-:Y:S02]  /*bca0*/  @!P4 IMAD.IADD R227, R227, 0x1, -R247 ;  /* 0x00000001e3e3c824 */ /* 0x000fe400078e0af7 */
[----:B------:R-:W-:Y:S01]  /*bcb0*/  IMAD.MOV R5, RZ, RZ, -R219 ;  /* 0x000000ffff057224 */ /* 0x000fe200078e0adb */
[----:B------:R1:W-:Y:S01]  /*bcc0*/  STL [R1+0x90], R0 ;  /* 0x0000900001007387 */ /* 0x0003e20000100800 */
[----:B------:R-:W-:Y:S01]  /*bcd0*/  @!P3 IMAD.MOV R221, RZ, RZ, -R221 ;  /* 0x000000ffffddb224 */ /* 0x000fe200078e0add */
[C---:B------:R-:W-:Y:S01]  /*bce0*/  ISETP.GT.U32.AND P4, PT, R247.reuse, R227, PT ;  /* 0x000000e3f700720c */ /* 0x040fe20003f84070 */
[----:B------:R-:W-:Y:S01]  /*bcf0*/  IMAD R232, R247, R5, R232 ;  /* 0x00000005f7e87224 */ /* 0x000fe200078e02e8 */
[----:B------:R-:W-:Y:S01]  /*bd00*/  LOP3.LUT R5, R4, 0x1ec, RZ, 0xfc, !PT ;  /* 0x000001ec04057812 */ /* 0x000fe200078efcff */
[----:B------:R-:W-:-:S03]  /*bd10*/  IMAD.HI.U32 R225, R3, R242, RZ ;  /* 0x000000f203e17227 */ /* 0x000fc600078e00ff */
[----:B------:R-:W-:Y:S01]  /*bd20*/  IABS R241, R5 ;  /* 0x0000000500f17213 */ /* 0x000fe20000000000 */
[--C-:B------:R-:W-:Y:S01]  /*bd30*/  @!P2 IMAD.IADD R228, R228, 0x1, -R247.reuse ;  /* 0x00000001e4e4a824 */ /* 0x100fe200078e0af7 */
[----:B------:R-:W-:Y:S01]  /*bd40*/  ISETP.GE.AND P3, PT, R5, RZ, PT ;  /* 0x000000ff0500720c */ /* 0x000fe20003f66270 */
[C---:B-1----:R-:W-:Y:S02]  /*bd50*/  IMAD R0, R210.reuse, 0x4, R0 ;  /* 0x00000004d2007824 */ /* 0x042fe400078e0200 */
[----:B------:R-:W-:Y:S01]  /*bd60*/  IMAD.HI.U32 R5, R3, R241, RZ ;  /* 0x000000f103057227 */ /* 0x000fe200078e00ff */
[----:B------:R-:W-:Y:S02]  /*bd70*/  ISETP.GT.U32.AND P2, PT, R247, R228, PT ;  /* 0x000000e4f700720c */ /* 0x000fe40003f44070 */
[----:B------:R1:W-:Y:S01]  /*bd80*/  STL [R1+0x98], R0 ;  /* 0x0000980001007387 */ /* 0x0003e20000100800 */
[----:B------:R-:W-:Y:S02]  /*bd90*/  IMAD R212, R210, 0x4, R0 ;  /* 0x00000004d2d47824 */ /* 0x000fe400078e0200 */
[----:B------:R-:W-:Y:S01]  /*bda0*/  @!P4 IMAD.IADD R227, R227, 0x1, -R247 ;  /* 0x00000001e3e3c824 */ /* 0x000fe200078e0af7 */
[----:B------:R-:W-:Y:S01]  /*bdb0*/  ISETP.GE.AND P4, PT, R2, RZ, PT ;  /* 0x000000ff0200720c */ /* 0x000fe20003f86270 */
[----:B------:R-:W-:-:S02]  /*bdc0*/  IMAD.MOV R5, RZ, RZ, -R5 ;  /* 0x000000ffff057224 */ /* 0x000fc400078e0a05 */
[----:B------:R-:W-:Y:S02]  /*bdd0*/  @!P0 IMAD.MOV R227, RZ, RZ, -R227 ;  /* 0x000000ffffe38224 */ /* 0x000fe400078e0ae3 */
[C---:B------:R-:W-:Y:S02]  /*bde0*/  IMAD R241, R247.reuse, R5, R241 ;  /* 0x00000005f7f17224 */ /* 0x040fe400078e02f1 */
[----:B-1----:R-:W-:Y:S01]  /*bdf0*/  IMAD.MOV.U32 R0, RZ, RZ, R222 ;  /* 0x000000ffff007224 */ /* 0x002fe200078e00de */
[----:B------:R-:W-:Y:S01]  /*be00*/  LOP3.LUT R222, R4, 0x1ea, RZ, 0xfc, !PT ;  /* 0x000001ea04de7812 */ /* 0x000fe200078efcff */
[----:B------:R-:W-:Y:S01]  /*be10*/  @!P2 IMAD.IADD R228, R228, 0x1, -R247 ;  /* 0x00000001e4e4a824 */ /* 0x000fe200078e0af7 */
[C---:B------:R-:W-:Y:S01]  /*be20*/  ISETP.GT.U32.AND P2, PT, R247.reuse, R232, PT ;  /* 0x000000e8f700720c */ /* 0x040fe20003f44070 */
[----:B------:R-:W-:Y:S01]  /*be30*/  IMAD.MOV R225, RZ, RZ, -R225 ;  /* 0x000000ffffe17224 */ /* 0x000fe200078e0ae1 */
[----:B------:R-:W-:Y:S01]  /*be40*/  IABS R239, R222 ;  /* 0x000000de00ef7213 */ /* 0x000fe20000000000 */
[----:B------:R-:W-:Y:S01]  /*be50*/  @!P6 IMAD.MOV R228, RZ, RZ, -R228 ;  /* 0x000000ffffe4e224 */ /* 0x000fe200078e0ae4 */
[C---:B------:R-:W-:Y:S01]  /*be60*/  ISETP.GT.U32.AND P6, PT, R247.reuse, R241, PT ;  /* 0x000000f1f700720c */ /* 0x040fe20003fc4070 */
[----:B------:R-:W-:-:S02]  /*be70*/  IMAD R242, R247, R225, R242 ;  /* 0x000000e1f7f27224 */ /* 0x000fc400078e02f2 */
[----:B------:R-:W-:-:S04]  /*be80*/  IMAD.HI.U32 R2, R3, R239, RZ ;  /* 0x000000ef03027227 */ /* 0x000fc800078e00ff */
[----:B------:R-:W-:Y:S02]  /*be90*/  IMAD.MOV R2, RZ, RZ, -R2 ;  /* 0x000000ffff027224 */ /* 0x000fe400078e0a02 */
[----:B------:R-:W-:Y:S02]  /*bea0*/  @!P2 IMAD.IADD R232, R232, 0x1, -R247 ;  /* 0x00000001e8e8a824 */ /* 0x000fe400078e0af7 */
[----:B------:R-:W-:Y:S01]  /*beb0*/  IMAD R239, R247, R2, R239 ;  /* 0x00000002f7ef7224 */ /* 0x000fe200078e02ef */
[----:B------:R-:W-:Y:S01]  /*bec0*/  IABS R2, R245 ;  /* 0x000000f500027213 */ /* 0x000fe20000000000 */
[--C-:B------:R-:W-:Y:S02]  /*bed0*/  @!P5 IMAD.IADD R220, R220, 0x1, -R247.reuse ;  /* 0x00000001dcdcd824 */ /* 0x100fe400078e0af7 */
[----:B------:R-:W-:Y:S01]  /*bee0*/  @!P6 IMAD.IADD R241, R241, 0x1, -R247 ;  /* 0x00000001f1f1e824 */ /* 0x000fe200078e0af7 */
[----:B------:R-:W-:Y:S01]  /*bef0*/  ISETP.GT.U32.AND P2, PT, R247, R239, PT ;  /* 0x000000eff700720c */ /* 0x000fe20003f44070 */
[----:B------:R-:W-:Y:S01]  /*bf00*/  IMAD.HI.U32 R5, R3, R251, RZ ;  /* 0x000000fb03057227 */ /* 0x000fe200078e00ff */
[----:B------:R-:W-:-:S02]  /*bf10*/  ISETP.GT.U32.AND P6, PT, R247, R250, PT ;  /* 0x000000faf700720c */ /* 0x000fc40003fc4070 */
[C---:B------:R-:W-:Y:S01]  /*bf20*/  ISETP.GT.U32.AND P5, PT, R247.reuse, R220, PT ;  /* 0x000000dcf700720c */ /* 0x040fe20003fa4070 */
[----:B------:R-:W-:Y:S02]  /*bf30*/  IMAD.MOV R5, RZ, RZ, -R5 ;  /* 0x000000ffff057224 */ /* 0x000fe400078e0a05 */
[----:B------:R-:W-:Y:S02]  /*bf40*/  IMAD.MOV.U32 R4, RZ, RZ, R233 ;  /* 0x000000ffff047224 */ /* 0x000fe400078e00e9 */
[----:B------:R-:W-:Y:S02]  /*bf50*/  IMAD R251, R247, R5, R251 ;  /* 0x00000005f7fb7224 */ /* 0x000fe400078e02fb */
[----:B------:R-:W-:-:S04]  /*bf60*/  IMAD.HI.U32 R5, R3, R2, RZ ;  /* 0x0000000203057227 */ /* 0x000fc800078e00ff */
[--C-:B------:R-:W-:Y:S01]  /*bf70*/  @!P2 IMAD.IADD R239, R239, 0x1, -R247.reuse ;  /* 0x00000001efefa824 */ /* 0x100fe200078e0af7 */
[C---:B------:R-:W-:Y:S01]  /*bf80*/  ISETP.GT.U32.AND P2, PT, R247.reuse, R232, PT ;  /* 0x000000e8f700720c */ /* 0x040fe20003f44070 */
[--C-:B------:R-:W-:Y:S02]  /*bf90*/  @!P6 IMAD.IADD R250, R250, 0x1, -R247.reuse ;  /* 0x00000001fafae824 */ /* 0x100fe400078e0af7 */
[----:B------:R-:W-:Y:S01]  /*bfa0*/  @!P5 IMAD.IADD R220, R220, 0x1, -R247 ;  /* 0x00000001dcdcd824 */ /* 0x000fe200078e0af7 */
[----:B------:R-:W-:Y:S01]  /*bfb0*/  ISETP.GT.U32.AND P0, PT, R247, R239, PT ;  /* 0x000000eff700720c */ /* 0x000fe20003f04070 */
[----:B------:R-:W-:Y:S01]  /*bfc0*/  IMAD.MOV R5, RZ, RZ, -R5 ;  /* 0x000000ffff057224 */ /* 0x000fe200078e0a05 */
[----:B------:R-:W-:Y:S01]  /*bfd0*/  ISETP.GE.AND P5, PT, R218, RZ, PT ;  /* 0x000000ffda00720c */ /* 0x000fe20003fa6270 */
[----:B------:R-:W-:-:S04]  /*bfe0*/  IMAD.HI.U32 R235, R3, R4, RZ ;  /* 0x0000000403eb7227 */ /* 0x000fc800078e00ff */
[C---:B------:R-:W-:Y:S01]  /*bff0*/  IMAD R2, R247.reuse, R5, R2 ;  /* 0x00000005f7027224 */ /* 0x040fe200078e0202 */
[----:B------:R-:W-:Y:S01]  /*c000*/  IABS R5, R248 ;  /* 0x000000f800057213 */ /* 0x000fe20000000000 */
[----:B------:R-:W-:Y:S01]  /*c010*/  @!P2 IMAD.IADD R232, R232, 0x1, -R247 ;  /* 0x00000001e8e8a824 */ /* 0x000fe200078e0af7 */
[----:B------:R-:W-:Y:S01]  /*c020*/  ISETP.GT.U32.AND P2, PT, R247, R242, PT ;  /* 0x000000f2f700720c */ /* 0x000fe20003f44070 */
[----:B------:R-:W-:Y:S02]  /*c030*/  IMAD.MOV R235, RZ, RZ, -R235 ;  /* 0x000000ffffeb7224 */ /* 0x000fe400078e0aeb */
[----:B------:R-:W-:Y:S01]  /*c040*/  @!P0 IMAD.IADD R239, R239, 0x1, -R247 ;  /* 0x00000001efef8824 */ /* 0x000fe200078e0af7 */
[----:B------:R-:W-:Y:S01]  /*c050*/  ISETP.GT.U32.AND P0, PT, R247, R243, PT ;  /* 0x000000f3f700720c */ /* 0x000fe20003f04070 */
[----:B------:R-:W-:-:S04]  /*c060*/  IMAD.HI.U32 R3, R3, R5, RZ ;  /* 0x0000000503037227 */ /* 0x000fc800078e00ff */
[----:B------:R-:W-:Y:S01]  /*c070*/  @!P5 IMAD.MOV R232, RZ, RZ, -R232 ;  /* 0x000000ffffe8d224 */ /* 0x000fe200078e0ae8 */
[C---:B------:R-:W-:Y:S01]  /*c080*/  ISETP.GT.U32.AND P5, PT, R247.reuse, R250, PT ;  /* 0x000000faf700720c */ /* 0x040fe20003fa4070 */
[----:B------:R-:W-:Y:S02]  /*c090*/  IMAD.MOV R3, RZ, RZ, -R3 ;  /* 0x000000ffff037224 */ /* 0x000fe400078e0a03 */
[--C-:B------:R-:W-:Y:S01]  /*c0a0*/  @!P2 IMAD.IADD R242, R242, 0x1, -R247.reuse ;  /* 0x00000001f2f2a824 */ /* 0x100fe200078e0af7 */
[C---:B------:R-:W-:Y:S01]  /*c0b0*/  ISETP.GT.U32.AND P2, PT, R247.reuse, R241, PT ;  /* 0x000000f1f700720c */ /* 0x040fe20003f44070 */
[----:B------:R-:W-:Y:S02]  /*c0c0*/  IMAD R4, R247, R235, R4 ;  /* 0x000000ebf7047224 */ /* 0x000fe400078e0204 */
[----:B------:R-:W-:Y:S01]  /*c0d0*/  @!P0 IMAD.IADD R243, R243, 0x1, -R247 ;  /* 0x00000001f3f38824 */ /* 0x000fe200078e0af7 */
[C---:B------:R-:W-:Y:S01]  /*c0e0*/  ISETP.GT.U32.AND P0, PT, R247.reuse, R242, PT ;  /* 0x000000f2f700720c */ /* 0x040fe20003f04070 */
[----:B------:R-:W-:-:S02]  /*c0f0*/  IMAD R5, R247, R3, R5 ;  /* 0x00000003f7057224 */ /* 0x000fc400078e0205 */
[----:B------:R-:W-:Y:S01]  /*c100*/  @!P1 IMAD.MOV R220, RZ, RZ, -R220 ;  /* 0x000000ffffdc9224 */ /* 0x000fe200078e0adc */
[----:B------:R-:W-:Y:S01]  /*c110*/  ISETP.GT.U32.AND P6, PT, R247, R243, PT ;  /* 0x000000f3f700720c */ /* 0x000fe20003fc4070 */
[--C-:B------:R-:W-:Y:S01]  /*c120*/  @!P5 IMAD.IADD R250, R250, 0x1, -R247.reuse ;  /* 0x00000001fafad824 */ /* 0x100fe200078e0af7 */
[----:B------:R-:W-:Y:S01]  /*c130*/  ISETP.GE.AND P5, PT, R236, RZ, PT ;  /* 0x000000ffec00720c */ /* 0x000fe20003fa6270 */
[----:B------:R-:W-:Y:S01]  /*c140*/  IMAD R213, R210, 0x4, R212 ;  /* 0x00000004d2d57824 */ /* 0x000fe200078e02d4 */
[----:B------:R-:W-:Y:S01]  /*c150*/  ISETP.GE.AND P1, PT, R222, RZ, PT ;  /* 0x000000ffde00720c */ /* 0x000fe20003f26270 */
[----:B------:R-:W-:Y:S01]  /*c160*/  @!P2 IMAD.IADD R241, R241, 0x1, -R247 ;  /* 0x00000001f1f1a824 */ /* 0x000fe200078e0af7 */
[C---:B------:R-:W-:Y:S01]  /*c170*/  ISETP.GT.U32.AND P2, PT, R247.reuse, R251, PT ;  /* 0x000000fbf700720c */ /* 0x040fe20003f44070 */
[----:B------:R-:W-:Y:S02]  /*c180*/  IMAD R214, R210, 0x4, R213 ;  /* 0x00000004d2d67824 */ /* 0x000fe400078e02d5 */
[----:B------:R-:W-:Y:S01]  /*c190*/  @!P0 IMAD.IADD R242, R242, 0x1, -R247 ;  /* 0x00000001f2f28824 */ /* 0x000fe200078e0af7 */
[----:B------:R-:W-:Y:S01]  /*c1a0*/  ISETP.GT.U32.AND P0, PT, R247, R252, PT ;  /* 0x000000fcf700720c */ /* 0x000fe20003f04070 */
[----:B------:R-:W-:-:S02]  /*c1b0*/  @!P3 IMAD.MOV R241, RZ, RZ, -R241 ;  /* 0x000000fffff1b224 */ /* 0x000fc400078e0af1 */
[----:B------:R-:W-:Y:S01]  /*c1c0*/  @!P6 IMAD.IADD R243, R243, 0x1, -R247 ;  /* 0x00000001f3f3e824 */ /* 0x000fe200078e0af7 */
[----:B------:R-:W-:Y:S01]  /*c1d0*/  ISETP.GT.U32.AND P6, PT, R247, R2, PT ;  /* 0x00000002f700720c */ /* 0x000fe20003fc4070 */
[----:B------:R-:W-:Y:S02]  /*c1e0*/  @!P4 IMAD.MOV R242, RZ, RZ, -R242 ;  /* 0x000000fffff2c224 */ /* 0x000fe400078e0af2 */
[----:B------:R-:W-:Y:S02]  /*c1f0*/  @!P5 IMAD.MOV R243, RZ, RZ, -R243 ;  /* 0x000000fffff3d224 */ /* 0x000fe400078e0af3 */
[----:B------:R-:W-:Y:S01]  /*c200*/  @!P2 IMAD.IADD R251, R251, 0x1, -R247 ;  /* 0x00000001fbfba824 */ /* 0x000fe200078e0af7 */
[C---:B------:R-:W-:Y:S01]  /*c210*/  ISETP.GT.U32.AND P2, PT, R247.reuse, R4, PT ;  /* 0x00000004f700720c */ /* 0x040fe20003f44070 */
[----:B------:R-:W-:Y:S02]  /*c220*/  @!P1 IMAD.MOV R239, RZ, RZ, -R239 ;  /* 0x000000ffffef9224 */ /* 0x000fe400078e0aef */
[--C-:B------:R-:W-:Y:S01]  /*c230*/  @!P0 IMAD.IADD R252, R252, 0x1, -R247.reuse ;  /* 0x00000001fcfc8824 */ /* 0x100fe200078e0af7 */
[C---:B------:R-:W-:Y:S01]  /*c240*/  ISETP.GT.U32.AND P1, PT, R247.reuse, R251, PT ;  /* 0x000000fbf700720c */ /* 0x040fe20003f24070 */
[----:B------:R-:W-:Y:S01]  /*c250*/  IMAD R217, R210, 0x4, R214 ;  /* 0x00000004d2d97824 */ /* 0x000fe200078e02d6 */
[----:B------:R-:W-:Y:S01]  /*c260*/  ISETP.GE.AND P0, PT, R238, RZ, PT ;  /* 0x000000ffee00720c */ /* 0x000fe20003f06270 */
[----:B------:R-:W-:Y:S01]  /*c270*/  @!P6 IMAD.IADD R2, R2, 0x1, -R247 ;  /* 0x000000010202e824 */ /* 0x000fe200078e0af7 */
[C---:B------:R-:W-:Y:S01]  /*c280*/  ISETP.GT.U32.AND P6, PT, R247.reuse, R5, PT ;  /* 0x00000005f700720c */ /* 0x040fe20003fc4070 */
[----:B------:R-:W-:Y:S01]  /*c290*/  IMAD R218, R210, 0x4, R217 ;  /* 0x00000004d2da7824 */ /* 0x000fe200078e02d9 */
[----:B------:R-:W-:-:S03]  /*c2a0*/  ISETP.GT.U32.AND P3, PT, R247, R252, PT ;  /* 0x000000fcf700720c */ /* 0x000fc60003f64070 */
[--C-:B------:R-:W-:Y:S01]  /*c2b0*/  @!P2 IMAD.IADD R4, R4, 0x1, -R247.reuse ;  /* 0x000000010404a824 */ /* 0x100fe200078e0af7 */
[----:B------:R-:W-:Y:S01]  /*c2c0*/  ISETP.GT.U32.AND P2, PT, R247, R2, PT ;  /* 0x00000002f700720c */ /* 0x000fe20003f44070 */
[C---:B------:R-:W-:Y:S02]  /*c2d0*/  IMAD R219, R210.reuse, 0x4, R218 ;  /* 0x00000004d2db7824 */ /* 0x040fe400078e02da */
[----:B------:R-:W-:Y:S01]  /*c2e0*/  @!P1 IMAD.IADD R251, R251, 0x1, -R247 ;  /* 0x00000001fbfb9824 */ /* 0x000fe200078e0af7 */
[----:B------:R-:W-:Y:S01]  /*c2f0*/  ISETP.GT.U32.AND P4, PT, R247, R4, PT ;  /* 0x00000004f700720c */ /* 0x000fe20003f84070 */
[----:B------:R-:W-:Y:S01]  /*c300*/  IMAD R222, R210, 0x4, R219 ;  /* 0x00000004d2de7824 */ /* 0x000fe200078e02db */
[----:B------:R-:W-:Y:S01]  /*c310*/  ISETP.GE.AND P1, PT, R249, RZ, PT ;  /* 0x000000fff900720c */ /* 0x000fe20003f26270 */
[--C-:B------:R-:W-:Y:S01]  /*c320*/  @!P6 IMAD.IADD R5, R5, 0x1, -R247.reuse ;  /* 0x000000010505e824 */ /* 0x100fe200078e0af7 */
[----:B------:R-:W-:Y:S01]  /*c330*/  ISETP.GE.AND P6, PT, R244, RZ, PT ;  /* 0x000000fff400720c */ /* 0x000fe20003fc6270 */
[--C-:B------:R-:W-:Y:S01]  /*c340*/  @!P3 IMAD.IADD R252, R252, 0x1, -R247.reuse ;  /* 0x00000001fcfcb824 */ /* 0x100fe200078e0af7 */
[----:B------:R-:W-:Y:S01]  /*c350*/  ISETP.GE.AND P3, PT, R245, RZ, PT ;  /* 0x000000fff500720c */ /* 0x000fe20003f66270 */
[----:B------:R-:W-:Y:S01]  /*c360*/  IMAD R223, R210, 0x4, R222 ;  /* 0x00000004d2df7824 */ /* 0x000fe200078e02de */
[----:B------:R-:W-:Y:S01]  /*c370*/  ISETP.GT.U32.AND P5, PT, R247, R5, PT ;  /* 0x00000005f700720c */ /* 0x000fe20003fa4070 */
[----:B------:R-:W-:Y:S01]  /*c380*/  @!P2 IMAD.IADD R2, R2, 0x1, -R247 ;  /* 0x000000010202a824 */ /* 0x000fe200078e0af7 */
[----:B------:R-:W-:Y:S01]  /*c390*/  ISETP.GE.AND P2, PT, R246, RZ, PT ;  /* 0x000000fff600720c */ /* 0x000fe20003f46270 */
[----:B------:R-:W-:-:S02]  /*c3a0*/  @!P0 IMAD.MOV R250, RZ, RZ, -R250 ;  /* 0x000000fffffa8224 */ /* 0x000fc400078e0afa */
[----:B------:R-:W-:Y:S01]  /*c3b0*/  @!P4 IMAD.IADD R4, R4, 0x1, -R247 ;  /* 0x000000010404c824 */ /* 0x000fe200078e0af7 */
[----:B------:R-:W-:Y:S01]  /*c3c0*/  ISETP.GE.AND P4, PT, R248, RZ, PT ;  /* 0x000000fff800720c */ /* 0x000fe20003f86270 */
[C---:B------:R-:W-:Y:S01]  /*c3d0*/  IMAD R224, R210.reuse, 0x4, R223 ;  /* 0x00000004d2e07824 */ /* 0x040fe200078e02df */
[----:B------:R-:W-:Y:S01]  /*c3e0*/  LOP3.LUT R248, RZ, UR11, RZ, 0x33, !PT ;  /* 0x0000000bfff87c12 */ /* 0x000fe2000f8e33ff */
[----:B------:R-:W-:Y:S02]  /*c3f0*/  @!P6 IMAD.MOV R251, RZ, RZ, -R251 ;  /* 0x000000fffffbe224 */ /* 0x000fe400078e0afb */
[----:B------:R-:W-:Y:S02]  /*c400*/  IMAD R225, R210, 0x4, R224 ;  /* 0x00000004d2e17824 */ /* 0x000fe400078e02e0 */
[----:B------:R-:W-:Y:S01]  /*c410*/  @!P5 IMAD.IADD R5, R5, 0x1, -R247 ;  /* 0x000000010505d824 */ /* 0x000fe200078e0af7 */
[----:B------:R-:W-:Y:S01]  /*c420*/  ISETP.NE.AND P5, PT, RZ, UR11, PT ;  /* 0x0000000bff007c0c */ /* 0x000fe2000bfa5270 */
[----:B------:R-:W-:Y:S01]  /*c430*/  @!P1 IMAD.MOV R252, RZ, RZ, -R252 ;  /* 0x000000fffffc9224 */ /* 0x000fe200078e0afc */
[----:B------:R-:W1:Y:S01]  /*c440*/  LDCU UR11, c[0x0][0x3b0] ;  /* 0x00007600ff0b77ac */ /* 0x000e620008000800 */
[----:B------:R-:W-:Y:S01]  /*c450*/  @!P3 IMAD.MOV R2, RZ, RZ, -R2 ;  /* 0x000000ffff02b224 */ /* 0x000fe200078e0a02 */
[C---:B------:R-:W-:Y:S01]  /*c460*/  SEL R8, R248.reuse, R8, !P5 ;  /* 0x00000008f8087207 */ /* 0x040fe20006800000 */
[----:B------:R-:W-:Y:S01]  /*c470*/  @!P2 IMAD.MOV R4, RZ, RZ, -R4 ;  /* 0x000000ffff04a224 */ /* 0x000fe200078e0a04 */
[----:B------:R-:W-:Y:S01]  /*c480*/  SEL R3, R248, R7, !P5 ;  /* 0x00000007f8037207 */ /* 0x000fe20006800000 */
[----:B------:R-:W-:Y:S01]  /*c490*/  IMAD R226, R210, 0x4, R225 ;  /* 0x00000004d2e27824 */ /* 0x000fe200078e02e1 */
[C---:B------:R-:W-:Y:S01]  /*c4a0*/  SEL R0, R248.reuse, R0, !P5 ;  /* 0x00000000f8007207 */ /* 0x040fe20006800000 */
[----:B------:R2:W-:Y:S01]  /*c4b0*/  STL [R1+0xb8], R8 ;  /* 0x0000b80801007387 */ /* 0x0005e20000100800 */
[----:B------:R-:W-:Y:S01]  /*c4c0*/  SEL R34, R248, R34, !P5 ;  /* 0x00000022f8227207 */ /* 0x000fe20006800000 */
[----:B------:R-:W-:-:S02]  /*c4d0*/  IMAD R229, R210, 0x4, R226 ;  /* 0x00000004d2e57824 */ /* 0x000fc400078e02e2 */
[----:B------:R-:W-:Y:S01]  /*c4e0*/  STL [R1+0xb4], R3 ;  /* 0x0000b40301007387 */ /* 0x000fe20000100800 */
[----:B------:R-:W-:Y:S02]  /*c4f0*/  @!P4 IMAD.MOV R5, RZ, RZ, -R5 ;  /* 0x000000ffff05c224 */ /* 0x000fe400078e0a05 */
[C---:B------:R-:W-:Y:S01]  /*c500*/  IMAD R230, R210.reuse, 0x4, R229 ;  /* 0x00000004d2e67824 */ /* 0x040fe200078e02e5 */
[----:B------:R-:W3:Y:S03]  /*c510*/  LDL.LU R33, [R1+0x7c] ;  /* 0x00007c0001217983 */ /* 0x000ee60000300800 */
[C---:B------:R-:W-:Y:S01]  /*c520*/  IMAD R231, R210.reuse, 0x4, R230 ;  /* 0x00000004d2e77824 */ /* 0x040fe200078e02e6 */
[----:B------:R4:W-:Y:S03]  /*c530*/  STL [R1+0xb0], R0 ;  /* 0x0000b00001007387 */ /* 0x0009e60000100800 */
[----:B------:R-:W-:Y:S01]  /*c540*/  IMAD R233, R210, 0x4, R231 ;  /* 0x00000004d2e97824 */ /* 0x000fe200078e02e7 */
[----:B------:R-:W5:Y:S01]  /*c550*/  LDL.LU R32, [R1+0x78] ;  /* 0x0000780001207983 */ /* 0x000f620000300800 */
[----:B------:R-:W-:-:S02]  /*c560*/  SEL R35, R248, R35, !P5 ;  /* 0x00000023f8237207 */ /* 0x000fc40006800000 */
[----:B------:R-:W-:Y:S01]  /*c570*/  IMAD R234, R210, 0x4, R233 ;  /* 0x00000004d2ea7824 */ /* 0x000fe200078e02e9 */
[----:B------:R-:W5:Y:S01]  /*c580*/  LDL.LU R31, [R1+0x74] ;  /* 0x00007400011f7983 */ /* 0x000f620000300800 */
[C---:B------:R-:W-:Y:S02]  /*c590*/  SEL R36, R248.reuse, R36, !P5 ;  /* 0x00000024f8247207 */ /* 0x040fe40006800000 */
[C---:B------:R-:W-:Y:S01]  /*c5a0*/  SEL R37, R248.reuse, R37, !P5 ;  /* 0x00000025f8257207 */ /* 0x040fe20006800000 */
[----:B------:R-:W5:Y:S01]  /*c5b0*/  LDL.LU R30, [R1+0x70] ;  /* 0x00007000011e7983 */ /* 0x000f620000300800 */
[----:B------:R-:W-:Y:S01]  /*c5c0*/  SEL R38, R248, R38, !P5 ;  /* 0x00000026f8267207 */ /* 0x000fe20006800000 */
[----:B------:R-:W-:Y:S02]  /*c5d0*/  IMAD R235, R210, 0x4, R234 ;  /* 0x00000004d2eb7824 */ /* 0x000fe400078e02ea */
[----:B------:R-:W5:Y:S01]  /*c5e0*/  LDL.LU R29, [R1+0x6c] ;  /* 0x00006c00011d7983 */ /* 0x000f620000300800 */
[----:B------:R-:W-:Y:S01]  /*c5f0*/  SEL R39, R248, R39, !P5 ;  /* 0x00000027f8277207 */ /* 0x000fe20006800000 */
[----:B------:R-:W-:-:S02]  /*c600*/  IMAD R236, R210, 0x4, R235 ;  /* 0x00000004d2ec7824 */ /* 0x000fc400078e02eb */
[----:B------:R-:W5:Y:S01]  /*c610*/  LDL.LU R28, [R1+0x68] ;  /* 0x00006800011c7983 */ /* 0x000f620000300800 */
[----:B------:R-:W-:Y:S01]  /*c620*/  SEL R40, R248, R40, !P5 ;  /* 0x00000028f8287207 */ /* 0x000fe20006800000 */
[----:B------:R-:W-:Y:S02]  /*c630*/  IMAD R237, R210, 0x4, R236 ;  /* 0x00000004d2ed7824 */ /* 0x000fe400078e02ec */
        /* <DEDUP_REMOVED lines=21> */
[----:B------:R-:W5:Y:S04]  /*c790*/  LDL.LU R20, [R1+0x48] ;  /* 0x0000480001147983 */ /* 0x000f680000300800 */
        /* <DEDUP_REMOVED lines=10> */
[----:B--2---:R-:W2:Y:S04]  /*c840*/  LDL.LU R8, [R1+0x1c] ;  /* 0x00001c0001087983 */ /* 0x004ea80000300800 */
[----:B------:R-:W2:Y:S04]  /*c850*/  LDL.LU R7, [R1+0x18] ;  /* 0x0000180001077983 */ /* 0x000ea80000300800 */
[----:B----4-:R-:W4:Y:S04]  /*c860*/  LDL.LU R0, [R1+0x14] ;  /* 0x0000140001007983 */ /* 0x010f280000300800 */
[----:B------:R-:W2:Y:S04]  /*c870*/  LDL.LU R6, [R1+0x10] ;  /* 0x0000100001067983 */ /* 0x000ea80000300800 */
[----:B------:R-:W2:Y:S04]  /*c880*/  LDL.LU R3, [R1+0xc] ;  /* 0x00000c0001037983 */ /* 0x000ea80000300800 */
[----:B------:R-:W2:Y:S04]  /*c890*/  LDL.LU R11, [R1+0x8] ;  /* 0x00000800010b7983 */ /* 0x000ea80000300800 */
[----:B------:R1:W-:Y:S04]  /*c8a0*/  STL [R1+0xac], R34 ;  /* 0x0000ac2201007387 */ /* 0x0003e80000100800 */
[----:B-1----:R-:W2:Y:S01]  /*c8b0*/  LDL.LU R34, [R1+0xae8] ;  /* 0x000ae80001227983 */ /* 0x002ea20000300800 */
[----:B---3--:R-:W-:-:S05]  /*c8c0*/  SEL R33, R248, R33, !P5 ;  /* 0x00000021f8217207 */ /* 0x008fca0006800000 */
[----:B------:R1:W-:Y:S01]  /*c8d0*/  STL [R1+0xa8], R33 ;  /* 0x0000a82101007387 */ /* 0x0003e20000100800 */
[C---:B-----5:R-:W-:Y:S02]  /*c8e0*/  SEL R32, R248.reuse, R32, !P5 ;  /* 0x00000020f8207207 */ /* 0x060fe40006800000 */
[C---:B------:R-:W-:Y:S01]  /*c8f0*/  SEL R31, R248.reuse, R31, !P5 ;  /* 0x0000001ff81f7207 */ /* 0x040fe20006800000 */
[----:B-1----:R-:W3:Y:S01]  /*c900*/  LDL.LU R33, [R1+0xae4] ;  /* 0x000ae40001217983 */ /* 0x002ee20000300800 */
[----:B------:R-:W-:-:S03]  /*c910*/  SEL R30, R248, R30, !P5 ;  /* 0x0000001ef81e7207 */ /* 0x000fc60006800000 */
[----:B------:R1:W-:Y:S01]  /*c920*/  STL [R1+0xa4], R32 ;  /* 0x0000a42001007387 */ /* 0x0003e20000100800 */
[C---:B------:R-:W-:Y:S02]  /*c930*/  SEL R29, R248.reuse, R29, !P5 ;  /* 0x0000001df81d7207 */ /* 0x040fe40006800000 */
[C---:B------:R-:W-:Y:S01]  /*c940*/  SEL R28, R248.reuse, R28, !P5 ;  /* 0x0000001cf81c7207 */ /* 0x040fe20006800000 */
[----:B-1----:R-:W5:Y:S01]  /*c950*/  LDL.LU R32, [R1+0xae0] ;  /* 0x000ae00001207983 */ /* 0x002f620000300800 */
[----:B------:R-:W-:-:S03]  /*c960*/  SEL R27, R248, R27, !P5 ;  /* 0x0000001bf81b7207 */ /* 0x000fc60006800000 */
[----:B------:R1:W-:Y:S01]  /*c970*/  STL [R1+0xa0], R31 ;  /* 0x0000a01f01007387 */ /* 0x0003e20000100800 */
[C---:B------:R-:W-:Y:S02]  /*c980*/  SEL R26, R248.reuse, R26, !P5 ;  /* 0x0000001af81a7207 */ /* 0x040fe40006800000 */
[C---:B------:R-:W-:Y:S01]  /*c990*/  SEL R25, R248.reuse, R25, !P5 ;  /* 0x00000019f8197207 */ /* 0x040fe20006800000 */
[----:B-1----:R-:W3:Y:S04]  /*c9a0*/  LDL.LU R31, [R1+0xadc] ;  /* 0x000adc00011f7983 */ /* 0x002ee80000300800 */
[----:B------:R1:W-:Y:S01]  /*c9b0*/  STL [R1+0x9c], R30 ;  /* 0x00009c1e01007387 */ /* 0x0003e20000100800 */
[----:B------:R-:W-:-:S03]  /*c9c0*/  SEL R24, R248, R24, !P5 ;  /* 0x00000018f8187207 */ /* 0x000fc60006800000 */
        /* <DEDUP_REMOVED lines=44> */
[----:B--2---:R-:W-:-:S03]  /*cc90*/  SEL R8, R248, R8, !P5 ;  /* 0x00000008f8087207 */ /* 0x004fc60006800000 */
[----:B-1----:R-:W2:Y:S04]  /*cca0*/  LDL.LU R15, [R1+0xa9c] ;  /* 0x000a9c00010f7983 */ /* 0x002ea80000300800 */
[----:B------:R1:W-:Y:S01]  /*ccb0*/  STL [R1+0x50], R14 ;  /* 0x0000500e01007387 */ /* 0x0003e20000100800 */
[----:B------:R-:W-:-:S03]  /*ccc0*/  SEL R7, R248, R7, !P5 ;  /* 0x00000007f8077207 */ /* 0x000fc60006800000 */
[----:B-1----:R-:W2:Y:S04]  /*ccd0*/  LDL.LU R14, [R1+0xa98] ;  /* 0x000a9800010e7983 */ /* 0x002ea80000300800 */
[----:B------:R1:W-:Y:S01]  /*cce0*/  STL [R1+0x4c], R13 ;  /* 0x00004c0d01007387 */ /* 0x0003e20000100800 */
[----:B----4-:R-:W-:-:S03]  /*ccf0*/  SEL R0, R248, R0, !P5 ;  /* 0x00000000f8007207 */ /* 0x010fc60006800000 */
[----:B-1----:R-:W4:Y:S04]  /*cd00*/  LDL.LU R13, [R1+0xa94] ;  /* 0x000a9400010d7983 */ /* 0x002f280000300800 */
[----:B------:R1:W-:Y:S01]  /*cd10*/  STL [R1+0x48], R12 ;  /* 0x0000480c01007387 */ /* 0x0003e20000100800 */
[----:B------:R-:W-:-:S03]  /*cd20*/  SEL R6, R248, R6, !P5 ;  /* 0x00000006f8067207 */ /* 0x000fc60006800000 */
[----:B-1----:R-:W2:Y:S04]  /*cd30*/  LDL.LU R12, [R1+0xa90] ;  /* 0x000a9000010c7983 */ /* 0x002ea80000300800 */
[----:B------:R1:W-:Y:S04]  /*cd40*/  STL [R1+0x44], R10 ;  /* 0x0000440a01007387 */ /* 0x0003e80000100800 */
[----:B-1----:R-:W2:Y:S04]  /*cd50*/  LDL.LU R10, [R1+0xa8c] ;  /* 0x000a8c00010a7983 */ /* 0x002ea80000300800 */
[----:B------:R1:W-:Y:S04]  /*cd60*/  STL [R1+0x3c], R9 ;  /* 0x00003c0901007387 */ /* 0x0003e80000100800 */
[----:B-1----:R-:W2:Y:S04]  /*cd70*/  LDL.LU R9, [R1+0xa88] ;  /* 0x000a880001097983 */ /* 0x002ea80000300800 */
[----:B------:R1:W-:Y:S04]  /*cd80*/  STL [R1+0x38], R8 ;  /* 0x0000380801007387 */ /* 0x0003e80000100800 */
[----:B-1----:R-:W3:Y:S04]  /*cd90*/  LDL.LU R8, [R1+0xa84] ;  /* 0x000a840001087983 */ /* 0x002ee80000300800 */
[----:B------:R1:W-:Y:S04]  /*cda0*/  STL [R1+0x34], R7 ;  /* 0x0000340701007387 */ /* 0x0003e80000100800 */
[----:B-1----:R-:W3:Y:S04]  /*cdb0*/  LDL.LU R7, [R1+0xa80] ;  /* 0x000a800001077983 */ /* 0x002ee80000300800 */
[----:B------:R1:W-:Y:S04]  /*cdc0*/  STL [R1+0x30], R0 ;  /* 0x0000300001007387 */ /* 0x0003e80000100800 */
[----:B-1----:R-:W4:Y:S04]  /*cdd0*/  LDL.LU R0, [R1+0xa7c] ;  /* 0x000a7c0001007983 */ /* 0x002f280000300800 */
[----:B------:R1:W-:Y:S04]  /*cde0*/  STL [R1+0x2c], R6 ;  /* 0x00002c0601007387 */ /* 0x0003e80000100800 */
[----:B-1----:R-:W4:Y:S01]  /*cdf0*/  LDL.LU R6, [R1+0xa78] ;  /* 0x000a780001067983 */ /* 0x002f220000300800 */
[----:B------:R-:W-:-:S02]  /*ce00*/  SEL R3, R248, R3, !P5 ;  /* 0x00000003f8037207 */ /* 0x000fc40006800000 */
[----:B------:R-:W-:-:S03]  /*ce10*/  SEL R11, R248, R11, !P5 ;  /* 0x0000000bf80b7207 */ /* 0x000fc60006800000 */
[----:B------:R1:W-:Y:S04]  /*ce20*/  STL [R1+0x28], R3 ;  /* 0x0000280301007387 */ /* 0x0003e80000100800 */
[----:B------:R4:W-:Y:S01]  /*ce30*/  STL [R1+0x20], R11 ;  /* 0x0000200b01007387 */ /* 0x0009e20000100800 */
[----:B-1----:R-:W1:Y:S01]  /*ce40*/  LDC R3, c[0x0][0x3a0] ;  /* 0x0000e800ff037b82 */ /* 0x002e620000000800 */
[C---:B--2---:R-:W-:Y:S02]  /*ce50*/  SEL R9, R248.reuse, R9, !P5 ;  /* 0x00000009f8097207 */ /* 0x044fe40006800000 */
[C---:B---3--:R-:W-:Y:S02]  /*ce60*/  SEL R7, R248.reuse, R7, !P5 ;  /* 0x00000007f8077207 */ /* 0x048fe40006800000 */
[----:B----4-:R-:W-:-:S02]  /*ce70*/  SEL R11, R248, R6, !P5 ;  /* 0x00000006f80b7207 */ /* 0x010fc40006800000 */
[----:B------:R-:W2:Y:S04]  /*ce80*/  LDL.LU R6, [R1+0xa74] ;  /* 0x000a740001067983 */ /* 0x000ea80000300800 */
[----:B------:R3:W-:Y:S02]  /*ce90*/  STL [R1+0x1c], R11 ;  /* 0x00001c0b01007387 */ /* 0x0007e40000100800 */
[C---:B---3--:R-:W-:Y:S02]  /*cea0*/  SEL R11, R248.reuse, R0, !P5 ;  /* 0x00000000f80b7207 */ /* 0x048fe40006800000 */
[----:B------:R-:W3:Y:S04]  /*ceb0*/  LDL.LU R0, [R1+0xa70] ;  /* 0x000a700001007983 */ /* 0x000ee80000300800 */
[----:B------:R-:W-:Y:S04]  /*cec0*/  STL [R1+0x18], R11 ;  /* 0x0000180b01007387 */ /* 0x000fe80000100800 */
[----:B------:R4:W-:Y:S02]  /*ced0*/  STL [R1+0x14], R7 ;  /* 0x0000140701007387 */ /* 0x0009e40000100800 */
[----:B----4-:R-:W-:-:S02]  /*cee0*/  SEL R7, R248, R8, !P5 ;  /* 0x00000008f8077207 */ /* 0x010fc40006800000 */
[----:B------:R-:W-:-:S03]  /*cef0*/  SEL R8, R248, R10, !P5 ;  /* 0x0000000af8087207 */ /* 0x000fc60006800000 */
[----:B------:R4:W-:Y:S04]  /*cf00*/  STL [R1+0x10], R7 ;  /* 0x0000100701007387 */ /* 0x0009e80000100800 */
[----:B------:R1:W-:Y:S01]  /*cf10*/  STL [R1+0xc], R9 ;  /* 0x00000c0901007387 */ /* 0x0003e20000100800 */
[C---:B------:R-:W-:Y:S02]  /*cf20*/  SEL R10, R248.reuse, R83, !P5 ;  /* 0x00000053f80a7207 */ /* 0x040fe40006800000 */
[C---:B----4-:R-:W-:Y:S02]  /*cf30*/  SEL R7, R248.reuse, R12, !P5 ;  /* 0x0000000cf8077207 */ /* 0x050fe40006800000 */
[C---:B------:R-:W-:Y:S02]  /*cf40*/  SEL R12, R248.reuse, R82, !P5 ;  /* 0x00000052f80c7207 */ /* 0x040fe40006800000 */
[----:B-1----:R-:W-:-:S02]  /*cf50*/  SEL R9, R248, R13, !P5 ;  /* 0x0000000df8097207 */ /* 0x002fc40006800000 */
[C---:B------:R-:W-:Y:S01]  /*cf60*/  SEL R13, R248.reuse, R81, !P5 ;  /* 0x00000051f80d7207 */ /* 0x040fe20006800000 */
[----:B------:R-:W-:Y:S04]  /*cf70*/  STL [R1+0x4], R8 ;  /* 0x0000040801007387 */ /* 0x000fe80000100800 */
[----:B------:R-:W-:Y:S04]  /*cf80*/  STL [R1], R7 ;  /* 0x0000000701007387 */ /* 0x000fe80000100800 */
[----:B------:R1:W-:Y:S04]  /*cf90*/  STL [R1+0x8], R13 ;  /* 0x0000080d01007387 */ /* 0x0003e80000100800 */
[----:B------:R4:W-:Y:S04]  /*cfa0*/  STL [R1+0x24], R12 ;  /* 0x0000240c01007387 */ /* 0x0009e80000100800 */
[----:B------:R5:W-:Y:S01]  /*cfb0*/  STL [R1+0x40], R10 ;  /* 0x0000400a01007387 */ /* 0x000be20000100800 */
[----:B-1----:R-:W-:-:S02]  /*cfc0*/  SEL R13, R248, R84, !P5 ;  /* 0x00000054f80d7207 */ /* 0x002fc40006800000 */
[----:B----4-:R-:W-:-:S03]  /*cfd0*/  SEL R12, R248, R85, !P5 ;  /* 0x00000055f80c7207 */ /* 0x010fc60006800000 */
[----:B------:R1:W-:Y:S01]  /*cfe0*/  STL [R1+0xe0], R13 ;  /* 0x0000e00d01007387 */ /* 0x0003e20000100800 */
[----:B-----5:R-:W-:-:S03]  /*cff0*/  SEL R10, R248, R86, !P5 ;  /* 0x00000056f80a7207 */ /* 0x020fc60006800000 */
[----:B------:R4:W-:Y:S04]  /*d000*/  STL [R1+0xe4], R12 ;  /* 0x0000e40c01007387 */ /* 0x0009e80000100800 */
[----:B------:R5:W-:Y:S01]  /*d010*/  STL [R1+0xe8], R10 ;  /* 0x0000e80a01007387 */ /* 0x000be20000100800 */
[C---:B-1----:R-:W-:Y:S02]  /*d020*/  SEL R13, R248.reuse, R87, !P5 ;  /* 0x00000057f80d7207 */ /* 0x042fe40006800000 */
        /* <DEDUP_REMOVED lines=12> */
[C---:B----4-:R-:W-:Y:S02]  /*d0f0*/  SEL R12, R248.reuse, R98, !P5 ;  /* 0x00000062f80c7207 */ /* 0x050fe40006800000 */
[----:B-----5:R-:W-:-:S05]  /*d100*/  SEL R10, R248, R97, !P5 ;  /* 0x00000061f80a7207 */ /* 0x020fca0006800000 */
[----:B------:R1:W-:Y:S04]  /*d110*/  STL [R1+0x114], R10 ;  /* 0x0001140a01007387 */ /* 0x0003e80000100800 */
[----:B------:R4:W-:Y:S01]  /*d120*/  STL [R1+0x118], R12 ;  /* 0x0001180c01007387 */ /* 0x0009e20000100800 */
[C---:B-1----:R-:W-:Y:S02]  /*d130*/  SEL R10, R248.reuse, R99, !P5 ;  /* 0x00000063f80a7207 */ /* 0x042fe40006800000 */
[----:B----4-:R-:W-:-:S03]  /*d140*/  SEL R12, R248, R101, !P5 ;  /* 0x00000065f80c7207 */ /* 0x010fc60006800000 */
[----:B------:R1:W-:Y:S04]  /*d150*/  STL [R1+0x11c], R10 ;  /* 0x00011c0a01007387 */ /* 0x0003e80000100800 */
        /* <DEDUP_REMOVED lines=216> */
[----:B------:R-:W-:Y:S01]  /*dee0*/  STL [R1+0x404], R13 ;  /* 0x0004040d01007387 */ /* 0x000fe20000100800 */
[C---:B------:R-:W-:Y:S02]  /*def0*/  SEL R8, R248.reuse, R80, !P5 ;  /* 0x00000050f8087207 */ /* 0x040fe40006800000 */
[C---:B------:R-:W-:Y:S01]  /*df00*/  SEL R7, R248.reuse, R79, !P5 ;  /* 0x0000004ff8077207 */ /* 0x040fe20006800000 */
[----:B------:R-:W4:Y:S04]  /*df10*/  LDL.LU R80, [R1+0x90] ;  /* 0x0000900001507983 */ /* 0x000f280000300800 */
[----:B------:R5:W-:Y:S04]  /*df20*/  STL [R1+0x40c], R12 ;  /* 0x00040c0c01007387 */ /* 0x000be80000100800 */
[----:B------:R-:W4:Y:S01]  /*df30*/  LDL.LU R79, [R1+0x98] ;  /* 0x00009800014f7983 */ /* 0x000f220000300800 */
[----:B-1----:R-:W-:-:S05]  /*df40*/  SEL R10, R248, R215, !P5 ;  /* 0x000000d7f80a7207 */ /* 0x002fca0006800000 */
[----:B------:R1:W-:Y:S01]  /*df50*/  STL [R1+0x414], R10 ;  /* 0x0004140a01007387 */ /* 0x0003e20000100800 */
[C---:B-----5:R-:W-:Y:S02]  /*df60*/  SEL R12, R248.reuse, R216, !P5 ;  /* 0x000000d8f80c7207 */ /* 0x060fe40006800000 */
[----:B------:R-:W-:-:S03]  /*df70*/  SEL R13, R248, R221, !P5 ;  /* 0x000000ddf80d7207 */ /* 0x000fc60006800000 */
[----:B------:R5:W-:Y:S01]  /*df80*/  STL [R1+0x41c], R12 ;  /* 0x00041c0c01007387 */ /* 0x000be20000100800 */
[----:B-1----:R-:W-:-:S05]  /*df90*/  SEL R10, R248, R220, !P5 ;  /* 0x000000dcf80a7207 */ /* 0x002fca0006800000 */
[----:B------:R1:W-:Y:S01]  /*dfa0*/  STL [R1+0x42c], R10 ;  /* 0x00042c0a01007387 */ /* 0x0003e20000100800 */
[----:B-----5:R-:W-:-:S03]  /*dfb0*/  SEL R12, R248, R227, !P5 ;  /* 0x000000e3f80c7207 */ /* 0x020fc60006800000 */
[----:B------:R5:W-:Y:S01]  /*dfc0*/  STL [R1+0x43c], R13 ;  /* 0x00043c0d01007387 */ /* 0x000be20000100800 */
[----:B-1----:R-:W-:-:S03]  /*dfd0*/  SEL R10, R248, R228, !P5 ;  /* 0x000000e4f80a7207 */ /* 0x002fc60006800000 */
[----:B------:R1:W-:Y:S01]  /*dfe0*/  STL [R1+0x444], R12 ;  /* 0x0004440c01007387 */ /* 0x0003e20000100800 */
[----:B-----5:R-:W-:-:S03]  /*dff0*/  SEL R13, R248, R232, !P5 ;  /* 0x000000e8f80d7207 */ /* 0x020fc60006800000 */
[----:B------:R5:W-:Y:S01]  /*e000*/  STL [R1+0x44c], R10 ;  /* 0x00044c0a01007387 */ /* 0x000be20000100800 */
[----:B-1----:R-:W-:-:S03]  /*e010*/  SEL R12, R248, R239, !P5 ;  /* 0x000000eff80c7207 */ /* 0x002fc60006800000 */
[----:B------:R1:W-:Y:S01]  /*e020*/  STL [R1+0x454], R13 ;  /* 0x0004540d01007387 */ /* 0x0003e20000100800 */
[----:B-----5:R-:W-:-:S03]  /*e030*/  SEL R10, R248, R241, !P5 ;  /* 0x000000f1f80a7207 */ /* 0x020fc60006800000 */
[----:B------:R5:W-:Y:S04]  /*e040*/  STL [R1+0x46c], R12 ;  /* 0x00046c0c01007387 */ /* 0x000be80000100800 */
[----:B------:R2:W-:Y:S01]  /*e050*/  STL [R1+0x474], R10 ;  /* 0x0004740a01007387 */ /* 0x0005e20000100800 */
[C---:B-1----:R-:W-:Y:S02]  /*e060*/  SEL R13, R248.reuse, R242, !P5 ;  /* 0x000000f2f80d7207 */ /* 0x042fe40006800000 */
[----:B-----5:R-:W-:-:S03]  /*e070*/  SEL R12, R248, R243, !P5 ;  /* 0x000000f3f80c7207 */ /* 0x020fc60006800000 */
[----:B------:R1:W-:Y:S01]  /*e080*/  STL [R1+0x47c], R13 ;  /* 0x00047c0d01007387 */ /* 0x0003e20000100800 */
[----:B--2---:R-:W-:-:S03]  /*e090*/  SEL R10, R248, R250, !P5 ;  /* 0x000000faf80a7207 */ /* 0x004fc60006800000 */
[----:B------:R2:W-:Y:S04]  /*e0a0*/  STL [R1+0x484], R12 ;  /* 0x0004840c01007387 */ /* 0x0005e80000100800 */
[----:B------:R5:W-:Y:S01]  /*e0b0*/  STL [R1+0x494], R10 ;  /* 0x0004940a01007387 */ /* 0x000be20000100800 */
[C---:B-1----:R-:W-:Y:S02]  /*e0c0*/  SEL R13, R248.reuse, R251, !P5 ;  /* 0x000000fbf80d7207 */ /* 0x042fe40006800000 */
[----:B--2---:R-:W-:-:S03]  /*e0d0*/  SEL R12, R248, R252, !P5 ;  /* 0x000000fcf80c7207 */ /* 0x004fc60006800000 */
[----:B------:R-:W-:Y:S01]  /*e0e0*/  STL [R1+0x4a4], R13 ;  /* 0x0004a40d01007387 */ /* 0x000fe20000100800 */
[C---:B-----5:R-:W-:Y:S02]  /*e0f0*/  SEL R10, R248.reuse, R2, !P5 ;  /* 0x00000002f80a7207 */ /* 0x060fe40006800000 */
[C---:B------:R-:W-:Y:S01]  /*e100*/  SEL R2, R248.reuse, R4, !P5 ;  /* 0x00000004f8027207 */ /* 0x040fe20006800000 */
[----:B------:R1:W-:Y:S04]  /*e110*/  STL [R1+0x4ac], R12 ;  /* 0x0004ac0c01007387 */ /* 0x0003e80000100800 */
[----:B------:R-:W-:Y:S01]  /*e120*/  STL [R1+0x4b4], R10 ;  /* 0x0004b40a01007387 */ /* 0x000fe20000100800 */
[----:B------:R-:W-:-:S03]  /*e130*/  SEL R4, R248, R5, !P5 ;  /* 0x00000005f8047207 */ /* 0x000fc60006800000 */
[----:B------:R3:W-:Y:S01]  /*e140*/  STL [R1+0x4bc], R2 ;  /* 0x0004bc0201007387 */ /* 0x0007e20000100800 */
[----:B-1----:R-:W-:Y:S02]  /*e150*/  VIADD R12, R3, 0x7f ;  /* 0x0000007f030c7836 */ /* 0x002fe40000000000 */
[----:B---3--:R-:W-:-:S03]  /*e160*/  IMAD R2, R0, UR8, RZ ;  /* 0x0000000800027c24 */ /* 0x008fc6000f8e02ff */
[----:B------:R-:W-:Y:S01]  /*e170*/  ISETP.GT.AND P1, PT, R12, 0x7f, PT ;  /* 0x0000007f0c00780c */ /* 0x000fe20003f24270 */
[----:B------:R1:W-:Y:S01]  /*e180*/  STL [R1+0x4c4], R4 ;  /* 0x0004c40401007387 */ /* 0x0003e20000100800 */
[----:B------:R-:W-:Y:S01]  /*e190*/  IMAD R88, R210, 0x4, R211 ;  /* 0x00000004d2587824 */ /* 0x000fe200078e02d3 */
[C---:B------:R-:W-:Y:S02]  /*e1a0*/  SEL R14, R248.reuse, R14, !P5 ;  /* 0x0000000ef80e7207 */ /* 0x040fe40006800000 */
[C---:B------:R-:W-:Y:S02]  /*e1b0*/  SEL R15, R248.reuse, R15, !P5 ;  /* 0x0000000ff80f7207 */ /* 0x040fe40006800000 */
[C---:B------:R-:W-:Y:S02]  /*e1c0*/  SEL R16, R248.reuse, R16, !P5 ;  /* 0x00000010f8107207 */ /* 0x040fe40006800000 */
[C---:B------:R-:W-:Y:S02]  /*e1d0*/  SEL R17, R248.reuse, R17, !P5 ;  /* 0x00000011f8117207 */ /* 0x040fe40006800000 */
[----:B------:R-:W-:-:S02]  /*e1e0*/  SEL R18, R248, R18, !P5 ;  /* 0x00000012f8127207 */ /* 0x000fc40006800000 */
[C---:B------:R-:W-:Y:S02]  /*e1f0*/  SEL R19, R248.reuse, R19, !P5 ;  /* 0x00000013f8137207 */ /* 0x040fe40006800000 */
        /* <DEDUP_REMOVED lines=50> */
[----:B------:R-:W-:Y:S01]  /*e520*/  SEL R6, R248, R6, !P5 ;  /* 0x00000006f8067207 */ /* 0x000fe20006800000 */
[----:B------:R-:W-:Y:S01]  /*e530*/  IMAD R0, R210, 0x4, R249 ;  /* 0x00000004d2007824 */ /* 0x000fe200078e02f9 */
[C---:B------:R-:W-:Y:S01]  /*e540*/  LEA R5, P2, R2.reuse, UR16, 0x2 ;  /* 0x0000001002057c11 */ /* 0x040fe2000f8410ff */
[----:B------:R-:W2:Y:S01]  /*e550*/  S2R R11, SR_TID.X ;  /* 0x00000000000b7919 */ /* 0x000ea20000002100 */
[----:B-1----:R-:W-:Y:S01]  /*e560*/  SEL R4, RZ, 0x4, !P1 ;  /* 0x00000004ff047807 */ /* 0x002fe20004800000 */
[----:B------:R-:W1:Y:S01]  /*e570*/  LDCU UR8, c[0x0][0x3b0] ;  /* 0x00007600ff0877ac */ /* 0x000e620008000800 */
[----:B------:R-:W-:-:S02]  /*e580*/  LEA.HI.X.SX32 R2, R2, UR17, 0x2, P2 ;  /* 0x0000001102027c11 */ /* 0x000fc400090f16ff */
[CC--:B------:R-:W-:Y:S02]  /*e590*/  LEA R116, P1, R211.reuse, R5.reuse, 0x2 ;  /* 0x00000005d3747211 */ /* 0x0c0fe400078210ff */
[CC--:B------:R-:W-:Y:S02]  /*e5a0*/  LEA R104, P2, R88.reuse, R5.reuse, 0x2 ;  /* 0x0000000558687211 */ /* 0x0c0fe400078410ff */
[-C--:B------:R-:W-:Y:S02]  /*e5b0*/  LEA.HI.X.SX32 R117, R211, R2.reuse, 0x2, P1 ;  /* 0x00000002d3757211 */ /* 0x080fe400008f16ff */
[C---:B------:R-:W-:Y:S02]  /*e5c0*/  LEA R12, P1, R213.reuse, R5, 0x2 ;  /* 0x00000005d50c7211 */ /* 0x040fe400078210ff */
[-C--:B------:R-:W-:Y:S01]  /*e5d0*/  LEA.HI.X.SX32 R105, R88, R2.reuse, 0x2, P2 ;  /* 0x0000000258697211 */ /* 0x080fe200010f16ff */
[----:B------:R-:W-:Y:S01]  /*e5e0*/  STL.64 [R1+0x920], R116 ;  /* 0x0009207401007387 */ /* 0x000fe20000100a00 */
[----:B------:R-:W-:-:S02]  /*e5f0*/  LEA.HI.X.SX32 R13, R213, R2, 0x2, P1 ;  /* 0x00000002d50d7211 */ /* 0x000fc400008f16ff */
[-C--:B------:R-:W-:Y:S02]  /*e600*/  LEA R90, P3, R212, R5.reuse, 0x2 ;  /* 0x00000005d45a7211 */ /* 0x080fe400078610ff */
[-C--:B------:R-:W-:Y:S02]  /*e610*/  LEA R88, P2, R214, R5.reuse, 0x2 ;  /* 0x00000005d6587211 */ /* 0x080fe400078410ff */
[-C--:B------:R-:W-:Y:S02]  /*e620*/  LEA.HI.X.SX32 R91, R212, R2.reuse, 0x2, P3 ;  /* 0x00000002d45b7211 */ /* 0x080fe400018f16ff */
[----:B------:R-:W-:Y:S02]  /*e630*/  LEA.HI.X.SX32 R89, R214, R2, 0x2, P2 ;  /* 0x00000002d6597211 */ /* 0x000fe400010f16ff */
[----:B------:R-:W-:-:S04]  /*e640*/  LEA R186, P3, R219, R5, 0x2 ;  /* 0x00000005dbba7211 */ /* 0x000fc800078610ff */
[----:B------:R-:W-:Y:S02]  /*e650*/  LEA.HI.X.SX32 R187, R219, R2, 0x2, P3 ;  /* 0x00000002dbbb7211 */ /* 0x000fe400018f16ff */
[----:B----4-:R-:W-:-:S04]  /*e660*/  LEA R86, P4, R80, R5, 0x2 ;  /* 0x0000000550567211 */ /* 0x010fc800078810ff */
[----:B------:R-:W-:Y:S02]  /*e670*/  LEA.HI.X.SX32 R87, R80, R2, 0x2, P4 ;  /* 0x0000000250577211 */ /* 0x000fe400020f16ff */
[----:B------:R-:W-:-:S03]  /*e680*/  LEA R92, P5, R79, R5, 0x2 ;  /* 0x000000054f5c7211 */ /* 0x000fc600078a10ff */
[----:B------:R3:W-:Y:S01]  /*e690*/  STL.64 [R1+0x968], R86 ;  /* 0x0009685601007387 */ /* 0x0007e20000100a00 */
[----:B------:R-:W-:-:S03]  /*e6a0*/  LEA.HI.X.SX32 R93, R79, R2, 0x2, P5 ;  /* 0x000000024f5d7211 */ /* 0x000fc600028f16ff */
[----:B------:R-:W-:Y:S01]  /*e6b0*/  STL.64 [R1+0x948], R104 ;  /* 0x0009486801007387 */ /* 0x000fe20000100a00 */
[----:B------:R-:W-:-:S03]  /*e6c0*/  LEA R112, P5, R218, R5, 0x2 ;  /* 0x00000005da707211 */ /* 0x000fc600078a10ff */
[----:B------:R-:W-:Y:S01]  /*e6d0*/  STL.64 [R1+0x988], R92 ;  /* 0x0009885c01007387 */ /* 0x000fe20000100a00 */
[----:B---3--:R-:W-:-:S03]  /*e6e0*/  LEA R86, P4, R217, R5, 0x2 ;  /* 0x00000005d9567211 */ /* 0x008fc600078810ff */
[----:B------:R3:W-:Y:S01]  /*e6f0*/  STL.64 [R1+0x9a8], R12 ;  /* 0x0009a80c01007387 */ /* 0x0007e20000100a00 */
[-C--:B------:R-:W-:Y:S02]  /*e700*/  LEA.HI.X.SX32 R113, R218, R2.reuse, 0x2, P5 ;  /* 0x00000002da717211 */ /* 0x080fe400028f16ff */
[----:B------:R-:W-:Y:S01]  /*e710*/  LEA.HI.X.SX32 R87, R217, R2, 0x2, P4 ;  /* 0x00000002d9577211 */ /* 0x000fe200020f16ff */
[----:B------:R4:W-:Y:S01]  /*e720*/  STL.64 [R1+0x998], R90 ;  /* 0x0009985a01007387 */ /* 0x0009e20000100a00 */
[----:B---3--:R-:W-:-:S03]  /*e730*/  LEA R12, P1, R222, R5, 0x2 ;  /* 0x00000005de0c7211 */ /* 0x008fc600078210ff */
[----:B------:R3:W-:Y:S01]  /*e740*/  STL.64 [R1+0x9b0], R88 ;  /* 0x0009b05801007387 */ /* 0x0007e20000100a00 */
[CC--:B------:R-:W-:Y:S02]  /*e750*/  LEA R92, P2, R223.reuse, R5.reuse, 0x2 ;  /* 0x00000005df5c7211 */ /* 0x0c0fe400078410ff */
[-C--:B------:R-:W-:Y:S02]  /*e760*/  LEA.HI.X.SX32 R13, R222, R2.reuse, 0x2, P1 ;  /* 0x00000002de0d7211 */ /* 0x080fe400008f16ff */
[CC--:B----4-:R-:W-:Y:S01]  /*e770*/  LEA R90, P4, R224.reuse, R5.reuse, 0x2 ;  /* 0x00000005e05a7211 */ /* 0x0d0fe200078810ff */
[----:B------:R4:W-:Y:S01]  /*e780*/  STL.64 [R1+0x9b8], R86 ;  /* 0x0009b85601007387 */ /* 0x0009e20000100a00 */
[-C--:B------:R-:W-:Y:S02]  /*e790*/  LEA.HI.X.SX32 R93, R223, R2.reuse, 0x2, P2 ;  /* 0x00000002df5d7211 */ /* 0x080fe400010f16ff */
[----:B------:R-:W-:Y:S01]  /*e7a0*/  LEA.HI.X.SX32 R91, R224, R2, 0x2, P4 ;  /* 0x00000002e05b7211 */ /* 0x000fe200020f16ff */
[----:B------:R-:W-:Y:S01]  /*e7b0*/  STL.64 [R1+0x900], R112 ;  /* 0x0009007001007387 */ /* 0x000fe20000100a00 */
[----:B---3--:R-:W-:-:S03]  /*e7c0*/  LEA R88, P5, R225, R5, 0x2 ;  /* 0x00000005e1587211 */ /* 0x008fc600078a10ff */
[----:B------:R3:W-:Y:S01]  /*e7d0*/  STL.64 [R1+0x938], R12 ;  /* 0x0009380c01007387 */ /* 0x0007e20000100a00 */
[CC--:B----4-:R-:W-:Y:S02]  /*e7e0*/  LEA R86, P3, R226.reuse, R5.reuse, 0x2 ;  /* 0x00000005e2567211 */ /* 0x0d0fe400078610ff */
[-C--:B------:R-:W-:Y:S01]  /*e7f0*/  LEA.HI.X.SX32 R89, R225, R2.reuse, 0x2, P5 ;  /* 0x00000002e1597211 */ /* 0x080fe200028f16ff */
[----:B------:R-:W-:Y:S01]  /*e800*/  STL.64 [R1+0x918], R186 ;  /* 0x000918ba01007387 */ /* 0x000fe20000100a00 */
[-C--:B------:R-:W-:Y:S02]  /*e810*/  LEA.HI.X.SX32 R87, R226, R2.reuse, 0x2, P3 ;  /* 0x00000002e2577211 */ /* 0x080fe400018f16ff */
[CC--:B---3--:R-:W-:Y:S01]  /*e820*/  LEA R12, P1, R229.reuse, R5.reuse, 0x2 ;  /* 0x00000005e50c7211 */ /* 0x0c8fe200078210ff */
[----:B------:R3:W-:Y:S01]  /*e830*/  STL.64 [R1+0x970], R90 ;  /* 0x0009705a01007387 */ /* 0x0007e20000100a00 */
[C---:B------:R-:W-:Y:S02]  /*e840*/  LEA R110, P2, R230.reuse, R5, 0x2 ;  /* 0x00000005e66e7211 */ /* 0x040fe400078410ff */
[-C--:B------:R-:W-:Y:S01]  /*e850*/  LEA.HI.X.SX32 R13, R229, R2.reuse, 0x2, P1 ;  /* 0x00000002e50d7211 */ /* 0x080fe200008f16ff */
[----:B------:R4:W-:Y:S01]  /*e860*/  STL.64 [R1+0x958], R92 ;  /* 0x0009585c01007387 */ /* 0x0009e20000100a00 */
[----:B------:R-:W-:-:S03]  /*e870*/  LEA.HI.X.SX32 R111, R230, R2, 0x2, P2 ;  /* 0x00000002e66f7211 */ /* 0x000fc600010f16ff */
[----:B------:R5:W-:Y:S01]  /*e880*/  STL.64 [R1+0x980], R88 ;  /* 0x0009805801007387 */ /* 0x000be20000100a00 */
[----:B---3--:R-:W-:-:S03]  /*e890*/  LEA R90, P4, R231, R5, 0x2 ;  /* 0x00000005e75a7211 */ /* 0x008fc600078810ff */
[----:B------:R3:W-:Y:S01]  /*e8a0*/  STL.64 [R1+0x990], R86 ;  /* 0x0009905601007387 */ /* 0x0007e20000100a00 */
[----:B----4-:R-:W-:-:S03]  /*e8b0*/  LEA R92, P3, R234, R5, 0x2 ;  /* 0x00000005ea5c7211 */ /* 0x010fc600078610ff */
[----:B------:R4:W-:Y:S01]  /*e8c0*/  STL.64 [R1+0x9a0], R12 ;  /* 0x0009a00c01007387 */ /* 0x0009e20000100a00 */
[-C--:B------:R-:W-:Y:S02]  /*e8d0*/  LEA.HI.X.SX32 R91, R231, R2.reuse, 0x2, P4 ;  /* 0x00000002e75b7211 */ /* 0x080fe400020f16ff */
[-C--:B-----5:R-:W-:Y:S02]  /*e8e0*/  LEA R88, P5, R233, R5.reuse, 0x2 ;  /* 0x00000005e9587211 */ /* 0x0a0fe400078a10ff */
[-C--:B---3--:R-:W-:Y:S02]  /*e8f0*/  LEA R86, P1, R235, R5.reuse, 0x2 ;  /* 0x00000005eb567211 */ /* 0x088fe400078210ff */
[-C--:B------:R-:W-:Y:S02]  /*e900*/  LEA.HI.X.SX32 R89, R233, R2.reuse, 0x2, P5 ;  /* 0x00000002e9597211 */ /* 0x080fe400028f16ff */
[----:B----4-:R-:W-:Y:S02]  /*e910*/  LEA R12, P2, R236, R5, 0x2 ;  /* 0x00000005ec0c7211 */ /* 0x010fe400078410ff */
[-C--:B------:R-:W-:Y:S01]  /*e920*/  LEA.HI.X.SX32 R87, R235, R2.reuse, 0x2, P1 ;  /* 0x00000002eb577211 */ /* 0x080fe200008f16ff */
[----:B------:R3:W-:Y:S01]  /*e930*/  STL.64 [R1+0x8e8], R90 ;  /* 0x0008e85a01007387 */ /* 0x0007e20000100a00 */
[----:B------:R-:W-:-:S02]  /*e940*/  LEA.HI.X.SX32 R93, R234, R2, 0x2, P3 ;  /* 0x00000002ea5d7211 */ /* 0x000fc400018f16ff */
[----:B------:R-:W-:Y:S01]  /*e950*/  LEA.HI.X.SX32 R13, R236, R2, 0x2, P2 ;  /* 0x00000002ec0d7211 */ /* 0x000fe200010f16ff */
[----:B------:R-:W-:Y:S01]  /*e960*/  STL.64 [R1+0x8d8], R110 ;  /* 0x0008d86e01007387 */ /* 0x000fe20000100a00 */
[----:B------:R-:W-:-:S03]  /*e970*/  LEA R106, P3, R240, R5, 0x2 ;  /* 0x00000005f06a7211 */ /* 0x000fc600078610ff */
[----:B------:R4:W-:Y:S01]  /*e980*/  STL.64 [R1+0x8f8], R88 ;  /* 0x0008f85801007387 */ /* 0x0009e20000100a00 */
[----:B---3--:R-:W-:-:S03]  /*e990*/  LEA R90, P4, R237, R5, 0x2 ;  /* 0x00000005ed5a7211 */ /* 0x008fc600078810ff */
[----:B------:R3:W-:Y:S04]  /*e9a0*/  STL.64 [R1+0x930], R86 ;  /* 0x0009305601007387 */ /* 0x0007e80000100a00 */
[----:B------:R-:W-:Y:S01]  /*e9b0*/  STL.64 [R1+0x910], R92 ;  /* 0x0009105c01007387 */ /* 0x000fe20000100a00 */
[----:B----4-:R-:W-:-:S03]  /*e9c0*/  LEA R88, P5, R238, R5, 0x2 ;  /* 0x00000005ee587211 */ /* 0x010fc600078a10ff */
[----:B------:R4:W-:Y:S01]  /*e9d0*/  STL.64 [R1+0x950], R12 ;  /* 0x0009500c01007387 */ /* 0x0009e20000100a00 */
[-C--:B------:R-:W-:Y:S02]  /*e9e0*/  LEA.HI.X.SX32 R91, R237, R2.reuse, 0x2, P4 ;  /* 0x00000002ed5b7211 */ /* 0x080fe400020f16ff */
[-C--:B---3--:R-:W-:Y:S02]  /*e9f0*/  LEA R86, P1, R244, R5.reuse, 0x2 ;  /* 0x00000005f4567211 */ /* 0x088fe400078210ff */
[-C--:B------:R-:W-:Y:S02]  /*ea00*/  LEA.HI.X.SX32 R89, R238, R2.reuse, 0x2, P5 ;  /* 0x00000002ee597211 */ /* 0x080fe400028f16ff */
[-C--:B------:R-:W-:Y:S02]  /*ea10*/  LEA.HI.X.SX32 R87, R244, R2.reuse, 0x2, P1 ;  /* 0x00000002f4577211 */ /* 0x080fe400008f16ff */
[CC--:B----4-:R-:W-:Y:S02]  /*ea20*/  LEA R12, P2, R245.reuse, R5.reuse, 0x2 ;  /* 0x00000005f50c7211 */ /* 0x0d0fe400078410ff */
[-C--:B------:R-:W-:Y:S01]  /*ea30*/  LEA.HI.X.SX32 R107, R240, R2.reuse, 0x2, P3 ;  /* 0x00000002f06b7211 */ /* 0x080fe200018f16ff */
[----:B------:R-:W-:Y:S01]  /*ea40*/  IMAD R210, R210, 0x4, R0 ;  /* 0x00000004d2d27824 */ /* 0x000fe200078e0200 */
[----:B------:R-:W-:Y:S01]  /*ea50*/  LEA.HI.X.SX32 R13, R245, R2, 0x2, P2 ;  /* 0x00000002f50d7211 */ /* 0x000fe200010f16ff */
[----:B------:R3:W-:Y:S01]  /*ea60*/  STL.64 [R1+0x960], R90 ;  /* 0x0009605a01007387 */ /* 0x0007e20000100a00 */
[----:B------:R-:W-:-:S03]  /*ea70*/  LEA R92, P4, R246, R5, 0x2 ;  /* 0x00000005f65c7211 */ /* 0x000fc600078810ff */
[----:B------:R4:W-:Y:S01]  /*ea80*/  STL.64 [R1+0x978], R88 ;  /* 0x0009785801007387 */ /* 0x0009e20000100a00 */
[----:B------:R-:W-:-:S03]  /*ea90*/  LEA.HI.X.SX32 R93, R246, R2, 0x2, P4 ;  /* 0x00000002f65d7211 */ /* 0x000fc600020f16ff */
[----:B------:R5:W-:Y:S01]  /*eaa0*/  STL.64 [R1+0x8c8], R86 ;  /* 0x0008c85601007387 */ /* 0x000be20000100a00 */
[----:B---3--:R-:W-:-:S03]  /*eab0*/  LEA R90, P5, R247, R5, 0x2 ;  /* 0x00000005f75a7211 */ /* 0x008fc600078a10ff */
[----:B------:R-:W-:Y:S01]  /*eac0*/  STL.64 [R1+0x8c0], R106 ;  /* 0x0008c06a01007387 */ /* 0x000fe20000100a00 */
[----:B----4-:R-:W-:-:S03]  /*ead0*/  LEA R88, P3, R249, R5, 0x2 ;  /* 0x00000005f9587211 */ /* 0x010fc600078610ff */
[----:B------:R3:W-:Y:S01]  /*eae0*/  STL.64 [R1+0x8d0], R12 ;  /* 0x0008d00c01007387 */ /* 0x0007e20000100a00 */
[-C--:B------:R-:W-:Y:S02]  /*eaf0*/  LEA.HI.X.SX32 R91, R247, R2.reuse, 0x2, P5 ;  /* 0x00000002f75b7211 */ /* 0x080fe400028f16ff */
[CC--:B-----5:R-:W-:Y:S02]  /*eb00*/  LEA R86, P1, R0.reuse, R5.reuse, 0x2 ;  /* 0x0000000500567211 */ /* 0x0e0fe400078210ff */
[-C--:B------:R-:W-:Y:S02]  /*eb10*/  LEA.HI.X.SX32 R89, R249, R2.reuse, 0x2, P3 ;  /* 0x00000002f9597211 */ /* 0x080fe400018f16ff */
[----:B------:R-:W-:Y:S01]  /*eb20*/  LEA.HI.X.SX32 R87, R0, R2, 0x2, P1 ;  /* 0x0000000200577211 */ /* 0x000fe200008f16ff */
[----:B------:R-:W-:Y:S01]  /*eb30*/  STL.64 [R1+0x8e0], R92 ;  /* 0x0008e05c01007387 */ /* 0x000fe20000100a00 */
[----:B---3--:R-:W-:-:S03]  /*eb40*/  LEA R12, P2, R210, R5, 0x2 ;  /* 0x00000005d20c7211 */ /* 0x008fc600078410ff */
[----:B------:R-:W-:Y:S01]  /*eb50*/  STL.64 [R1+0x8f0], R90 ;  /* 0x0008f05a01007387 */ /* 0x000fe20000100a00 */
[----:B------:R-:W-:-:S03]  /*eb60*/  LEA.HI.X.SX32 R13, R210, R2, 0x2, P2 ;  /* 0x00000002d20d7211 */ /* 0x000fc600010f16ff */
[----:B------:R-:W-:Y:S04]  /*eb70*/  STL.64 [R1+0x908], R88 ;  /* 0x0009085801007387 */ /* 0x000fe80000100a00 */
[----:B------:R3:W-:Y:S04]  /*eb80*/  STL.64 [R1+0x928], R86 ;  /* 0x0009285601007387 */ /* 0x0007e80000100a00 */
[----:B---3--:R-:W3:Y:S04]  /*eb90*/  LDL.LU R87, [R1+0xbc] ;  /* 0x0000bc0001577983 */ /* 0x008ee80000300800 */
[----:B------:R4:W-:Y:S04]  /*eba0*/  STL.64 [R1+0x940], R12 ;  /* 0x0009400c01007387 */ /* 0x0009e80000100a00 */
[----:B------:R-:W5:Y:S01]  /*ebb0*/  LDL.LU R86, [R1+0xc0] ;  /* 0x0000c00001567983 */ /* 0x000f620000300800 */
[----:B------:R-:W1:Y:S01]  /*ebc0*/  S2R R79, SR_TID.X ;  /* 0x00000000004f7919 */ /* 0x000e620000002100 */
[----:B--2---:R-:W-:-:S04]  /*ebd0*/  SHF.R.U32.HI R11, RZ, 0x6, R11 ;  /* 0x00000006ff0b7819 */ /* 0x004fc8000001160b */
[----:B------:R-:W-:-:S04]  /*ebe0*/  SGXT.U32 R11, R11, 0x2 ;  /* 0x000000020b0b781a */ /* 0x000fc80000000000 */
[C---:B------:R-:W-:Y:S02]  /*ebf0*/  LOP3.LUT R10, R11.reuse, 0x20, RZ, 0xfc, !PT ;  /* 0x000000200b0a7812 */ /* 0x040fe400078efcff */
[CC--:B------:R-:W-:Y:S02]  /*ec00*/  ISETP.GE.AND P0, PT, R11.reuse, R3.reuse, PT ;  /* 0x000000030b00720c */ /* 0x0c0fe40003f06270 */
[-C--:B------:R-:W-:Y:S02]  /*ec10*/  ISETP.GE.AND P1, PT, R10, R3.reuse, PT ;  /* 0x000000030a00720c */ /* 0x080fe40003f26270 */
[----:B------:R-:W-:Y:S02]  /*ec20*/  LOP3.LUT R10, R11, 0x40, RZ, 0xfc, !PT ;  /* 0x000000400b0a7812 */ /* 0x000fe400078efcff */
[----:B------:R-:W-:Y:S02]  /*ec30*/  SEL R0, R4, RZ, !P0 ;  /* 0x000000ff04007207 */ /* 0x000fe40004000000 */
[----:B------:R-:W-:-:S02]  /*ec40*/  ISETP.GE.AND P0, PT, R10, R3, PT ;  /* 0x000000030a00720c */ /* 0x000fc40003f06270 */
[----:B------:R-:W-:Y:S02]  /*ec50*/  LOP3.LUT R5, R11, 0x60, RZ, 0xfc, !PT ;  /* 0x000000600b057812 */ /* 0x000fe400078efcff */
[----:B------:R-:W-:Y:S02]  /*ec60*/  SEL R2, R4, RZ, !P1 ;  /* 0x000000ff04027207 */ /* 0x000fe40004800000 */
[----:B------:R-:W-:Y:S02]  /*ec70*/  ISETP.NE.U32.AND P1, PT, R0, RZ, PT ;  /* 0x000000ff0000720c */ /* 0x000fe40003f25070 */
[----:B------:R-:W-:Y:S02]  /*ec80*/  SEL R0, R4, RZ, !P0 ;  /* 0x000000ff04007207 */ /* 0x000fe40004000000 */
[----:B------:R-:W-:Y:S02]  /*ec90*/  ISETP.GE.AND P3, PT, R5, R3, PT ;  /* 0x000000030500720c */ /* 0x000fe40003f66270 */
[----:B-1----:R-:W-:-:S02]  /*eca0*/  LOP3.LUT R10, R79, 0x7f, RZ, 0xc0, !PT ;  /* 0x0000007f4f0a7812 */ /* 0x002fc400078ec0ff */
[----:B------:R-:W-:Y:S02]  /*ecb0*/  ISETP.NE.U32.AND P2, PT, R2, RZ, PT ;  /* 0x000000ff0200720c */ /* 0x000fe40003f45070 */
[----:B------:R-:W-:Y:S01]  /*ecc0*/  ISETP.NE.U32.AND P6, PT, R0, RZ, PT ;  /* 0x000000ff0000720c */ /* 0x000fe20003fc5070 */
[----:B------:R-:W-:Y:S01]  /*ecd0*/  IMAD R0, R10, UR5, RZ ;  /* 0x000000050a007c24 */ /* 0x000fe2000f8e02ff */
[----:B------:R-:W-:Y:S01]  /*ece0*/  SEL R2, R4, RZ, !P3 ;  /* 0x000000ff04027207 */ /* 0x000fe20005800000 */
[----:B------:R-:W-:-:S03]  /*ecf0*/  IMAD R6, R6, UR8, RZ ;  /* 0x0000000806067c24 */ /* 0x000fc6000f8e02ff */
[----:B------:R-:W-:Y:S02]  /*ed00*/  ISETP.NE.U32.AND P3, PT, R2, RZ, PT ;  /* 0x000000ff0200720c */ /* 0x000fe40003f65070 */
[----:B------:R-:W-:-:S04]  /*ed10*/  LEA R2, P4, R0, UR18, 0x2 ;  /* 0x0000001200027c11 */ /* 0x000fc8000f8810ff */
[----:B------:R-:W-:-:S05]  /*ed20*/  LEA R80, P5, R6, R2, 0x2 ;  /* 0x0000000206507211 */ /* 0x000fca00078a10ff */
[----:B------:R1:W-:Y:S01]  /*ed30*/  STL [R1+0x8b8], R80 ;  /* 0x0008b85001007387 */ /* 0x0003e20000100800 */
[----:B------:R-:W-:Y:S01]  /*ed40*/  LOP3.LUT R5, R11, 0x4, RZ, 0xfc, !PT ;  /* 0x000000040b057812 */ /* 0x000fe200078efcff */
[----:B----4-:R-:W-:Y:S01]  /*ed50*/  IMAD.SHL.U32 R12, R79, 0x10, RZ ;  /* 0x000000104f0c7824 */ /* 0x010fe200078e00ff */
[----:B------:R-:W-:Y:S02]  /*ed60*/  SHF.R.S32.HI R13, RZ, 0x7, R79 ;  /* 0x00000007ff0d7819 */ /* 0x000fe4000001144f */
[----:B------:R-:W-:Y:S02]  /*ed70*/  ISETP.GE.AND P0, PT, R5, R3, PT ;  /* 0x000000030500720c */ /* 0x000fe40003f06270 */
[----:B------:R-:W-:Y:S02]  /*ed80*/  LOP3.LUT R12, R12, 0x70, RZ, 0xc0, !PT ;  /* 0x000000700c0c7812 */ /* 0x000fe400078ec0ff */
[----:B------:R-:W-:Y:S02]  /*ed90*/  SEL R5, R4, RZ, !P0 ;  /* 0x000000ff04057207 */ /* 0x000fe40004000000 */
[----:B------:R-:W-:-:S02]  /*eda0*/  SGXT R13, R13, 0x1 ;  /* 0x000000010d0d781a */ /* 0x000fc40000000200 */
[----:B------:R-:W-:Y:S02]  /*edb0*/  ISETP.NE.U32.AND P0, PT, R5, RZ, PT ;  /* 0x000000ff0500720c */ /* 0x000fe40003f05070 */
[----:B------:R-:W-:Y:S01]  /*edc0*/  LEA.HI.X.SX32 R0, R0, UR19, 0x2, P4 ;  /* 0x0000001300007c11 */ /* 0x000fe2000a0f16ff */
[----:B------:R-:W2:Y:S01]  /*edd0*/  LDCU.64 UR22, c[0x0][0x358] ;  /* 0x00006b00ff1677ac */ /* 0x000ea20008000a00 */
[----:B------:R-:W-:Y:S01]  /*ede0*/  UIADD3 UR15, UPT, UPT, UR7, 0xd8000, URZ ;  /* 0x000d8000070f7890 */ /* 0x000fe2000fffe0ff */
[----:B------:R-:W-:Y:S01]  /*edf0*/  UMOV UR12, 0x1 ;  /* 0x00000001000c7882 */ /* 0x000fe20000000000 */
[----:B---3--:R-:W-:Y:S01]  /*ee00*/  IMAD.IADD R12, R12, 0x1, R87 ;  /* 0x000000010c0c7824 */ /* 0x008fe200078e0257 */
[----:B-----5:R-:W-:Y:S01]  /*ee10*/  LOP3.LUT R13, R86, 0x90, R13, 0x78, !PT ;  /* 0x00000090560d7812 */ /* 0x020fe200078e780d */
[----:B-12---:R-:W-:Y:S08]  /*ee20*/  BRA.U UP0, `(.L_x_5) ;  /* 0x0000000100187547 */ /* 0x006ff0000b800000 */
[----:B------:R-:W-:Y:S01]  /*ee30*/  ELECT P4, URZ, PT ;  /* 0x0000000000ff782f */ /* 0x000fe20003880000 */
[----:B------:R-:W-:Y:S01]  /*ee40*/  IMAD.MOV.U32 R5, RZ, RZ, 0x1 ;  /* 0x00000001ff057424 */ /* 0x000fe200078e00ff */
[----:B------:R-:W-:Y:S01]  /*ee50*/  UMOV UR8, 0x40 ;  /* 0x0000004000087882 */ /* 0x000fe20000000000 */
[----:B------:R-:W-:Y:S01]  /*ee60*/  UVIRTCOUNT.DEALLOC.SMPOOL 0x80 ;  /* 0x000000800000784c */ /* 0x000fe20000000000 */
[----:B------:R-:W-:-:S09]  /*ee70*/  ULEA UR8, UR6, UR8, 0x18 ;  /* 0x0000000806087291 */ /* 0x000fd2000f8ec0ff */
[----:B------:R1:W-:Y:S03]  /*ee80*/  @P4 STS.U8 [UR8], R5 ;  /* 0x00000005ff004988 */ /* 0x0003e60008000008 */
.L_x_5:
[----:B------:R-:W-:Y:S01]  /*ee90*/  USHF.L.U32 UR6, UR9, 0x15, URZ ;  /* 0x0000001509067899 */ /* 0x000fe200080006ff */
[----:B------:R-:W-:Y:S01]  /*eea0*/  LOP3.LUT P4, RZ, R79, 0xff, RZ, 0xc0, !PT ;  /* 0x000000ff4fff7812 */ /* 0x000fe2000788c0ff */
[----:B------:R-:W-:Y:S01]  /*eeb0*/  USHF.L.U32 UR8, UR9, 0x5, URZ ;  /* 0x0000000509087899 */ /* 0x000fe200080006ff */
[----:B------:R-:W-:Y:S01]  /*eec0*/  LEA.HI.X.SX32 R81, R6, R0, 0x2, P5 ;  /* 0x0000000006517211 */ /* 0x000fe200028f16ff */
[----:B------:R-:W-:Y:S01]  /*eed0*/  ULOP3.LUT UR6, UR6, 0x600000, URZ, 0xc0, !UPT ;  /* 0x0060000006067892 */ /* 0x000fe2000f8ec0ff */
[----:B------:R-:W-:Y:S01]  /*eee0*/  ISETP.GE.AND P5, PT, R10, R3, PT ;  /* 0x000000030a00720c */ /* 0x000fe20003fa6270 */
[----:B------:R-:W-:Y:S01]  /*eef0*/  ULOP3.LUT UR8, UR8, 0x80, URZ, 0xc0, !UPT ;  /* 0x0000008008087892 */ /* 0x000fe2000f8ec0ff */
[----:B------:R-:W-:Y:S01]  /*ef00*/  IMAD.U32 R10, RZ, RZ, UR7 ;  /* 0x00000007ff0a7e24 */ /* 0x000fe2000f8e00ff */
[----:B------:R2:W-:Y:S01]  /*ef10*/  STL [R1+0x8bc], R81 ;  /* 0x0008bc5101007387 */ /* 0x0005e20000100800 */
[C---:B------:R-:W-:Y:S01]  /*ef20*/  LOP3.LUT R103, R11.reuse, 0x8, RZ, 0xfc, !PT ;  /* 0x000000080b677812 */ /* 0x040fe200078efcff */
[----:B------:R-:W-:Y:S01]  /*ef30*/  UIADD3 UR6, UPT, UPT, UR8, UR6, UR10 ;  /* 0x0000000608067290 */ /* 0x000fe2000fffe00a */
[C---:B------:R-:W-:Y:S01]  /*ef40*/  LOP3.LUT R80, R11.reuse, 0xc, RZ, 0xfc, !PT ;  /* 0x0000000c0b507812 */ /* 0x040fe200078efcff */
[----:B------:R3:W-:Y:S01]  /*ef50*/  STL [R1+0xe00], R13 ;  /* 0x000e000d01007387 */ /* 0x0007e20000100800 */
[----:B------:R-:W-:Y:S01]  /*ef60*/  UMOV UR8, UR15 ;  /* 0x0000000f00087c82 */ /* 0x000fe20008000000 */
[----:B------:R-:W-:Y:S01]  /*ef70*/  VOTEU.ALL UP1, P4 ;  /* 0x0000000000ff7886 */ /* 0x000fe20002020000 */
[C---:B------:R-:W-:Y:S01]  /*ef80*/  LOP3.LUT R100, R11.reuse, 0x10, RZ, 0xfc, !PT ;  /* 0x000000100b647812 */ /* 0x040fe200078efcff */
[----:B------:R-:W-:Y:S01]  /*ef90*/  VOTEU.ALL UP2, P4 ;  /* 0x0000000000ff7886 */ /* 0x000fe20002040000 */
[----:B------:R-:W-:Y:S01]  /*efa0*/  LOP3.LUT R92, R11, 0x14, RZ, 0xfc, !PT ;  /* 0x000000140b5c7812 */ /* 0x000fe200078efcff */
[----:B------:R-:W-:Y:S01]  /*efb0*/  IMAD.U32 R115, RZ, RZ, UR6 ;  /* 0x00000006ff737e24 */ /* 0x000fe2000f8e00ff */
[----:B------:R-:W-:Y:S01]  /*efc0*/  STTM.x128 tmem[UR6], RZ ;  /* 0x000000ff000079ed */ /* 0x000fe200083c0006 */
[----:B------:R-:W4:Y:S01]  /*efd0*/  FENCE.VIEW.ASYNC.T ;  /* 0x00000000000073c6 */ /* 0x000f220000000200 */
[----:B------:R-:W-:-:S04]  /*efe0*/  @!UP1 UIADD3 UR16, UPT, UPT, -UR12, 0x100000, URZ ;  /* 0x001000000c109890 */ /* 0x000fc8000fffe1ff */
[----:B------:R-:W-:Y:S02]  /*eff0*/  @!UP1 USHF.L.U32 UR17, UR16, 0xb, URZ ;  /* 0x0000000b10119899 */ /* 0x000fe400080006ff */
[----:B------:R-:W-:Y:S01]  /*f000*/  @!UP1 USHF.L.U32 UR16, UR16, 0x1, URZ ;  /* 0x0000000110109899 */ /* 0x000fe200080006ff */
[----:B------:R-:W-:Y:S01]  /*f010*/  LOP3.LUT R88, R11, 0x18, RZ, 0xfc, !PT ;  /* 0x000000180b587812 */ /* 0x000fe200078efcff */
[----:B------:R-:W-:Y:S01]  /*f020*/  STL [R1+0xa40], R115 ;  /* 0x000a407301007387 */ /* 0x000fe20000100800 */
[----:B------:R-:W-:-:S04]  /*f030*/  @!UP1 UIADD3 UR12, UPT, UPT, -UR12, 0x100000, URZ ;  /* 0x001000000c0c9890 */ /* 0x000fc8000fffe1ff */
[----:B------:R-:W-:Y:S02]  /*f040*/  @!UP1 USHF.L.U32 UR13, UR12, 0xb, URZ ;  /* 0x0000000b0c0d9899 */ /* 0x000fe400080006ff */
[----:B------:R-:W-:Y:S01]  /*f050*/  @!UP1 USHF.L.U32 UR12, UR12, 0x1, URZ ;  /* 0x000000010c0c9899 */ /* 0x000fe200080006ff */
[----:B----4-:R-:W-:Y:S01]  /*f060*/  VOTEU.ALL UP1, P4 ;  /* 0x0000000000ff7886 */ /* 0x010fe20002020000 */
[C---:B------:R-:W-:Y:S01]  /*f070*/  LOP3.LUT R98, R11.reuse, 0x1c, RZ, 0xfc, !PT ;  /* 0x0000001c0b627812 */ /* 0x040fe200078efcff */
[----:B------:R-:W-:Y:S01]  /*f080*/  BAR.SYNC.DEFER_BLOCKING 0x0 ;  /* 0x0000000000007b1d */ /* 0x000fe20000010000 */
[C---:B------:R-:W-:Y:S02]  /*f090*/  LOP3.LUT R114, R11.reuse, 0x24, RZ, 0xfc, !PT ;  /* 0x000000240b727812 */ /* 0x040fe400078efcff */
[C---:B-1----:R-:W-:Y:S02]  /*f0a0*/  LOP3.LUT R5, R11.reuse, 0x28, RZ, 0xfc, !PT ;  /* 0x000000280b057812 */ /* 0x042fe400078efcff */
[----:B--2---:R-:W-:-:S02]  /*f0b0*/  LOP3.LUT R81, R11, 0x2c, RZ, 0xfc, !PT ;  /* 0x0000002c0b517812 */ /* 0x004fc400078efcff */
[C---:B------:R-:W-:Y:S01]  /*f0c0*/  LOP3.LUT R95, R11.reuse, 0x30, RZ, 0xfc, !PT ;  /* 0x000000300b5f7812 */ /* 0x040fe200078efcff */
[----:B------:R-:W-:Y:S01]  /*f0d0*/  STL [R1+0xe28], R12 ;  /* 0x000e280c01007387 */ /* 0x000fe20000100800 */
[C---:B------:R-:W-:Y:S02]  /*f0e0*/  LOP3.LUT R91, R11.reuse, 0x34, RZ, 0xfc, !PT ;  /* 0x000000340b5b7812 */ /* 0x040fe400078efcff */
[C---:B------:R-:W-:Y:S02]  /*f0f0*/  LOP3.LUT R87, R11.reuse, 0x38, RZ, 0xfc, !PT ;  /* 0x000000380b577812 */ /* 0x040fe400078efcff */
[C---:B------:R-:W-:Y:S02]  /*f100*/  LOP3.LUT R97, R11.reuse, 0x3c, RZ, 0xfc, !PT ;  /* 0x0000003c0b617812 */ /* 0x040fe400078efcff */
[C---:B------:R-:W-:Y:S02]  /*f110*/  LOP3.LUT R109, R11.reuse, 0x44, RZ, 0xfc, !PT ;  /* 0x000000440b6d7812 */ /* 0x040fe400078efcff */
[----:B------:R-:W-:-:S02]  /*f120*/  LOP3.LUT R102, R11, 0x4c, RZ, 0xfc, !PT ;  /* 0x0000004c0b667812 */ /* 0x000fc400078efcff */
[C---:B------:R-:W-:Y:S02]  /*f130*/  LOP3.LUT R94, R11.reuse, 0x50, RZ, 0xfc, !PT ;  /* 0x000000500b5e7812 */ /* 0x040fe400078efcff */
[C---:B------:R-:W-:Y:S02]  /*f140*/  LOP3.LUT R90, R11.reuse, 0x54, RZ, 0xfc, !PT ;  /* 0x000000540b5a7812 */ /* 0x040fe400078efcff */
[C---:B------:R-:W-:Y:S01]  /*f150*/  LOP3.LUT R86, R11.reuse, 0x58, RZ, 0xfc, !PT ;  /* 0x000000580b567812 */ /* 0x040fe200078efcff */
[----:B------:R-:W1:Y:S02]  /*f160*/  FENCE.VIEW.ASYNC.S ;  /* 0x00000000000073c6 */ /* 0x000e640000000000 */
[----:B-1----:R-:W1:Y:S02]  /*f170*/  @!UP1 SYNCS.EXCH.64 URZ, [UR8], UR16 ;  /* 0x0000001008ff95b2 */ /* 0x002e640008000100 */
[----:B-1----:R-:W-:Y:S01]  /*f180*/  BAR.SYNC.DEFER_BLOCKING 0x0 ;  /* 0x0000000000007b1d */ /* 0x002fe20000010000 */
[----:B------:R-:W-:-:S02]  /*f190*/  LOP3.LUT R6, R11, 0x48, RZ, 0xfc, !PT ;  /* 0x000000480b067812 */ /* 0x000fc400078efcff */
[C---:B------:R-:W-:Y:S02]  /*f1a0*/  LOP3.LUT R96, R11.reuse, 0x5c, RZ, 0xfc, !PT ;  /* 0x0000005c0b607812 */ /* 0x040fe400078efcff */
[C---:B------:R-:W-:Y:S02]  /*f1b0*/  LOP3.LUT R108, R11.reuse, 0x64, RZ, 0xfc, !PT ;  /* 0x000000640b6c7812 */ /* 0x040fe400078efcff */
[C---:B------:R-:W-:Y:S02]  /*f1c0*/  LOP3.LUT R101, R11.reuse, 0x6c, RZ, 0xfc, !PT ;  /* 0x0000006c0b657812 */ /* 0x040fe400078efcff */
[C---:B------:R-:W-:Y:S02]  /*f1d0*/  LOP3.LUT R93, R11.reuse, 0x70, RZ, 0xfc, !PT ;  /* 0x000000700b5d7812 */ /* 0x040fe400078efcff */
[C---:B------:R-:W-:Y:S02]  /*f1e0*/  LOP3.LUT R89, R11.reuse, 0x74, RZ, 0xfc, !PT ;  /* 0x000000740b597812 */ /* 0x040fe400078efcff */
[C---:B------:R-:W-:Y:S01]  /*f1f0*/  LOP3.LUT R99, R11.reuse, 0x78, RZ, 0xfc, !PT ;  /* 0x000000780b637812 */ /* 0x040fe200078efcff */
[----:B------:R-:W-:Y:S01]  /*f200*/  IMAD.MOV.U32 R185, RZ, RZ, R82 ;  /* 0x000000ffffb97224 */ /* 0x000fe200078e0052 */
[C---:B------:R-:W-:Y:S01]  /*f210*/  LOP3.LUT R79, R11.reuse, 0x68, RZ, 0xfc, !PT ;  /* 0x000000680b4f7812 */ /* 0x040fe200078efcff */
[----:B------:R-:W-:Y:S01]  /*f220*/  IMAD.MOV.U32 R163, RZ, RZ, R83 ;  /* 0x000000ffffa37224 */ /* 0x000fe200078e0053 */
[----:B---3--:R-:W-:Y:S01]  /*f230*/  LOP3.LUT R13, R11, 0x7c, RZ, 0xfc, !PT ;  /* 0x0000007c0b0d7812 */ /* 0x008fe200078efcff */
[----:B------:R-:W-:Y:S01]  /*f240*/  IMAD R126, R14, UR11, RZ ;  /* 0x0000000b0e7e7c24 */ /* 0x000fe2000f8e02ff */
[----:B------:R-:W-:Y:S01]  /*f250*/  IADD3 R250, PT, PT, R10, 0x100000, R12 ;  /* 0x001000000afa7810 */ /* 0x000fe20007ffe00c */
[----:B------:R-:W-:Y:S01]  /*f260*/  IMAD R124, R15, UR11, RZ ;  /* 0x0000000b0f7c7c24 */ /* 0x000fe2000f8e02ff */
[----:B------:R-:W-:Y:S01]  /*f270*/  LOP3.LUT R11, R12, 0x10, RZ, 0x3c, !PT ;  /* 0x000000100c0b7812 */ /* 0x000fe200078e3cff */
[----:B------:R-:W-:Y:S01]  /*f280*/  IMAD R128, R9, UR11, RZ ;  /* 0x0000000b09807c24 */ /* 0x000fe2000f8e02ff */
[----:B------:R-:W1:Y:S01]  /*f290*/  LDCU UR6, c[0x0][0x3b0] ;  /* 0x00007600ff0677ac */ /* 0x000e620008000800 */
[----:B------:R2:W3:Y:S01]  /*f2a0*/  @!UP2 SYNCS.EXCH.64 URZ, [UR7+0xd8008], UR12 ;  /* 0x0d80080c07ffa5b2 */ /* 0x0004e20008000100 */
[----:B------:R-:W-:Y:S01]  /*f2b0*/  IADD3 R10, PT, PT, R10, 0x100000, R11 ;  /* 0x001000000a0a7810 */ /* 0x000fe20007ffe00b */
[----:B------:R-:W-:Y:S01]  /*f2c0*/  @!PT LDS RZ, [RZ] ;  /* 0x00000000fffff984 */ /* 0x000fe20000000800 */
[----:B------:R-:W-:Y:S01]  /*f2d0*/  @!PT LDS RZ, [RZ] ;  /* 0x00000000fffff984 */ /* 0x000fe20000000800 */
[----:B------:R-:W-:Y:S01]  /*f2e0*/  @!PT LDS RZ, [RZ] ;  /* 0x00000000fffff984 */ /* 0x000fe20000000800 */
[----:B---3--:R-:W-:Y:S01]  /*f2f0*/  LDGSTS.E [R250+-0x40000], desc[UR22][R116.64], P1 ;  /* 0xc000000074fa7fae */ /* 0x008fe200089a1016 */
[-C--:B------:R-:W-:Y:S01]  /*f300*/  ISETP.GE.AND P1, PT, R114, R3.reuse, PT ;  /* 0x000000037200720c */ /* 0x080fe20003f26270 */
[----:B------:R-:W-:Y:S01]  /*f310*/  IMAD.MOV.U32 R161, RZ, RZ, R84 ;  /* 0x000000ffffa17224 */ /* 0x000fe200078e0054 */
[----:B------:R-:W3:Y:S01]  /*f320*/  LDCU UR14, c[0x0][0x3b0] ;  /* 0x00007600ff0e77ac */ /* 0x000ee20008000800 */
[----:B------:R-:W-:Y:S01]  /*f330*/  LDGSTS.E [R250+-0x3e000], desc[UR22][R112.64], P2 ;  /* 0xc200000070fa7fae */ /* 0x000fe200091a1016 */
[-C--:B------:R-:W-:Y:S01]  /*f340*/  ISETP.GE.AND P2, PT, R109, R3.reuse, PT ;  /* 0x000000036d00720c */ /* 0x080fe20003f46270 */
[----:B------:R-:W-:Y:S01]  /*f350*/  IMAD.MOV.U32 R184, RZ, RZ, R85 ;  /* 0x000000ffffb87224 */ /* 0x000fe200078e0055 */
[----:B------:R-:W4:Y:S01]  /*f360*/  LDCU UR77, c[0x0][0x3a0] ;  /* 0x00007400ff4d77ac */ /* 0x000f220008000800 */
[----:B------:R-:W-:Y:S01]  /*f370*/  LDGSTS.E [R250+-0x3c000], desc[UR22][R110.64], P6 ;  /* 0xc40000006efa7fae */ /* 0x000fe2000b1a1016 */
[-C--:B------:R-:W-:Y:S01]  /*f380*/  ISETP.GE.AND P6, PT, R108, R3.reuse, PT ;  /* 0x000000036c00720c */ /* 0x080fe20003fc6270 */
[----:B------:R-:W-:Y:S01]  /*f390*/  IMAD.MOV.U32 R189, RZ, RZ, R163 ;  /* 0x000000ffffbd7224 */ /* 0x000fe200078e00a3 */
[----:B--2---:R-:W2:Y:S01]  /*f3a0*/  LDCU UR12, c[0x0][0x3b0] ;  /* 0x00007600ff0c77ac */ /* 0x004ea20008000800 */
[----:B------:R1:W-:Y:S01]  /*f3b0*/  LDGSTS.E [R250+-0x3a000], desc[UR22][R106.64], P3 ;  /* 0xc60000006afa7fae */ /* 0x0003e200099a1016 */
[-C--:B------:R-:W-:Y:S01]  /*f3c0*/  ISETP.GE.AND P3, PT, R103, R3.reuse, PT ;  /* 0x000000036700720c */ /* 0x080fe20003f66270 */
[----:B------:R-:W-:Y:S01]  /*f3d0*/  IMAD R122, R16, UR11, RZ ;  /* 0x0000000b107a7c24 */ /* 0x000fe2000f8e02ff */
[----:B------:R-:W1:Y:S01]  /*f3e0*/  LDCU UR13, c[0x0][0x3b0] ;  /* 0x00007600ff0d77ac */ /* 0x000e620008000800 */
[----:B------:R-:W-:Y:S01]  /*f3f0*/  LDGSTS.E [R10+-0x40000], desc[UR22][R104.64], P0 ;  /* 0xc0000000680a7fae */ /* 0x000fe200081a1016 */
[----:B------:R-:W-:-:S02]  /*f400*/  ISETP.GE.AND P0, PT, R5, R3, PT ;  /* 0x000000030500720c */ /* 0x000fc40003f06270 */
[----:B------:R-:W-:Y:S01]  /*f410*/  SEL R5, R4, RZ, !P1 ;  /* 0x000000ff04057207 */ /* 0x000fe20004800000 */
[----:B------:R1:W-:Y:S01]  /*f420*/  STL [R1+0xa6c], R11 ;  /* 0x000a6c0b01007387 */ /* 0x0003e20000100800 */
[-C--:B------:R-:W-:Y:S02]  /*f430*/  ISETP.GE.AND P1, PT, R6, R3.reuse, PT ;  /* 0x000000030600720c */ /* 0x080fe40003f26270 */
[C---:B------:R-:W-:Y:S01]  /*f440*/  SEL R6, R4.reuse, RZ, !P2 ;  /* 0x000000ff04067207 */ /* 0x040fe20005000000 */
[----:B------:R-:W-:Y:S01]  /*f450*/  STL [R1+0xe10], R250 ;  /* 0x000e10fa01007387 */ /* 0x000fe20000100800 */
[-C--:B------:R-:W-:Y:S02]  /*f460*/  ISETP.GE.AND P2, PT, R79, R3.reuse, PT ;  /* 0x000000034f00720c */ /* 0x080fe40003f46270 */
[----:B------:R-:W-:Y:S02]  /*f470*/  SEL R79, R4, RZ, !P6 ;  /* 0x000000ff044f7207 */ /* 0x000fe40007000000 */
[----:B------:R-:W-:-:S02]  /*f480*/  ISETP.GE.AND P6, PT, R80, R3, PT ;  /* 0x000000035000720c */ /* 0x000fc40003fc6270 */
[C---:B------:R-:W-:Y:S02]  /*f490*/  SEL R80, R4.reuse, RZ, !P3 ;  /* 0x000000ff04507207 */ /* 0x040fe40005800000 */
[-C--:B------:R-:W-:Y:S02]  /*f4a0*/  ISETP.GE.AND P3, PT, R81, R3.reuse, PT ;  /* 0x000000035100720c */ /* 0x080fe40003f66270 */
[C---:B-1----:R-:W-:Y:S02]  /*f4b0*/  SEL R11, R4.reuse, RZ, !P2 ;  /* 0x000000ff040b7207 */ /* 0x042fe40005000000 */
[----:B------:R-:W-:Y:S02]  /*f4c0*/  SEL R81, R4, RZ, !P0 ;  /* 0x000000ff04517207 */ /* 0x000fe40004000000 */
[-C--:B------:R-:W-:Y:S02]  /*f4d0*/  ISETP.GE.AND P2, PT, R100, R3.reuse, PT ;  /* 0x000000036400720c */ /* 0x080fe40003f46270 */
[----:B------:R-:W-:-:S02]  /*f4e0*/  ISETP.GE.AND P0, PT, R102, R3, PT ;  /* 0x000000036600720c */ /* 0x000fc40003f06270 */
[C---:B------:R-:W-:Y:S02]  /*f4f0*/  SEL R100, R4.reuse, RZ, !P6 ;  /* 0x000000ff04647207 */ /* 0x040fe40007000000 */
[C---:B------:R-:W-:Y:S02]  /*f500*/  SEL R12, R4.reuse, RZ, !P1 ;  /* 0x000000ff040c7207 */ /* 0x040fe40004800000 */
[-C--:B------:R-:W-:Y:S01]  /*f510*/  ISETP.GE.AND P6, PT, R95, R3.reuse, PT ;  /* 0x000000035f00720c */ /* 0x080fe20003fc6270 */
[----:B------:R-:W-:Y:S01]  /*f520*/  STL [R1+0x3cc], R100 ;  /* 0x0003cc6401007387 */ /* 0x000fe20000100800 */
[-C--:B------:R-:W-:Y:S02]  /*f530*/  ISETP.GE.AND P1, PT, R101, R3.reuse, PT ;  /* 0x000000036500720c */ /* 0x080fe40003f26270 */
[----:B------:R-:W-:Y:S02]  /*f540*/  SEL R95, R4, RZ, !P3 ;  /* 0x000000ff045f7207 */ /* 0x000fe40005800000 */
[----:B------:R-:W-:-:S02]  /*f550*/  ISETP.GE.AND P3, PT, R94, R3, PT ;  /* 0x000000035e00720c */ /* 0x000fc40003f66270 */
[C---:B------:R-:W-:Y:S01]  /*f560*/  SEL R94, R4.reuse, RZ, !P0 ;  /* 0x000000ff045e7207 */ /* 0x040fe20004000000 */
[----:B------:R1:W-:Y:S01]  /*f570*/  STL [R1+0x424], R95 ;  /* 0x0004245f01007387 */ /* 0x0003e20000100800 */
[-C--:B------:R-:W-:Y:S02]  /*f580*/  ISETP.GE.AND P0, PT, R93, R3.reuse, PT ;  /* 0x000000035d00720c */ /* 0x080fe40003f06270 */
[----:B------:R-:W-:Y:S01]  /*f590*/  SEL R93, R4, RZ, !P1 ;  /* 0x000000ff045d7207 */ /* 0x000fe20004800000 */
[----:B------:R1:W-:Y:S01]  /*f5a0*/  STL [R1+0x420], R94 ;  /* 0x0004205e01007387 */ /* 0x0003e20000100800 */
[-C--:B------:R-:W-:Y:S02]  /*f5b0*/  ISETP.GE.AND P1, PT, R92, R3.reuse, PT ;  /* 0x000000035c00720c */ /* 0x080fe40003f26270 */
[----:B------:R-:W-:Y:S01]  /*f5c0*/  SEL R92, R4, RZ, !P2 ;  /* 0x000000ff045c7207 */ /* 0x000fe20005000000 */
[----:B------:R1:W-:Y:S01]  /*f5d0*/  STL [R1+0x3f4], R93 ;  /* 0x0003f45d01007387 */ /* 0x0003e20000100800 */
[----:B------:R-:W-:-:S02]  /*f5e0*/  ISETP.GE.AND P2, PT, R91, R3, PT ;  /* 0x000000035b00720c */ /* 0x000fc40003f46270 */
[----:B------:R-:W-:Y:S01]  /*f5f0*/  SEL R91, R4, RZ, !P6 ;  /* 0x000000ff045b7207 */ /* 0x000fe20007000000 */
[----:B------:R1:W-:Y:S01]  /*f600*/  STL [R1+0x3f0], R92 ;  /* 0x0003f05c01007387 */ /* 0x0003e20000100800 */
[-C--:B------:R-:W-:Y:S02]  /*f610*/  ISETP.GE.AND P6, PT, R90, R3.reuse, PT ;  /* 0x000000035a00720c */ /* 0x080fe40003fc6270 */
[C---:B------:R-:W-:Y:S01]  /*f620*/  SEL R90, R4.reuse, RZ, !P3 ;  /* 0x000000ff045a7207 */ /* 0x040fe20005800000 */
[----:B------:R1:W-:Y:S01]  /*f630*/  STL [R1+0x464], R91 ;  /* 0x0004645b01007387 */ /* 0x0003e20000100800 */
[-C--:B------:R-:W-:Y:S02]  /*f640*/  ISETP.GE.AND P3, PT, R89, R3.reuse, PT ;  /* 0x000000035900720c */ /* 0x080fe40003f66270 */
[----:B------:R-:W-:Y:S01]  /*f650*/  SEL R89, R4, RZ, !P0 ;  /* 0x000000ff04597207 */ /* 0x000fe20004000000 */
[----:B------:R1:W-:Y:S01]  /*f660*/  STL [R1+0x460], R90 ;  /* 0x0004605a01007387 */ /* 0x0003e20000100800 */
[----:B------:R-:W-:-:S02]  /*f670*/  ISETP.GE.AND P0, PT, R88, R3, PT ;  /* 0x000000035800720c */ /* 0x000fc40003f06270 */
[C---:B------:R-:W-:Y:S01]  /*f680*/  SEL R88, R4.reuse, RZ, !P1 ;  /* 0x000000ff04587207 */ /* 0x040fe20004800000 */
[----:B------:R2:W-:Y:S01]  /*f690*/  STL [R1+0x45c], R89 ;  /* 0x00045c5901007387 */ /* 0x0005e20000100800 */
[-C--:B------:R-:W-:Y:S02]  /*f6a0*/  ISETP.GE.AND P1, PT, R87, R3.reuse, PT ;  /* 0x000000035700720c */ /* 0x080fe40003f26270 */
[----:B------:R-:W-:Y:S01]  /*f6b0*/  SEL R87, R4, RZ, !P2 ;  /* 0x000000ff04577207 */ /* 0x000fe20005000000 */
[----:B------:R2:W-:Y:S01]  /*f6c0*/  STL [R1+0x458], R88 ;  /* 0x0004585801007387 */ /* 0x0005e20000100800 */
[----:B------:R-:W-:-:S03]  /*f6d0*/  ISETP.GE.AND P2, PT, R86, R3, PT ;  /* 0x000000035600720c */ /* 0x000fc60003f46270 */
[----:B-1----:R-:W3:Y:S04]  /*f6e0*/  LDL.LU R95, [R1+0xb8] ;  /* 0x0000b800015f7983 */ /* 0x002ee80000300800 */
[----:B------:R1:W-:Y:S04]  /*f6f0*/  STL [R1+0x4c8], R87 ;  /* 0x0004c85701007387 */ /* 0x0003e80000100800 */
[----:B------:R-:W4:Y:S04]  /*f700*/  LDL.LU R94, [R1+0xb4] ;  /* 0x0000b400015e7983 */ /* 0x000f280000300800 */
[----:B------:R-:W4:Y:S04]  /*f710*/  LDL.LU R93, [R1+0xb0] ;  /* 0x0000b000015d7983 */ /* 0x000f280000300800 */
[----:B------:R-:W4:Y:S04]  /*f720*/  LDL.LU R92, [R1+0xac] ;  /* 0x0000ac00015c7983 */ /* 0x000f280000300800 */
[----:B------:R-:W4:Y:S04]  /*f730*/  LDL.LU R91, [R1+0xa8] ;  /* 0x0000a800015b7983 */ /* 0x000f280000300800 */
[----:B------:R-:W4:Y:S04]  /*f740*/  LDL.LU R90, [R1+0xa4] ;  /* 0x0000a400015a7983 */ /* 0x000f280000300800 */
[----:B--2---:R-:W2:Y:S04]  /*f750*/  LDL.LU R89, [R1+0xa0] ;  /* 0x0000a00001597983 */ /* 0x004ea80000300800 */
[----:B------:R-:W2:Y:S04]  /*f760*/  LDL.LU R88, [R1+0x9c] ;  /* 0x00009c0001587983 */ /* 0x000ea80000300800 */
[----:B-1----:R-:W2:Y:S04]  /*f770*/  LDL.LU R87, [R1+0x8c] ;  /* 0x00008c0001577983 */ /* 0x002ea80000300800 */
[----:B------:R-:W2:Y:S01]  /*f780*/  LDL.LU R86, [R1+0x88] ;  /* 0x0000880001567983 */ /* 0x000ea20000300800 */
[----:B------:R-:W-:-:S02]  /*f790*/  SEL R100, R4, RZ, !P6 ;  /* 0x000000ff04647207 */ /* 0x000fc40007000000 */
[-C--:B------:R-:W-:Y:S02]  /*f7a0*/  ISETP.GE.AND P6, PT, R99, R3.reuse, PT ;  /* 0x000000036300720c */ /* 0x080fe40003fc6270 */
[----:B------:R-:W-:Y:S01]  /*f7b0*/  SEL R99, R4, RZ, !P3 ;  /* 0x000000ff04637207 */ /* 0x000fe20005800000 */
[----:B------:R-:W-:Y:S01]  /*f7c0*/  STL [R1+0x49c], R100 ;  /* 0x00049c6401007387 */ /* 0x000fe20000100800 */
[-C--:B------:R-:W-:Y:S02]  /*f7d0*/  ISETP.GE.AND P3, PT, R98, R3.reuse, PT ;  /* 0x000000036200720c */ /* 0x080fe40003f66270 */
[C---:B------:R-:W-:Y:S01]  /*f7e0*/  SEL R98, R4.reuse, RZ, !P0 ;  /* 0x000000ff04627207 */ /* 0x040fe20004000000 */
[----:B------:R-:W-:Y:S01]  /*f7f0*/  STL [R1+0x498], R99 ;  /* 0x0004986301007387 */ /* 0x000fe20000100800 */
[-C--:B------:R-:W-:Y:S02]  /*f800*/  ISETP.GE.AND P0, PT, R97, R3.reuse, PT ;  /* 0x000000036100720c */ /* 0x080fe40003f06270 */
[----:B------:R-:W-:Y:S01]  /*f810*/  SEL R97, R4, RZ, !P1 ;  /* 0x000000ff04617207 */ /* 0x000fe20004800000 */
[----:B------:R-:W-:Y:S01]  /*f820*/  STL [R1+0x48c], R98 ;  /* 0x00048c6201007387 */ /* 0x000fe20000100800 */
[----:B------:R-:W-:-:S02]  /*f830*/  ISETP.GE.AND P1, PT, R96, R3, PT ;  /* 0x000000036000720c */ /* 0x000fc40003f26270 */
[C---:B------:R-:W-:Y:S01]  /*f840*/  SEL R96, R4.reuse, RZ, !P2 ;  /* 0x000000ff04607207 */ /* 0x040fe20005000000 */
[----:B------:R-:W-:Y:S01]  /*f850*/  STL [R1+0x4d0], R97 ;  /* 0x0004d06101007387 */ /* 0x000fe20000100800 */
[----:B------:R-:W-:Y:S02]  /*f860*/  ISETP.GE.AND P2, PT, R13, R3, PT ;  /* 0x000000030d00720c */ /* 0x000fe40003f46270 */
[C---:B------:R-:W-:Y:S01]  /*f870*/  SEL R3, R4.reuse, RZ, !P6 ;  /* 0x000000ff04037207 */ /* 0x040fe20007000000 */
[----:B------:R-:W-:Y:S01]  /*f880*/  STL [R1+0x4cc], R96 ;  /* 0x0004cc6001007387 */ /* 0x000fe20000100800 */
[----:B------:R-:W-:Y:S02]  /*f890*/  ISETP.NE.U32.AND P6, PT, R5, RZ, PT ;  /* 0x000000ff0500720c */ /* 0x000fe40003fc5070 */
[----:B------:R-:W-:Y:S01]  /*f8a0*/  SEL R5, R4, RZ, !P3 ;  /* 0x000000ff04057207 */ /* 0x000fe20005800000 */
[----:B------:R1:W-:Y:S01]  /*f8b0*/  STL [R1+0x488], R3 ;  /* 0x0004880301007387 */ /* 0x0003e20000100800 */
[----:B------:R-:W-:Y:S01]  /*f8c0*/  IMAD R163, R8, UR11, RZ ;  /* 0x0000000b08a37c24 */ /* 0x000fe2000f8e02ff */
[----:B------:R-:W-:-:S02]  /*f8d0*/  SEL R250, R4, RZ, !P1 ;  /* 0x000000ff04fa7207 */ /* 0x000fc40004800000 */
[----:B------:R-:W-:Y:S01]  /*f8e0*/  STL [R1+0x434], R5 ;  /* 0x0004340501007387 */ /* 0x000fe20000100800 */
[----:B------:R-:W-:Y:S02]  /*f8f0*/  SEL R13, R4, RZ, !P2 ;  /* 0x000000ff040d7207 */ /* 0x000fe40005000000 */
[----:B------:R-:W-:Y:S01]  /*f900*/  ISETP.NE.U32.AND P3, PT, R6, RZ, PT ;  /* 0x000000ff0600720c */ /* 0x000fe20003f65070 */
[----:B------:R-:W-:Y:S01]  /*f910*/  IMAD R195, R184, UR11, RZ ;  /* 0x0000000bb8c37c24 */ /* 0x000fe2000f8e02ff */
[----:B------:R-:W-:Y:S01]  /*f920*/  ISETP.NE.U32.AND P1, PT, R80, RZ, PT ;  /* 0x000000ff5000720c */ /* 0x000fe20003f25070 */
[----:B------:R2:W-:Y:S01]  /*f930*/  LDGSTS.E [R10+-0x3e000], desc[UR22][R186.64], P6 ;  /* 0xc2000000ba0a7fae */ /* 0x0005e2000b1a1016 */
[----:B-1----:R-:W-:Y:S01]  /*f940*/  SEL R3, R4, RZ, !P0 ;  /* 0x000000ff04037207 */ /* 0x002fe20004000000 */
[----:B---3--:R-:W-:-:S04]  /*f950*/  IMAD R183, R95, UR11, RZ ;  /* 0x0000000b5fb77c24 */ /* 0x008fc8000f8e02ff */
[----:B------:R1:W-:Y:S01]  /*f960*/  STL [R1+0x430], R3 ;  /* 0x0004300301007387 */ /* 0x0003e20000100800 */
[----:B----4-:R-:W-:Y:S01]  /*f970*/  IMAD R165, R94, UR11, RZ ;  /* 0x0000000b5ea57c24 */ /* 0x010fe2000f8e02ff */
[----:B------:R-:W-:Y:S02]  /*f980*/  ISETP.NE.U32.AND P0, PT, R79, RZ, PT ;  /* 0x000000ff4f00720c */ /* 0x000fe40003f05070 */
[----:B-1----:R-:W-:Y:S01]  /*f990*/  SEL R3, R4, RZ, !P5 ;  /* 0x000000ff04037207 */ /* 0x002fe20006800000 */
[----:B------:R-:W-:Y:S01]  /*f9a0*/  IMAD R182, R93, UR11, RZ ;  /* 0x0000000b5db67c24 */ /* 0x000fe2000f8e02ff */
[----:B------:R-:W-:-:S03]  /*f9b0*/  ISETP.NE.U32.AND P2, PT, R81, RZ, PT ;  /* 0x000000ff5100720c */ /* 0x000fc60003f45070 */
[----:B------:R-:W-:Y:S01]  /*f9c0*/  STL [R1+0x4e8], R3 ;  /* 0x0004e80301007387 */ /* 0x000fe20000100800 */
[----:B------:R-:W-:-:S03]  /*f9d0*/  IMAD R167, R92, UR11, RZ ;  /* 0x0000000b5ca77c24 */ /* 0x000fc6000f8e02ff */
[----:B------:R-:W3:Y:S01]  /*f9e0*/  LDL.LU R116, [R1+0x84] ;  /* 0x0000840001747983 */ /* 0x000ee20000300800 */
[----:B------:R-:W-:-:S03]  /*f9f0*/  IMAD R181, R91, UR11, RZ ;  /* 0x0000000b5bb57c24 */ /* 0x000fc6000f8e02ff */
[----:B------:R-:W4:Y:S01]  /*fa00*/  LDL.LU R115, [R1+0x80] ;  /* 0x0000800001737983 */ /* 0x000f220000300800 */
[----:B------:R-:W-:-:S03]  /*fa10*/  IMAD R169, R90, UR11, RZ ;  /* 0x0000000b5aa97c24 */ /* 0x000fc6000f8e02ff */
[----:B------:R-:W3:Y:S01]  /*fa20*/  LDL.LU R114, [R1+0x7c] ;  /* 0x00007c0001727983 */ /* 0x000ee20000300800 */
[----:B--2---:R-:W-:-:S03]  /*fa30*/  IMAD R180, R89, UR11, RZ ;  /* 0x0000000b59b47c24 */ /* 0x004fc6000f8e02ff */
[----:B------:R-:W2:Y:S01]  /*fa40*/  LDL.LU R113, [R1+0x78] ;  /* 0x0000780001717983 */ /* 0x000ea20000300800 */
[----:B------:R-:W-:-:S03]  /*fa50*/  IMAD R171, R88, UR11, RZ ;  /* 0x0000000b58ab7c24 */ /* 0x000fc6000f8e02ff */
[----:B------:R-:W2:Y:S01]  /*fa60*/  LDL.LU R112, [R1+0x74] ;  /* 0x0000740001707983 */ /* 0x000ea20000300800 */
[----:B------:R-:W-:-:S03]  /*fa70*/  IMAD R179, R87, UR11, RZ ;  /* 0x0000000b57b37c24 */ /* 0x000fc6000f8e02ff */
[----:B------:R-:W2:Y:S01]  /*fa80*/  LDL.LU R111, [R1+0x70] ;  /* 0x00007000016f7983 */ /* 0x000ea20000300800 */
[----:B------:R-:W-:-:S03]  /*fa90*/  IMAD R173, R86, UR11, RZ ;  /* 0x0000000b56ad7c24 */ /* 0x000fc6000f8e02ff */
[----:B------:R-:W2:Y:S04]  /*faa0*/  LDL.LU R110, [R1+0x6c] ;  /* 0x00006c00016e7983 */ /* 0x000ea80000300800 */
        /* <DEDUP_REMOVED lines=23> */
[----:B------:R-:W2:Y:S04]  /*fc20*/  LDL.LU R86, [R1] ;  /* 0x0000000001567983 */ /* 0x000ea80000300800 */
[----:B------:R-:W2:Y:S04]  /*fc30*/  LDL.LU R188, [R1+0x8] ;  /* 0x0000080001bc7983 */ /* 0x000ea80000300800 */
[----:B------:R-:W3:Y:S04]  /*fc40*/  LDL.LU R192, [R1+0x24] ;  /* 0x0000240001c07983 */ /* 0x000ee80000300800 */
[----:B------:R-:W3:Y:S01]  /*fc50*/  LDL.LU R191, [R1+0x40] ;  /* 0x0000400001bf7983 */ /* 0x000ee20000300800 */
[----:B------:R-:W-:-:S03]  /*fc60*/  LEA R244, P5, R183, R2, 0x2 ;  /* 0x00000002b7f47211 */ /* 0x000fc600078a10ff */
[----:B------:R-:W4:Y:S01]  /*fc70*/  LDL.LU R190, [R1+0xe0] ;  /* 0x0000e00001be7983 */ /* 0x000f220000300800 */
[----:B------:R-:W-:Y:S02]  /*fc80*/  LEA R246, P6, R165, R2, 0x2 ;  /* 0x00000002a5f67211 */ /* 0x000fe400078c10ff */
[----:B------:R-:W-:Y:S02]  /*fc90*/  LEA.HI.X.SX32 R245, R183, R0, 0x2, P5 ;  /* 0x00000000b7f57211 */ /* 0x000fe400028f16ff */
[C---:B------:R-:W-:Y:S02]  /*fca0*/  LEA R248, P5, R182.reuse, R2, 0x2 ;  /* 0x00000002b6f87211 */ /* 0x040fe400078a10ff */
[-C--:B------:R-:W-:Y:S01]  /*fcb0*/  LEA.HI.X.SX32 R247, R165, R0.reuse, 0x2, P6 ;  /* 0x00000000a5f77211 */ /* 0x080fe200030f16ff */
[----:B------:R-:W-:Y:S01]  /*fcc0*/  IMAD.MOV.U32 R187, RZ, RZ, R185 ;  /* 0x000000ffffbb7224 */ /* 0x000fe200078e00b9 */
[----:B------:R-:W-:Y:S01]  /*fcd0*/  LEA.HI.X.SX32 R249, R182, R0, 0x2, P5 ;  /* 0x00000000b6f97211 */ /* 0x000fe200028f16ff */
[----:B------:R-:W4:Y:S04]  /*fce0*/  LDL.LU R185, [R1+0xe4] ;  /* 0x0000e40001b97983 */ /* 0x000f280000300800 */
[----:B------:R-:W-:Y:S04]  /*fcf0*/  STL.64 [R1+0xde8], R244 ;  /* 0x000de8f401007387 */ /* 0x000fe80000100a00 */
[----:B------:R-:W-:Y:S04]  /*fd00*/  STL.64 [R1+0xd78], R246 ;  /* 0x000d78f601007387 */ /* 0x000fe80000100a00 */
[----:B------:R-:W-:Y:S01]  /*fd10*/  STL.64 [R1+0xcf8], R248 ;  /* 0x000cf8f801007387 */ /* 0x000fe20000100a00 */
[----:B------:R-:W-:-:S02]  /*fd20*/  LEA R14, P6, R167, R2, 0x2 ;  /* 0x00000002a70e7211 */ /* 0x000fc400078c10ff */
[----:B------:R-:W-:Y:S02]  /*fd30*/  LEA R8, P5, R181, R2, 0x2 ;  /* 0x00000002b5087211 */ /* 0x000fe400078a10ff */
[-C--:B------:R-:W-:Y:S02]  /*fd40*/  LEA.HI.X.SX32 R15, R167, R0.reuse, 0x2, P6 ;  /* 0x00000000a70f7211 */ /* 0x080fe400030f16ff */
[----:B------:R-:W-:Y:S01]  /*fd50*/  LEA.HI.X.SX32 R9, R181, R0, 0x2, P5 ;  /* 0x00000000b5097211 */ /* 0x000fe200028f16ff */
[----:B--2---:R-:W-:Y:S02]  /*fd60*/  IMAD R165, R188, UR11, RZ ;  /* 0x0000000bbca57c24 */ /* 0x004fe4000f8e02ff */
[----:B------:R-:W2:Y:S04]  /*fd70*/  LDL.LU R188, [R1+0xe8] ;  /* 0x0000e80001bc7983 */ /* 0x000ea80000300800 */
[----:B------:R1:W-:Y:S04]  /*fd80*/  STL.64 [R1+0xd8], R14 ;  /* 0x0000d80e01007387 */ /* 0x0003e80000100a00 */
[----:B------:R4:W-:Y:S01]  /*fd90*/  STL.64 [R1+0xd0], R8 ;  /* 0x0000d00801007387 */ /* 0x0009e20000100a00 */
[----:B---3--:R-:W-:-:S03]  /*fda0*/  IMAD R167, R192, UR11, RZ ;  /* 0x0000000bc0a77c24 */ /* 0x008fc6000f8e02ff */
[----:B------:R-:W3:Y:S01]  /*fdb0*/  LDL.LU R193, [R1+0xec] ;  /* 0x0000ec0001c17983 */ /* 0x000ee20000300800 */
[CC--:B-1----:R-:W-:Y:S02]  /*fdc0*/  LEA R14, P6, R169.reuse, R2.reuse, 0x2 ;  /* 0x00000002a90e7211 */ /* 0x0c2fe400078c10ff */
[C---:B----4-:R-:W-:Y:S02]  /*fdd0*/  LEA R8, P5, R180.reuse, R2, 0x2 ;  /* 0x00000002b4087211 */ /* 0x050fe400078a10ff */
[-C--:B------:R-:W-:Y:S02]  /*fde0*/  LEA.HI.X.SX32 R15, R169, R0.reuse, 0x2, P6 ;  /* 0x00000000a90f7211 */ /* 0x080fe400030f16ff */
[----:B------:R-:W-:-:S03]  /*fdf0*/  LEA.HI.X.SX32 R9, R180, R0, 0x2, P5 ;  /* 0x00000000b4097211 */ /* 0x000fc600028f16ff */
[----:B------:R1:W-:Y:S04]  /*fe00*/  STL.64 [R1+0xc8], R14 ;  /* 0x0000c80e01007387 */ /* 0x0003e80000100a00 */
[----:B------:R-:W4:Y:S04]  /*fe10*/  LDL.LU R192, [R1+0xf0] ;  /* 0x0000f00001c07983 */ /* 0x000f280000300800 */
[----:B------:R1:W-:Y:S02]  /*fe20*/  STL.64 [R1+0xc0], R8 ;  /* 0x0000c00801007387 */ /* 0x0003e40000100a00 */
[----:B-1----:R-:W-:Y:S01]  /*fe30*/  LEA R14, P6, R171, R2, 0x2 ;  /* 0x00000002ab0e7211 */ /* 0x002fe200078c10ff */
[----:B------:R-:W-:-:S03]  /*fe40*/  IMAD R178, R116, UR11, RZ ;  /* 0x0000000b74b27c24 */ /* 0x000fc6000f8e02ff */
[----:B------:R-:W-:Y:S02]  /*fe50*/  LEA.HI.X.SX32 R15, R171, R0, 0x2, P6 ;  /* 0x00000000ab0f7211 */ /* 0x000fe400030f16ff */
[----:B------:R-:W-:Y:S01]  /*fe60*/  LEA R8, P5, R179, R2, 0x2 ;  /* 0x00000002b3087211 */ /* 0x000fe200078a10ff */
[----:B------:R-:W-:-:S03]  /*fe70*/  IMAD R169, R191, UR11, RZ ;  /* 0x0000000bbfa97c24 */ /* 0x000fc6000f8e02ff */
[----:B------:R-:W-:Y:S01]  /*fe80*/  LEA.HI.X.SX32 R9, R179, R0, 0x2, P5 ;  /* 0x00000000b3097211 */ /* 0x000fe200028f16ff */
[----:B------:R1:W-:Y:S04]  /*fe90*/  STL.64 [R1+0xb8], R14 ;  /* 0x0000b80e01007387 */ /* 0x0003e80000100a00 */
[----:B------:R-:W3:Y:S04]  /*fea0*/  LDL.LU R191, [R1+0xf4] ;  /* 0x0000f40001bf7983 */ /* 0x000ee80000300800 */
[----:B------:R1:W-:Y:S02]  /*feb0*/  STL.64 [R1+0xb0], R8 ;  /* 0x0000b00801007387 */ /* 0x0003e40000100a00 */
[----:B-1----:R-:W-:Y:S01]  /*fec0*/  LEA R14, P6, R173, R2, 0x2 ;  /* 0x00000002ad0e7211 */ /* 0x002fe200078c10ff */
[----:B------:R-:W-:-:S03]  /*fed0*/  IMAD R175, R115, UR11, RZ ;  /* 0x0000000b73af7c24 */ /* 0x000fc6000f8e02ff */
[----:B------:R-:W-:Y:S02]  /*fee0*/  LEA.HI.X.SX32 R15, R173, R0, 0x2, P6 ;  /* 0x00000000ad0f7211 */ /* 0x000fe400030f16ff */
[----:B------:R-:W-:Y:S01]  /*fef0*/  LEA R8, P5, R178, R2, 0x2 ;  /* 0x00000002b2087211 */ /* 0x000fe200078a10ff */
[----:B------:R-:W-:-:S03]  /*ff00*/  IMAD R177, R114, UR11, RZ ;  /* 0x0000000b72b17c24 */ /* 0x000fc6000f8e02ff */
[----:B------:R-:W-:Y:S01]  /*ff10*/  LEA.HI.X.SX32 R9, R178, R0, 0x2, P5 ;  /* 0x00000000b2097211 */ /* 0x000fe200028f16ff */
[----:B------:R-:W-:Y:S01]  /*ff20*/  IMAD R171, R190, UR11, RZ ;  /* 0x0000000bbeab7c24 */ /* 0x000fe2000f8e02ff */
[----:B------:R1:W-:Y:S01]  /*ff30*/  STL.64 [R1+0xa8], R14 ;  /* 0x0000a80e01007387 */ /* 0x0003e20000100a00 */
[----:B------:R-:W-:-:S03]  /*ff40*/  IMAD.MOV.U32 R190, RZ, RZ, R189 ;  /* 0x000000ffffbe7224 */ /* 0x000fc600078e00bd */
[----:B------:R-:W3:Y:S04]  /*ff50*/  LDL.LU R189, [R1+0xf8] ;  /* 0x0000f80001bd7983 */ /* 0x000ee80000300800 */
[----:B------:R1:W-:Y:S02]  /*ff60*/  STL.64 [R1+0xa0], R8 ;  /* 0x0000a00801007387 */ /* 0x0003e40000100a00 */
[----:B-1----:R-:W-:Y:S01]  /*ff70*/  LEA R14, P6, R175, R2, 0x2 ;  /* 0x00000002af0e7211 */ /* 0x002fe200078c10ff */
[----:B------:R-:W-:Y:S02]  /*ff80*/  IMAD R173, R185, UR11, RZ ;  /* 0x0000000bb9ad7c24 */ /* 0x000fe4000f8e02ff */
[----:B------:R-:W3:Y:S01]  /*ff90*/  LDL.LU R185, [R1+0xfc] ;  /* 0x0000fc0001b97983 */ /* 0x000ee20000300800 */
[----:B------:R-:W-:-:S02]  /*ffa0*/  LEA.HI.X.SX32 R15, R175, R0, 0x2, P6 ;  /* 0x00000000af0f7211 */ /* 0x000fc400030f16ff */
[----:B------:R-:W-:-:S04]  /*ffb0*/  LEA R8, P5, R177, R2, 0x2 ;  /* 0x00000002b1087211 */ /* 0x000fc800078a10ff */
[----:B------:R-:W-:Y:S01]  /*ffc0*/  LEA.HI.X.SX32 R9, R177, R0, 0x2, P5 ;  /* 0x00000000b1097211 */ /* 0x000fe200028f16ff */
[----:B------:R1:W-:Y:S04]  /*ffd0*/  STL.64 [R1+0x98], R14 ;  /* 0x0000980e01007387 */ /* 0x0003e80000100a00 */
[----:B------:R1:W-:Y:S01]  /*ffe0*/  STL.64 [R1+0x90], R8 ;  /* 0x0000900801007387 */ /* 0x0003e20000100a00 */
[----:B--2---:R-:W-:-:S03]  /*fff0*/  IMAD R175, R188, UR11, RZ ;  /* 0x0000000bbcaf7c24 */ /* 0x004fc6000f8e02ff */
[----:B------:R-:W2:Y:S01]  /*10000*/  LDL.LU R188, [R1+0x100] ;  /* 0x0001000001bc7983 */ /* 0x000ea20000300800 */
[----:B------:R-:W-:Y:S02]  /*10010*/  IMAD R176, R113, UR11, RZ ;  /* 0x0000000b71b07c24 */ /* 0x000fe4000f8e02ff */
[----:B------:R-:W-:-:S03]  /*10020*/  IMAD R174, R112, UR11, RZ ;  /* 0x0000000b70ae7c24 */ /* 0x000fc6000f8e02ff */
[-C--:B-1----:R-:W-:Y:S01]  /*10030*/  LEA R14, P6, R176, R2.reuse, 0x2 ;  /* 0x00000002b00e7211 */ /* 0x082fe200078c10ff */
[----:B------:R-:W-:Y:S01]  /*10040*/  IMAD R172, R111, UR11, RZ ;  /* 0x0000000b6fac7c24 */ /* 0x000fe2000f8e02ff */
[----:B------:R-:W-:Y:S02]  /*10050*/  LEA R8, P5, R174, R2, 0x2 ;  /* 0x00000002ae087211 */ /* 0x000fe400078a10ff */
[-C--:B------:R-:W-:Y:S01]  /*10060*/  LEA.HI.X.SX32 R15, R176, R0.reuse, 0x2, P6 ;  /* 0x00000000b00f7211 */ /* 0x080fe200030f16ff */
[----:B------:R-:W-:Y:S01]  /*10070*/  IMAD R170, R110, UR11, RZ ;  /* 0x0000000b6eaa7c24 */ /* 0x000fe2000f8e02ff */
[----:B------:R-:W-:-:S03]  /*10080*/  LEA.HI.X.SX32 R9, R174, R0, 0x2, P5 ;  /* 0x00000000ae097211 */ /* 0x000fc600028f16ff */
[----:B------:R1:W-:Y:S01]  /*10090*/  STL.64 [R1+0x88], R14 ;  /* 0x0000880e01007387 */ /* 0x0003e20000100a00 */
[----:B------:R-:W-:-:S03]  /*100a0*/  IMAD R168, R109, UR11, RZ ;  /* 0x0000000b6da87c24 */ /* 0x000fc6000f8e02ff */
[----:B------:R4:W-:Y:S01]  /*100b0*/  STL.64 [R1+0x80], R8 ;  /* 0x0000800801007387 */ /* 0x0009e20000100a00 */
[----:B-1----:R-:W-:-:S04]  /*100c0*/  LEA R14, P6, R172, R2, 0x2 ;  /* 0x00000002ac0e7211 */ /* 0x002fc800078c10ff */
[----:B------:R-:W-:Y:S02]  /*100d0*/  LEA.HI.X.SX32 R15, R172, R0, 0x2, P6 ;  /* 0x00000000ac0f7211 */ /* 0x000fe400030f16ff */
[----:B----4-:R-:W-:Y:S01]  /*100e0*/  LEA R8, P5, R170, R2, 0x2 ;  /* 0x00000002aa087211 */ /* 0x010fe200078a10ff */
[----:B------:R-:W-:Y:S02]  /*100f0*/  IMAD R166, R108, UR11, RZ ;  /* 0x0000000b6ca67c24 */ /* 0x000fe4000f8e02ff */
[----:B------:R1:W-:Y:S01]  /*10100*/  STL.64 [R1+0x78], R14 ;  /* 0x0000780e01007387 */ /* 0x0003e20000100a00 */
[----:B------:R-:W-:Y:S01]  /*10110*/  LEA.HI.X.SX32 R9, R170, R0, 0x2, P5 ;  /* 0x00000000aa097211 */ /* 0x000fe200028f16ff */
[----:B------:R-:W-:-:S04]  /*10120*/  IMAD R164, R107, UR11, RZ ;  /* 0x0000000b6ba47c24 */ /* 0x000fc8000f8e02ff */
        /* <DEDUP_REMOVED lines=31> */
[----:B------:R-:W-:Y:S01]  /*10320*/  IMAD R150, R99, UR11, RZ ;  /* 0x0000000b63967c24 */ /* 0x000fe2000f8e02ff */
[----:B-1----:R-:W-:-:S04]  /*10330*/  LEA R14, P6, R154, R2, 0x2 ;  /* 0x000000029a0e7211 */ /* 0x002fc800078c10ff */
[----:B------:R-:W-:Y:S01]  /*10340*/  LEA.HI.X.SX32 R15, R154, R0, 0x2, P6 ;  /* 0x000000009a0f7211 */ /* 0x000fe200030f16ff */
[----:B------:R-:W-:Y:S02]  /*10350*/  IMAD R148, R98, UR11, RZ ;  /* 0x0000000b62947c24 */ /* 0x000fe4000f8e02ff */
[----:B---3--:R-:W-:Y:S02]  /*10360*/  IMAD R183, R189, UR11, RZ ;  /* 0x0000000bbdb77c24 */ /* 0x008fe4000f8e02ff */
[----:B------:R-:W-:Y:S02]  /*10370*/  IMAD R189, R187, UR11, RZ ;  /* 0x0000000bbbbd7c24 */ /* 0x000fe4000f8e02ff */
[----:B------:R-:W-:Y:S02]  /*10380*/  IMAD R4, R97, UR11, RZ ;  /* 0x0000000b61047c24 */ /* 0x000fe4000f8e02ff */
[----:B------:R-:W-:Y:S02]  /*10390*/  IMAD R5, R95, UR11, RZ ;  /* 0x0000000b5f057c24 */ /* 0x000fe4000f8e02ff */
[----:B------:R-:W-:-:S02]  /*103a0*/  IMAD R6, R96, UR11, RZ ;  /* 0x0000000b60067c24 */ /* 0x000fc4000f8e02ff */
[----:B------:R-:W-:Y:S02]  /*103b0*/  IMAD.MOV.U32 R186, RZ, RZ, R161 ;  /* 0x000000ffffba7224 */ /* 0x000fe400078e00a1 */
[----:B------:R-:W-:Y:S02]  /*103c0*/  IMAD R181, R191, UR11, RZ ;  /* 0x0000000bbfb57c24 */ /* 0x000fe4000f8e02ff */
[----:B------:R-:W-:Y:S02]  /*103d0*/  IMAD R191, R186, UR11, RZ ;  /* 0x0000000bbabf7c24 */ /* 0x000fe4000f8e02ff */
[----:B--2---:R-:W-:Y:S02]  /*103e0*/  IMAD R3, R188, UR11, RZ ;  /* 0x0000000bbc037c24 */ /* 0x004fe4000f8e02ff */
[----:B------:R-:W2:Y:S04]  /*103f0*/  LDL.LU R188, [R1+0x114] ;  /* 0x0001140001bc7983 */ /* 0x000ea80000300800 */
[----:B------:R1:W-:Y:S04]  /*10400*/  STL.64 [R1+0x30], R8 ;  /* 0x0000300801007387 */ /* 0x0003e80000100a00 */
[----:B------:R3:W-:Y:S04]  /*10410*/  STL.64 [R1+0x28], R14 ;  /* 0x0000280e01007387 */ /* 0x0007e80000100a00 */
[----:B------:R-:W4:Y:S01]  /*10420*/  LDL.LU R187, [R1+0x118] ;  /* 0x0001180001bb7983 */ /* 0x000f220000300800 */
[----:B-1----:R-:W-:-:S02]  /*10430*/  LEA R8, P5, R152, R2, 0x2 ;  /* 0x0000000298087211 */ /* 0x002fc400078a10ff */
[----:B---3--:R-:W-:Y:S02]  /*10440*/  LEA R14, P6, R150, R2, 0x2 ;  /* 0x00000002960e7211 */ /* 0x008fe400078c10ff */
[-C--:B------:R-:W-:Y:S02]  /*10450*/  LEA.HI.X.SX32 R9, R152, R0.reuse, 0x2, P5 ;  /* 0x0000000098097211 */ /* 0x080fe400028f16ff */
[----:B------:R-:W-:-:S03]  /*10460*/  LEA.HI.X.SX32 R15, R150, R0, 0x2, P6 ;  /* 0x00000000960f7211 */ /* 0x000fc600030f16ff */
[----:B------:R1:W-:Y:S04]  /*10470*/  STL.64 [R1+0x20], R8 ;  /* 0x0000200801007387 */ /* 0x0003e80000100a00 */
[----:B------:R3:W-:Y:S01]  /*10480*/  STL.64 [R1+0x18], R14 ;  /* 0x0000180e01007387 */ /* 0x0007e20000100a00 */
[-C--:B-1----:R-:W-:Y:S02]  /*10490*/  LEA R8, P5, R148, R2.reuse, 0x2 ;  /* 0x0000000294087211 */ /* 0x082fe400078a10ff */
[----:B---3--:R-:W-:Y:S02]  /*104a0*/  LEA R14, P6, R4, R2, 0x2 ;  /* 0x00000002040e7211 */ /* 0x008fe400078c10ff */
[-C--:B------:R-:W-:Y:S02]  /*104b0*/  LEA.HI.X.SX32 R9, R148, R0.reuse, 0x2, P5 ;  /* 0x0000000094097211 */ /* 0x080fe400028f16ff */
[----:B------:R-:W-:-:S02]  /*104c0*/  LEA.HI.X.SX32 R15, R4, R0, 0x2, P6 ;  /* 0x00000000040f7211 */ /* 0x000fc400030f16ff */
[C---:B------:R-:W-:Y:S01]  /*104d0*/  LEA R4, P6, R5.reuse, R2, 0x2 ;  /* 0x0000000205047211 */ /* 0x040fe200078c10ff */
[----:B------:R1:W-:Y:S03]  /*104e0*/  STL.64 [R1+0x10], R8 ;  /* 0x0000100801007387 */ /* 0x0003e60000100a00 */
[----:B------:R-:W-:Y:S01]  /*104f0*/  LEA.HI.X.SX32 R5, R5, R0, 0x2, P6 ;  /* 0x0000000005057211 */ /* 0x000fe200030f16ff */
[----:B------:R-:W3:Y:S01]  /*10500*/  LDL.LU R186, [R1+0x11c] ;  /* 0x00011c0001ba7983 */ /* 0x000ee20000300800 */
[----:B-1----:R-:W-:-:S03]  /*10510*/  LEA R8, P5, R6, R2, 0x2 ;  /* 0x0000000206087211 */ /* 0x002fc600078a10ff */
[----:B------:R-:W-:Y:S01]  /*10520*/  STL.64 [R1+0x8], R14 ;  /* 0x0000080e01007387 */ /* 0x000fe20000100a00 */
[----:B------:R-:W-:-:S03]  /*10530*/  LEA.HI.X.SX32 R9, R6, R0, 0x2, P5 ;  /* 0x0000000006097211 */ /* 0x000fc600028f16ff */
[----:B------:R-:W-:Y:S04]  /*10540*/  STL.64 [R1+0xbb0], R4 ;  /* 0x000bb00401007387 */ /* 0x000fe80000100a00 */
[----:B------:R1:W-:Y:S04]  /*10550*/  STL.64 [R1], R8 ;  /* 0x0000000801007387 */ /* 0x0003e80000100a00 */
[----:B------:R-:W3:Y:S01]  /*10560*/  LDL.LU R184, [R1+0x120] ;  /* 0x0001200001b87983 */ /* 0x000ee20000300800 */
[----:B------:R-:W-:Y:S02]  /*10570*/  IMAD R146, R94, UR11, RZ ;  /* 0x0000000b5e927c24 */ /* 0x000fe4000f8e02ff */
[----:B------:R-:W-:-:S02]  /*10580*/  IMAD R144, R93, UR11, RZ ;  /* 0x0000000b5d907c24 */ /* 0x000fc4000f8e02ff */
[----:B------:R-:W-:Y:S01]  /*10590*/  IMAD R142, R92, UR11, RZ ;  /* 0x0000000b5c8e7c24 */ /* 0x000fe2000f8e02ff */
[-C--:B------:R-:W-:Y:S01]  /*105a0*/  LEA R6, P5, R146, R2.reuse, 0x2 ;  /* 0x0000000292067211 */ /* 0x080fe200078a10ff */
[----:B------:R-:W-:Y:S01]  /*105b0*/  IMAD R140, R91, UR11, RZ ;  /* 0x0000000b5b8c7c24 */ /* 0x000fe2000f8e02ff */
[----:B-1----:R-:W-:Y:S01]  /*105c0*/  LEA R8, P6, R144, R2, 0x2 ;  /* 0x0000000290087211 */ /* 0x002fe200078c10ff */
[----:B------:R-:W-:Y:S01]  /*105d0*/  IMAD R161, R7, UR11, RZ ;  /* 0x0000000b07a17c24 */ /* 0x000fe2000f8e02ff */
[----:B------:R-:W-:Y:S01]  /*105e0*/  LEA.HI.X.SX32 R7, R146, R0, 0x2, P5 ;  /* 0x0000000092077211 */ /* 0x000fe200028f16ff */
[----:B------:R-:W-:Y:S01]  /*105f0*/  IMAD R138, R90, UR11, RZ ;  /* 0x0000000b5a8a7c24 */ /* 0x000fe2000f8e02ff */
[----:B------:R-:W-:Y:S01]  /*10600*/  LEA R14, P5, R142, R2, 0x2 ;  /* 0x000000028e0e7211 */ /* 0x000fe200078a10ff */
[----:B------:R-:W-:Y:S01]  /*10610*/  IMAD R136, R89, UR11, RZ ;  /* 0x0000000b59887c24 */ /* 0x000fe2000f8e02ff */
[----:B------:R-:W-:Y:S02]  /*10620*/  LEA.HI.X.SX32 R9, R144, R0, 0x2, P6 ;  /* 0x0000000090097211 */ /* 0x000fe400030f16ff */
[----:B------:R-:W-:Y:S01]  /*10630*/  LEA R16, P6, R140, R2, 0x2 ;  /* 0x000000028c107211 */ /* 0x000fe200078c10ff */
[----:B------:R-:W-:Y:S01]  /*10640*/  IMAD R120, R17, UR11, RZ ;  /* 0x0000000b11787c24 */ /* 0x000fe2000f8e02ff */
[----:B------:R-:W-:Y:S01]  /*10650*/  LEA.HI.X.SX32 R15, R142, R0, 0x2, P5 ;  /* 0x000000008e0f7211 */ /* 0x000fe200028f16ff */
[----:B------:R-:W-:Y:S01]  /*10660*/  IMAD R118, R18, UR11, RZ ;  /* 0x0000000b12767c24 */ /* 0x000fe2000f8e02ff */
[----:B------:R-:W-:Y:S01]  /*10670*/  LEA R18, P5, R138, R2, 0x2 ;  /* 0x000000028a127211 */ /* 0x000fe200078a10ff */
[----:B------:R-:W-:Y:S01]  /*10680*/  IMAD R134, R88, UR11, RZ ;  /* 0x0000000b58867c24 */ /* 0x000fe2000f8e02ff */
[----:B------:R-:W-:Y:S01]  /*10690*/  LEA.HI.X.SX32 R17, R140, R0, 0x2, P6 ;  /* 0x000000008c117211 */ /* 0x000fe200030f16ff */
[----:B------:R-:W-:Y:S01]  /*106a0*/  IMAD R114, R20, UR11, RZ ;  /* 0x0000000b14727c24 */ /* 0x000fe2000f8e02ff */
[----:B------:R-:W-:Y:S01]  /*106b0*/  LEA R20, P6, R136, R2, 0x2 ;  /* 0x0000000288147211 */ /* 0x000fe200078c10ff */
[----:B------:R-:W-:-:S02]  /*106c0*/  IMAD R132, R87, UR11, RZ ;  /* 0x0000000b57847c24 */ /* 0x000fc4000f8e02ff */
[----:B------:R-:W-:Y:S01]  /*106d0*/  IMAD R116, R19, UR11, RZ ;  /* 0x0000000b13747c24 */ /* 0x000fe2000f8e02ff */
[----:B------:R-:W-:Y:S01]  /*106e0*/  LEA.HI.X.SX32 R19, R138, R0, 0x2, P5 ;  /* 0x000000008a137211 */ /* 0x000fe200028f16ff */
[----:B------:R-:W-:Y:S01]  /*106f0*/  IMAD R112, R21, UR11, RZ ;  /* 0x0000000b15707c24 */ /* 0x000fe2000f8e02ff */
[----:B------:R-:W-:Y:S01]  /*10700*/  STL.64 [R1+0xdf0], R6 ;  /* 0x000df00601007387 */ /* 0x000fe20000100a00 */
[----:B------:R-:W-:Y:S01]  /*10710*/  IMAD R110, R22, UR11, RZ ;  /* 0x0000000b166e7c24 */ /* 0x000fe2000f8e02ff */
[----:B------:R-:W-:Y:S01]  /*10720*/  LEA R22, P5, R134, R2, 0x2 ;  /* 0x0000000286167211 */ /* 0x000fe200078a10ff */
[----:B------:R-:W-:Y:S01]  /*10730*/  IMAD R106, R24, UR11, RZ ;  /* 0x0000000b186a7c24 */ /* 0x000fe2000f8e02ff */
[----:B------:R-:W-:Y:S01]  /*10740*/  LEA.HI.X.SX32 R21, R136, R0, 0x2, P6 ;  /* 0x0000000088157211 */ /* 0x000fe200030f16ff */
[----:B------:R-:W-:Y:S01]  /*10750*/  STL.64 [R1+0xd68], R8 ;  /* 0x000d680801007387 */ /* 0x000fe20000100a00 */
[----:B------:R-:W-:Y:S01]  /*10760*/  LEA R24, P6, R132, R2, 0x2 ;  /* 0x0000000284187211 */ /* 0x000fe200078c10ff */
[----:B------:R-:W-:Y:S01]  /*10770*/  IMAD R108, R23, UR11, RZ ;  /* 0x0000000b176c7c24 */ /* 0x000fe2000f8e02ff */
[-C--:B------:R-:W-:Y:S01]  /*10780*/  LEA.HI.X.SX32 R23, R134, R0.reuse, 0x2, P5 ;  /* 0x0000000086177211 */ /* 0x080fe200028f16ff */
[----:B------:R-:W-:Y:S01]  /*10790*/  IMAD R104, R25, UR11, RZ ;  /* 0x0000000b19687c24 */ /* 0x000fe2000f8e02ff */
[----:B------:R-:W-:Y:S01]  /*107a0*/  LEA.HI.X.SX32 R25, R132, R0, 0x2, P6 ;  /* 0x0000000084197211 */ /* 0x000fe200030f16ff */
[----:B--2---:R-:W-:-:S02]  /*107b0*/  IMAD R197, R188, UR11, RZ ;  /* 0x0000000bbcc57c24 */ /* 0x004fc4000f8e02ff */
[----:B------:R-:W2:Y:S04]  /*107c0*/  LDL.LU R188, [R1+0x124] ;  /* 0x0001240001bc7983 */ /* 0x000ea80000300800 */
[----:B------:R1:W-:Y:S04]  /*107d0*/  STL.64 [R1+0xd00], R14 ;  /* 0x000d000e01007387 */ /* 0x0003e80000100a00 */
[----:B------:R-:W-:Y:S01]  /*107e0*/  STL.64 [R1+0xba0], R16 ;  /* 0x000ba01001007387 */ /* 0x000fe20000100a00 */
[----:B----4-:R-:W-:-:S03]  /*107f0*/  IMAD R199, R187, UR11, RZ ;  /* 0x0000000bbbc77c24 */ /* 0x010fc6000f8e02ff */
[----:B------:R-:W4:Y:S04]  /*10800*/  LDL.LU R187, [R1+0x128] ;  /* 0x0001280001bb7983 */ /* 0x000f280000300800 */
[----:B------:R-:W-:Y:S04]  /*10810*/  STL.64 [R1+0xdf8], R18 ;  /* 0x000df81201007387 */ /* 0x000fe80000100a00 */
[----:B------:R-:W-:Y:S01]  /*10820*/  STL.64 [R1+0xd70], R20 ;  /* 0x000d701401007387 */ /* 0x000fe20000100a00 */
[----:B---3--:R-:W-:-:S03]  /*10830*/  IMAD R201, R186, UR11, RZ ;  /* 0x0000000bbac97c24 */ /* 0x008fc6000f8e02ff */
[----:B------:R-:W3:Y:S04]  /*10840*/  LDL.LU R186, [R1+0x12c] ;  /* 0x00012c0001ba7983 */ /* 0x000ee80000300800 */
[----:B------:R-:W-:Y:S04]  /*10850*/  STL.64 [R1+0xd08], R22 ;  /* 0x000d081601007387 */ /* 0x000fe80000100a00 */
[----:B------:R-:W-:Y:S01]  /*10860*/  STL.64 [R1+0xb98], R24 ;  /* 0x000b981801007387 */ /* 0x000fe20000100a00 */
[----:B------:R-:W-:-:S03]  /*10870*/  IMAD R203, R184, UR11, RZ ;  /* 0x0000000bb8cb7c24 */ /* 0x000fc6000f8e02ff */
[----:B------:R-:W3:Y:S01]  /*10880*/  LDL.LU R184, [R1+0x130] ;  /* 0x0001300001b87983 */ /* 0x000ee20000300800 */
[----:B------:R-:W-:Y:S02]  /*10890*/  IMAD R130, R86, UR11, RZ ;  /* 0x0000000b56827c24 */ /* 0x000fe4000f8e02ff */
[----:B------:R-:W-:Y:S02]  /*108a0*/  IMAD R102, R26, UR11, RZ ;  /* 0x0000000b1a667c24 */ /* 0x000fe4000f8e02ff */
[----:B------:R-:W-:Y:S01]  /*108b0*/  IMAD R98, R28, UR11, RZ ;  /* 0x0000000b1c627c24 */ /* 0x000fe2000f8e02ff */
[-C--:B------:R-:W-:Y:S02]  /*108c0*/  LEA R26, P5, R130, R2.reuse, 0x2 ;  /* 0x00000002821a7211 */ /* 0x080fe400078a10ff */
[----:B------:R-:W-:Y:S01]  /*108d0*/  LEA R28, P6, R128, R2, 0x2 ;  /* 0x00000002801c7211 */ /* 0x000fe200078c10ff */
[----:B------:R-:W-:Y:S01]  /*108e0*/  IMAD R100, R27, UR11, RZ ;  /* 0x0000000b1b647c24 */ /* 0x000fe2000f8e02ff */
[-C--:B------:R-:W-:Y:S01]  /*108f0*/  LEA.HI.X.SX32 R27, R130, R0.reuse, 0x2, P5 ;  /* 0x00000000821b7211 */ /* 0x080fe200028f16ff */
[----:B------:R-:W-:Y:S01]  /*10900*/  IMAD R96, R29, UR11, RZ ;  /* 0x0000000b1d607c24 */ /* 0x000fe2000f8e02ff */
[----:B------:R-:W-:Y:S01]  /*10910*/  LEA.HI.X.SX32 R29, R128, R0, 0x2, P6 ;  /* 0x00000000801d7211 */ /* 0x000fe200030f16ff */
[----:B------:R-:W-:Y:S01]  /*10920*/  IMAD R94, R30, UR11, RZ ;  /* 0x0000000b1e5e7c24 */ /* 0x000fe2000f8e02ff */
[-C--:B------:R-:W-:Y:S01]  /*10930*/  LEA R30, P5, R126, R2.reuse, 0x2 ;  /* 0x000000027e1e7211 */ /* 0x080fe200078a10ff */
[----:B------:R-:W-:Y:S01]  /*10940*/  IMAD R90, R32, UR11, RZ ;  /* 0x0000000b205a7c24 */ /* 0x000fe2000f8e02ff */
        /* <DEDUP_REMOVED lines=22> */
[----:B------:R-:W3:Y:S01]  /*10ab0*/  LDL.LU R190, [R1+0x134] ;  /* 0x0001340001be7983 */ /* 0x000ee20000300800 */
[----:B------:R-:W-:Y:S01]  /*10ac0*/  IMAD R85, R41, UR11, RZ ;  /* 0x0000000b29557c24 */ /* 0x000fe2000f8e02ff */
[----:B------:R-:W-:-:S02]  /*10ad0*/  LEA.HI.X.SX32 R39, R118, R0, 0x2, P5 ;  /* 0x0000000076277211 */ /* 0x000fc400028f16ff */
[----:B------:R-:W-:Y:S01]  /*10ae0*/  STL.64 [R1+0xd10], R30 ;  /* 0x000d101e01007387 */ /* 0x000fe20000100a00 */
[----:B------:R-:W-:-:S03]  /*10af0*/  LEA.HI.X.SX32 R41, R116, R0, 0x2, P6 ;  /* 0x0000000074297211 */ /* 0x000fc600030f16ff */
[----:B------:R-:W-:Y:S01]  /*10b00*/  STL.64 [R1+0xba8], R32 ;  /* 0x000ba82001007387 */ /* 0x000fe20000100a00 */
[----:B--2---:R-:W-:-:S03]  /*10b10*/  IMAD R205, R188, UR11, RZ ;  /* 0x0000000bbccd7c24 */ /* 0x004fc6000f8e02ff */
[----:B------:R-:W2:Y:S04]  /*10b20*/  LDL.LU R188, [R1+0x138] ;  /* 0x0001380001bc7983 */ /* 0x000ea80000300800 */
[----:B------:R-:W-:Y:S04]  /*10b30*/  STL.64 [R1+0xe18], R34 ;  /* 0x000e182201007387 */ /* 0x000fe80000100a00 */
[----:B------:R1:W-:Y:S01]  /*10b40*/  STL.64 [R1+0xd88], R36 ;  /* 0x000d882401007387 */ /* 0x0003e20000100a00 */
[----:B----4-:R-:W-:-:S03]  /*10b50*/  IMAD R207, R187, UR11, RZ ;  /* 0x0000000bbbcf7c24 */ /* 0x010fc6000f8e02ff */
[----:B------:R-:W4:Y:S04]  /*10b60*/  LDL.LU R187, [R1+0x13c] ;  /* 0x00013c0001bb7983 */ /* 0x000f280000300800 */
[----:B------:R1:W-:Y:S04]  /*10b70*/  STL.64 [R1+0xd18], R38 ;  /* 0x000d182601007387 */ /* 0x0003e80000100a00 */
[----:B------:R-:W-:Y:S01]  /*10b80*/  STL.64 [R1+0xbb8], R40 ;  /* 0x000bb82801007387 */ /* 0x000fe20000100a00 */
[----:B---3--:R-:W-:-:S03]  /*10b90*/  IMAD R211, R184, UR11, RZ ;  /* 0x0000000bb8d37c24 */ /* 0x008fc6000f8e02ff */
[----:B------:R-:W3:Y:S01]  /*10ba0*/  LDL.LU R184, [R1+0x140] ;  /* 0x0001400001b87983 */ /* 0x000ee20000300800 */
        /* <DEDUP_REMOVED lines=22> */
[----:B------:R-:W-:-:S02]  /*10d10*/  IMAD R209, R186, UR11, RZ ;  /* 0x0000000bbad17c24 */ /* 0x000fc4000f8e02ff */
[----:B------:R-:W-:Y:S01]  /*10d20*/  IMAD R109, R53, UR11, RZ ;  /* 0x0000000b356d7c24 */ /* 0x000fe2000f8e02ff */
[----:B------:R-:W3:Y:S01]  /*10d30*/  LDL.LU R186, [R1+0x144] ;  /* 0x0001440001ba7983 */ /* 0x000ee20000300800 */
[----:B------:R-:W-:Y:S01]  /*10d40*/  IMAD R111, R54, UR11, RZ ;  /* 0x0000000b366f7c24 */ /* 0x000fe2000f8e02ff */
[----:B------:R-:W-:Y:S01]  /*10d50*/  LEA R54, P5, R102, R2, 0x2 ;  /* 0x0000000266367211 */ /* 0x000fe200078a10ff */
[----:B------:R-:W-:Y:S01]  /*10d60*/  IMAD R115, R56, UR11, RZ ;  /* 0x0000000b38737c24 */ /* 0x000fe2000f8e02ff */
[----:B------:R-:W-:Y:S01]  /*10d70*/  STL.64 [R1+0xe20], R42 ;  /* 0x000e202a01007387 */ /* 0x000fe20000100a00 */
[----:B------:R-:W-:Y:S02]  /*10d80*/  LEA.HI.X.SX32 R53, R104, R0, 0x2, P6 ;  /* 0x0000000068357211 */ /* 0x000fe400030f16ff */
[----:B------:R-:W-:Y:S01]  /*10d90*/  LEA R56, P6, R100, R2, 0x2 ;  /* 0x0000000264387211 */ /* 0x000fe200078c10ff */
[----:B------:R-:W-:Y:S01]  /*10da0*/  STL.64 [R1+0xd90], R44 ;  /* 0x000d902c01007387 */ /* 0x000fe20000100a00 */
[----:B------:R-:W-:-:S03]  /*10db0*/  IMAD R213, R190, UR11, RZ ;  /* 0x0000000bbed57c24 */ /* 0x000fc6000f8e02ff */
[----:B------:R-:W3:Y:S01]  /*10dc0*/  LDL.LU R190, [R1+0x148] ;  /* 0x0001480001be7983 */ /* 0x000ee20000300800 */
[----:B------:R-:W-:Y:S01]  /*10dd0*/  IMAD R113, R55, UR11, RZ ;  /* 0x0000000b37717c24 */ /* 0x000fe2000f8e02ff */
[-C--:B------:R-:W-:Y:S01]  /*10de0*/  LEA.HI.X.SX32 R55, R102, R0.reuse, 0x2, P5 ;  /* 0x0000000066377211 */ /* 0x080fe200028f16ff */
[----:B------:R-:W-:Y:S01]  /*10df0*/  IMAD R117, R57, UR11, RZ ;  /* 0x0000000b39757c24 */ /* 0x000fe2000f8e02ff */
[----:B------:R-:W-:Y:S01]  /*10e00*/  STL.64 [R1+0xd20], R46 ;  /* 0x000d202e01007387 */ /* 0x000fe20000100a00 */
[----:B------:R-:W-:-:S03]  /*10e10*/  LEA.HI.X.SX32 R57, R100, R0, 0x2, P6 ;  /* 0x0000000064397211 */ /* 0x000fc600030f16ff */
[----:B------:R-:W-:Y:S01]  /*10e20*/  STL.64 [R1+0xbc0], R48 ;  /* 0x000bc03001007387 */ /* 0x000fe20000100a00 */
[----:B--2---:R-:W-:-:S03]  /*10e30*/  IMAD R215, R188, UR11, RZ ;  /* 0x0000000bbcd77c24 */ /* 0x004fc6000f8e02ff */
[----:B------:R-:W2:Y:S04]  /*10e40*/  LDL.LU R188, [R1+0x14c] ;  /* 0x00014c0001bc7983 */ /* 0x000ea80000300800 */
[----:B------:R-:W-:Y:S01]  /*10e50*/  STL.64 [R1+0xd98], R52 ;  /* 0x000d983401007387 */ /* 0x000fe20000100a00 */
[----:B----4-:R-:W-:-:S03]  /*10e60*/  IMAD R217, R187, UR11, RZ ;  /* 0x0000000bbbd97c24 */ /* 0x010fc6000f8e02ff */
[----:B------:R-:W4:Y:S04]  /*10e70*/  LDL.LU R187, [R1+0x150] ;  /* 0x0001500001bb7983 */ /* 0x000f280000300800 */
[----:B------:R-:W-:Y:S04]  /*10e80*/  STL.64 [R1+0xd28], R54 ;  /* 0x000d283601007387 */ /* 0x000fe80000100a00 */
        /* <DEDUP_REMOVED lines=32> */
[----:B------:R-:W-:Y:S01]  /*11090*/  STL.64 [R1+0xda0], R60 ;  /* 0x000da03c01007387 */ /* 0x000fe20000100a00 */
[----:B------:R-:W-:Y:S01]  /*110a0*/  IMAD R221, R186, UR11, RZ ;  /* 0x0000000bbadd7c24 */ /* 0x000fe2000f8e02ff */
[-C--:B------:R-:W-:Y:S01]  /*110b0*/  LEA.HI.X.SX32 R73, R84, R0.reuse, 0x2, P6 ;  /* 0x0000000054497211 */ /* 0x080fe200030f16ff */
[----:B------:R-:W-:Y:S01]  /*110c0*/  IMAD R145, R71, UR11, RZ ;  /* 0x0000000b47917c24 */ /* 0x000fe2000f8e02ff */
[----:B------:R-:W3:Y:S01]  /*110d0*/  LDL.LU R186, [R1+0x158] ;  /* 0x0001580001ba7983 */ /* 0x000ee20000300800 */
[----:B------:R-:W-:Y:S01]  /*110e0*/  IMAD R155, R76, UR11, RZ ;  /* 0x0000000b4c9b7c24 */ /* 0x000fe2000f8e02ff */
[----:B------:R-:W-:Y:S01]  /*110f0*/  LEA.HI.X.SX32 R71, R86, R0, 0x2, P5 ;  /* 0x0000000056477211 */ /* 0x000fe200028f16ff */
[----:B------:R-:W-:Y:S01]  /*11100*/  IMAD R223, R190, UR11, RZ ;  /* 0x0000000bbedf7c24 */ /* 0x000fe2000f8e02ff */
[----:B------:R-:W-:Y:S01]  /*11110*/  STL.64 [R1+0xd30], R62 ;  /* 0x000d303e01007387 */ /* 0x000fe20000100a00 */
[----:B------:R-:W-:Y:S01]  /*11120*/  LEA R76, P6, R80, R2, 0x2 ;  /* 0x00000002504c7211 */ /* 0x000fe200078c10ff */
[----:B------:R-:W-:-:S02]  /*11130*/  IMAD R157, R77, UR11, RZ ;  /* 0x0000000b4d9d7c24 */ /* 0x000fc4000f8e02ff */
[----:B------:R-:W-:Y:S01]  /*11140*/  STL.64 [R1+0xbd0], R64 ;  /* 0x000bd04001007387 */ /* 0x000fe20000100a00 */
[----:B------:R-:W-:-:S03]  /*11150*/  LEA.HI.X.SX32 R77, R80, R0, 0x2, P6 ;  /* 0x00000000504d7211 */ /* 0x000fc600030f16ff */
[----:B------:R-:W3:Y:S04]  /*11160*/  LDL.LU R190, [R1+0x15c] ;  /* 0x00015c0001be7983 */ /* 0x000ee80000300800 */
[----:B------:R-:W-:Y:S01]  /*11170*/  STL.64 [R1+0xda8], R68 ;  /* 0x000da84401007387 */ /* 0x000fe20000100a00 */
[----:B--2---:R-:W-:-:S03]  /*11180*/  IMAD R225, R188, UR11, RZ ;  /* 0x0000000bbce17c24 */ /* 0x004fc6000f8e02ff */
[----:B------:R-:W2:Y:S04]  /*11190*/  LDL.LU R188, [R1+0x160] ;  /* 0x0001600001bc7983 */ /* 0x000ea80000300800 */
[----:B------:R-:W-:Y:S04]  /*111a0*/  STL.64 [R1+0xd38], R70 ;  /* 0x000d384601007387 */ /* 0x000fe80000100a00 */
[----:B------:R-:W-:Y:S01]  /*111b0*/  STL.64 [R1+0xbd8], R72 ;  /* 0x000bd84801007387 */ /* 0x000fe20000100a00 */
[----:B----4-:R-:W-:-:S03]  /*111c0*/  IMAD R227, R187, UR11, RZ ;  /* 0x0000000bbbe37c24 */ /* 0x010fc6000f8e02ff */
[----:B------:R-:W4:Y:S04]  /*111d0*/  LDL.LU R187, [R1+0x164] ;  /* 0x0001640001bb7983 */ /* 0x000f280000300800 */
[----:B------:R-:W-:Y:S01]  /*111e0*/  STL.64 [R1+0xdb0], R76 ;  /* 0x000db04c01007387 */ /* 0x000fe20000100a00 */
[----:B---3--:R-:W-:-:S03]  /*111f0*/  IMAD R229, R184, UR11, RZ ;  /* 0x0000000bb8e57c24 */ /* 0x008fc6000f8e02ff */
[----:B------:R-:W3:Y:S01]  /*11200*/  LDL.LU R184, [R1+0x168] ;  /* 0x0001680001b87983 */ /* 0x000ee20000300800 */
[----:B------:R-:W-:Y:S01]  /*11210*/  IMAD R151, R74, UR11, RZ ;  /* 0x0000000b4a977c24 */ /* 0x000fe2000f8e02ff */
[----:B------:R-:W-:Y:S01]  /*11220*/  LEA R74, P5, R82, R2, 0x2 ;  /* 0x00000002524a7211 */ /* 0x000fe200078a10ff */
[----:B------:R-:W-:Y:S02]  /*11230*/  IMAD R153, R75, UR11, RZ ;  /* 0x0000000b4b997c24 */ /* 0x000fe4000f8e02ff */
[----:B------:R-:W-:Y:S01]  /*11240*/  IMAD R159, R78, UR11, RZ ;  /* 0x0000000b4e9f7c24 */ /* 0x000fe2000f8e02ff */
[----:B------:R-:W-:Y:S02]  /*11250*/  LEA.HI.X.SX32 R75, R82, R0, 0x2, P5 ;  /* 0x00000000524b7211 */ /* 0x000fe400028f16ff */
[-C--:B------:R-:W-:Y:S02]  /*11260*/  LEA R78, P5, R79, R2.reuse, 0x2 ;  /* 0x000000024f4e7211 */ /* 0x080fe400078a10ff */
[----:B------:R-:W-:-:S02]  /*11270*/  LEA R80, P6, R81, R2, 0x2 ;  /* 0x0000000251507211 */ /* 0x000fc400078c10ff */
[----:B------:R-:W-:Y:S02]  /*11280*/  LEA.HI.X.SX32 R79, R79, R0, 0x2, P5 ;  /* 0x000000004f4f7211 */ /* 0x000fe400028f16ff */
[----:B------:R-:W-:Y:S02]  /*11290*/  LEA R82, P5, R83, R2, 0x2 ;  /* 0x0000000253527211 */ /* 0x000fe400078a10ff */
[----:B------:R-:W-:Y:S02]  /*112a0*/  LEA.HI.X.SX32 R81, R81, R0, 0x2, P6 ;  /* 0x0000000051517211 */ /* 0x000fe400030f16ff */
[----:B------:R-:W-:Y:S02]  /*112b0*/  LEA R84, P6, R85, R2, 0x2 ;  /* 0x0000000255547211 */ /* 0x000fe400078c10ff */
[----:B------:R-:W-:Y:S02]  /*112c0*/  LEA.HI.X.SX32 R83, R83, R0, 0x2, P5 ;  /* 0x0000000053537211 */ /* 0x000fe400028f16ff */
[----:B------:R-:W-:-:S02]  /*112d0*/  LEA R86, P5, R87, R2, 0x2 ;  /* 0x0000000257567211 */ /* 0x000fc400078a10ff */
[----:B------:R-:W-:Y:S02]  /*112e0*/  LEA.HI.X.SX32 R85, R85, R0, 0x2, P6 ;  /* 0x0000000055557211 */ /* 0x000fe400030f16ff */
[----:B------:R-:W-:Y:S02]  /*112f0*/  LEA R88, P6, R89, R2, 0x2 ;  /* 0x0000000259587211 */ /* 0x000fe400078c10ff */
[----:B------:R-:W-:Y:S02]  /*11300*/  LEA.HI.X.SX32 R87, R87, R0, 0x2, P5 ;  /* 0x0000000057577211 */ /* 0x000fe400028f16ff */
[----:B------:R-:W-:Y:S02]  /*11310*/  LEA R90, P5, R91, R2, 0x2 ;  /* 0x000000025b5a7211 */ /* 0x000fe400078a10ff */
[----:B------:R-:W-:Y:S02]  /*11320*/  LEA.HI.X.SX32 R89, R89, R0, 0x2, P6 ;  /* 0x0000000059597211 */ /* 0x000fe400030f16ff */
[----:B------:R-:W-:Y:S01]  /*11330*/  LEA R92, P6, R93, R2, 0x2 ;  /* 0x000000025d5c7211 */ /* 0x000fe200078c10ff */
[----:B------:R-:W-:Y:S01]  /*11340*/  STL.64 [R1+0xd40], R78 ;  /* 0x000d404e01007387 */ /* 0x000fe20000100a00 */
[----:B------:R-:W-:Y:S01]  /*11350*/  LEA.HI.X.SX32 R91, R91, R0, 0x2, P5 ;  /* 0x000000005b5b7211 */ /* 0x000fe200028f16ff */
[----:B------:R-:W-:Y:S01]  /*11360*/  IMAD R231, R186, UR11, RZ ;  /* 0x0000000bbae77c24 */ /* 0x000fe2000f8e02ff */
[----:B------:R-:W-:Y:S01]  /*11370*/  LEA R94, P5, R95, R2, 0x2 ;  /* 0x000000025f5e7211 */ /* 0x000fe200078a10ff */
[----:B------:R-:W-:Y:S01]  /*11380*/  STL.64 [R1+0xbe0], R80 ;  /* 0x000be05001007387 */ /* 0x000fe20000100a00 */
[----:B------:R-:W-:-:S02]  /*11390*/  LEA.HI.X.SX32 R93, R93, R0, 0x2, P6 ;  /* 0x000000005d5d7211 */ /* 0x000fc400030f16ff */
[----:B------:R-:W-:Y:S01]  /*113a0*/  LEA R96, P6, R97, R2, 0x2 ;  /* 0x0000000261607211 */ /* 0x000fe200078c10ff */
[----:B------:R-:W3:Y:S01]  /*113b0*/  LDL.LU R186, [R1+0x16c] ;  /* 0x00016c0001ba7983 */ /* 0x000ee20000300800 */
[----:B------:R-:W-:Y:S01]  /*113c0*/  IMAD R233, R190, UR11, RZ ;  /* 0x0000000bbee97c24 */ /* 0x000fe2000f8e02ff */
[-C--:B------:R-:W-:Y:S02]  /*113d0*/  LEA.HI.X.SX32 R95, R95, R0.reuse, 0x2, P5 ;  /* 0x000000005f5f7211 */ /* 0x080fe400028f16ff */
[----:B------:R-:W-:Y:S01]  /*113e0*/  STL.64 [R1+0xdb8], R84 ;  /* 0x000db85401007387 */ /* 0x000fe20000100a00 */
[----:B------:R-:W-:-:S03]  /*113f0*/  LEA.HI.X.SX32 R97, R97, R0, 0x2, P6 ;  /* 0x0000000061617211 */ /* 0x000fc600030f16ff */
[----:B------:R-:W3:Y:S04]  /*11400*/  LDL.LU R190, [R1+0x170] ;  /* 0x0001700001be7983 */ /* 0x000ee80000300800 */
[----:B------:R-:W-:Y:S04]  /*11410*/  STL.64 [R1+0xd48], R86 ;  /* 0x000d485601007387 */ /* 0x000fe80000100a00 */
[----:B------:R-:W-:Y:S01]  /*11420*/  STL.64 [R1+0xbe8], R88 ;  /* 0x000be85801007387 */ /* 0x000fe20000100a00 */
[----:B--2---:R-:W-:-:S03]  /*11430*/  IMAD R235, R188, UR11, RZ ;  /* 0x0000000bbceb7c24 */ /* 0x004fc6000f8e02ff */
[----:B------:R-:W1:Y:S04]  /*11440*/  LDL.LU R188, [R1+0x174] ;  /* 0x0001740001bc7983 */ /* 0x000e680000300800 */
[----:B------:R-:W-:Y:S01]  /*11450*/  STL.64 [R1+0xdc0], R92 ;  /* 0x000dc05c01007387 */ /* 0x000fe20000100a00 */
[----:B----4-:R-:W-:-:S03]  /*11460*/  IMAD R237, R187, UR11, RZ ;  /* 0x0000000bbbed7c24 */ /* 0x010fc6000f8e02ff */
[----:B------:R-:W2:Y:S04]  /*11470*/  LDL.LU R187, [R1+0x178] ;  /* 0x0001780001bb7983 */ /* 0x000ea80000300800 */
[----:B------:R-:W-:Y:S04]  /*11480*/  STL.64 [R1+0xd50], R94 ;  /* 0x000d505e01007387 */ /* 0x000fe80000100a00 */
[----:B------:R-:W-:Y:S01]  /*11490*/  STL.64 [R1+0xbf0], R96 ;  /* 0x000bf06001007387 */ /* 0x000fe20000100a00 */
[----:B---3--:R-:W-:-:S03]  /*114a0*/  IMAD R239, R184, UR11, RZ ;  /* 0x0000000bb8ef7c24 */ /* 0x008fc6000f8e02ff */
[----:B------:R-:W3:Y:S01]  /*114b0*/  LDL.LU R184, [R1+0x17c] ;  /* 0x00017c0001b87983 */ /* 0x000ee20000300800 */
[-C--:B------:R-:W-:Y:S02]  /*114c0*/  LEA R100, P6, R101, R2.reuse, 0x2 ;  /* 0x0000000265647211 */ /* 0x080fe400078c10ff */
        /* <DEDUP_REMOVED lines=12> */
[----:B------:R-:W-:Y:S01]  /*11590*/  LEA R110, P5, R111, R2, 0x2 ;  /* 0x000000026f6e7211 */ /* 0x000fe200078a10ff */
[----:B------:R-:W-:Y:S01]  /*115a0*/  STL.64 [R1+0xdc8], R100 ;  /* 0x000dc86401007387 */ /* 0x000fe20000100a00 */
[----:B------:R-:W-:Y:S02]  /*115b0*/  LEA.HI.X.SX32 R113, R113, R0, 0x2, P6 ;  /* 0x0000000071717211 */ /* 0x000fe400030f16ff */
[----:B------:R-:W-:Y:S02]  /*115c0*/  LEA R116, P6, R117, R2, 0x2 ;  /* 0x0000000275747211 */ /* 0x000fe400078c10ff */
[-C--:B------:R-:W-:Y:S02]  /*115d0*/  LEA.HI.X.SX32 R111, R111, R0.reuse, 0x2, P5 ;  /* 0x000000006f6f7211 */ /* 0x080fe400028f16ff */
[----:B------:R-:W-:Y:S01]  /*115e0*/  LEA.HI.X.SX32 R117, R117, R0, 0x2, P6 ;  /* 0x0000000075757211 */ /* 0x000fe200030f16ff */
[----:B------:R-:W-:-:S02]  /*115f0*/  IMAD R241, R186, UR11, RZ ;  /* 0x0000000bbaf17c24 */ /* 0x000fc4000f8e02ff */
[----:B------:R-:W4:Y:S04]  /*11600*/  LDL.LU R186, [R1+0x180] ;  /* 0x0001800001ba7983 */ /* 0x000f280000300800 */
[----:B------:R-:W-:Y:S01]  /*11610*/  STL.64 [R1+0xd58], R102 ;  /* 0x000d586601007387 */ /* 0x000fe20000100a00 */
[----:B------:R-:W-:-:S03]  /*11620*/  IMAD R243, R190, UR11, RZ ;  /* 0x0000000bbef37c24 */ /* 0x000fc6000f8e02ff */
[----:B------:R-:W-:Y:S04]  /*11630*/  STL.64 [R1+0xbf8], R104 ;  /* 0x000bf86801007387 */ /* 0x000fe80000100a00 */
[----:B------:R-:W4:Y:S04]  /*11640*/  LDL.LU R190, [R1+0x184] ;  /* 0x0001840001be7983 */ /* 0x000f280000300800 */
[----:B------:R-:W-:Y:S01]  /*11650*/  STL.64 [R1+0xdd0], R108 ;  /* 0x000dd06c01007387 */ /* 0x000fe20000100a00 */
[----:B-1----:R-:W-:-:S03]  /*11660*/  IMAD R15, R188, UR11, RZ ;  /* 0x0000000bbc0f7c24 */ /* 0x002fc6000f8e02ff */
[----:B------:R-:W4:Y:S04]  /*11670*/  LDL.LU R188, [R1+0x188] ;  /* 0x0001880001bc7983 */ /* 0x000f280000300800 */
[----:B------:R1:W-:Y:S04]  /*11680*/  STL.64 [R1+0xd60], R110 ;  /* 0x000d606e01007387 */ /* 0x0003e80000100a00 */
[----:B------:R-:W-:Y:S01]  /*11690*/  STL.64 [R1+0xc00], R112 ;  /* 0x000c007001007387 */ /* 0x000fe20000100a00 */
[----:B--2---:R-:W-:-:S03]  /*116a0*/  IMAD R37, R187, UR11, RZ ;  /* 0x0000000bbb257c24 */ /* 0x004fc6000f8e02ff */
[----:B------:R-:W2:Y:S04]  /*116b0*/  LDL.LU R187, [R1+0x18c] ;  /* 0x00018c0001bb7983 */ /* 0x000ea80000300800 */
[----:B------:R-:W-:Y:S01]  /*116c0*/  STL.64 [R1+0xdd8], R116 ;  /* 0x000dd87401007387 */ /* 0x000fe20000100a00 */
[----:B---3--:R-:W-:-:S03]  /*116d0*/  IMAD R24, R184, UR11, RZ ;  /* 0x0000000bb8187c24 */ /* 0x008fc6000f8e02ff */
[----:B------:R-:W3:Y:S01]  /*116e0*/  LDL.LU R184, [R1+0x190] ;  /* 0x0001900001b87983 */ /* 0x000ee20000300800 */
[----:B------:R-:W-:-:S04]  /*116f0*/  LEA R120, P6, R121, R2, 0x2 ;  /* 0x0000000279787211 */ /* 0x000fc800078c10ff */
[----:B------:R-:W-:Y:S02]  /*11700*/  LEA.HI.X.SX32 R121, R121, R0, 0x2, P6 ;  /* 0x0000000079797211 */ /* 0x000fe400030f16ff */
[-C--:B------:R-:W-:Y:S02]  /*11710*/  LEA R124, P6, R125, R2.reuse, 0x2 ;  /* 0x000000027d7c7211 */ /* 0x080fe400078c10ff */
[----:B------:R-:W-:Y:S02]  /*11720*/  LEA R114, P5, R115, R2, 0x2 ;  /* 0x0000000273727211 */ /* 0x000fe400078a10ff */
[----:B------:R-:W-:Y:S02]  /*11730*/  LEA.HI.X.SX32 R125, R125, R0, 0x2, P6 ;  /* 0x000000007d7d7211 */ /* 0x000fe400030f16ff */
[----:B------:R-:W-:Y:S02]  /*11740*/  LEA R128, P6, R129, R2, 0x2 ;  /* 0x0000000281807211 */ /* 0x000fe400078c10ff */
[----:B------:R-:W-:-:S02]  /*11750*/  LEA.HI.X.SX32 R115, R115, R0, 0x2, P5 ;  /* 0x0000000073737211 */ /* 0x000fc400028f16ff */
[----:B------:R-:W-:Y:S02]  /*11760*/  LEA R118, P5, R119, R2, 0x2 ;  /* 0x0000000277767211 */ /* 0x000fe400078a10ff */
[----:B------:R-:W-:Y:S02]  /*11770*/  LEA.HI.X.SX32 R129, R129, R0, 0x2, P6 ;  /* 0x0000000081817211 */ /* 0x000fe400030f16ff */
[----:B------:R-:W-:Y:S02]  /*11780*/  LEA R132, P6, R133, R2, 0x2 ;  /* 0x0000000285847211 */ /* 0x000fe400078c10ff */
[-C--:B------:R-:W-:Y:S02]  /*11790*/  LEA.HI.X.SX32 R119, R119, R0.reuse, 0x2, P5 ;  /* 0x0000000077777211 */ /* 0x080fe400028f16ff */
[----:B------:R-:W-:Y:S02]  /*117a0*/  LEA.HI.X.SX32 R133, R133, R0, 0x2, P6 ;  /* 0x0000000085857211 */ /* 0x000fe400030f16ff */
[C---:B------:R-:W-:Y:S01]  /*117b0*/  LEA R136, P6, R137.reuse, R2, 0x2 ;  /* 0x0000000289887211 */ /* 0x040fe200078c10ff */
[----:B------:R-:W-:Y:S03]  /*117c0*/  STL.64 [R1+0xde0], R118 ;  /* 0x000de07601007387 */ /* 0x000fe60000100a00 */
[----:B------:R-:W-:Y:S01]  /*117d0*/  LEA.HI.X.SX32 R137, R137, R0, 0x2, P6 ;  /* 0x0000000089897211 */ /* 0x000fe200030f16ff */
[----:B------:R-:W-:Y:S01]  /*117e0*/  STL.64 [R1+0xc08], R120 ;  /* 0x000c087801007387 */ /* 0x000fe20000100a00 */
[----:B----4-:R-:W-:-:S03]  /*117f0*/  IMAD R36, R186, UR11, RZ ;  /* 0x0000000bba247c24 */ /* 0x010fc6000f8e02ff */
[----:B------:R-:W4:Y:S01]  /*11800*/  LDL.LU R186, [R1+0x194] ;  /* 0x0001940001ba7983 */ /* 0x000f220000300800 */
[----:B------:R-:W-:-:S03]  /*11810*/  IMAD R14, R190, UR11, RZ ;  /* 0x0000000bbe0e7c24 */ /* 0x000fc6000f8e02ff */
[----:B------:R-:W4:Y:S04]  /*11820*/  LDL.LU R190, [R1+0x198] ;  /* 0x0001980001be7983 */ /* 0x000f280000300800 */
[----:B------:R-:W-:Y:S01]  /*11830*/  STL.64 [R1+0xc10], R128 ;  /* 0x000c108001007387 */ /* 0x000fe20000100a00 */
[----:B------:R-:W-:-:S03]  /*11840*/  IMAD R35, R188, UR11, RZ ;  /* 0x0000000bbc237c24 */ /* 0x000fc6000f8e02ff */
[----:B------:R-:W4:Y:S01]  /*11850*/  LDL.LU R188, [R1+0x19c] ;  /* 0x00019c0001bc7983 */ /* 0x000f220000300800 */
[----:B--2---:R-:W-:-:S03]  /*11860*/  IMAD R18, R187, UR11, RZ ;  /* 0x0000000bbb127c24 */ /* 0x004fc6000f8e02ff */
[----:B------:R-:W2:Y:S04]  /*11870*/  LDL.LU R187, [R1+0x1a0] ;  /* 0x0001a00001bb7983 */ /* 0x000ea80000300800 */
[----:B------:R-:W-:Y:S01]  /*11880*/  STL.64 [R1+0xc18], R136 ;  /* 0x000c188801007387 */ /* 0x000fe20000100a00 */
[----:B---3--:R-:W-:-:S03]  /*11890*/  IMAD R34, R184, UR11, RZ ;  /* 0x0000000bb8227c24 */ /* 0x008fc6000f8e02ff */
[----:B------:R-:W3:Y:S01]  /*118a0*/  LDL.LU R184, [R1+0x1a4] ;  /* 0x0001a40001b87983 */ /* 0x000ee20000300800 */
[----:B------:R-:W-:-:S04]  /*118b0*/  LEA R140, P6, R141, R2, 0x2 ;  /* 0x000000028d8c7211 */ /* 0x000fc800078c10ff */
[----:B------:R-:W-:Y:S02]  /*118c0*/  LEA.HI.X.SX32 R141, R141, R0, 0x2, P6 ;  /* 0x000000008d8d7211 */ /* 0x000fe400030f16ff */
[----:B------:R-:W-:-:S04]  /*118d0*/  LEA R144, P6, R145, R2, 0x2 ;  /* 0x0000000291907211 */ /* 0x000fc800078c10ff */
[----:B------:R-:W-:Y:S02]  /*118e0*/  LEA.HI.X.SX32 R145, R145, R0, 0x2, P6 ;  /* 0x0000000091917211 */ /* 0x000fe400030f16ff */
[----:B------:R-:W-:-:S04]  /*118f0*/  LEA R148, P6, R149, R2, 0x2 ;  /* 0x0000000295947211 */ /* 0x000fc800078c10ff */
[----:B------:R-:W-:Y:S02]  /*11900*/  LEA.HI.X.SX32 R149, R149, R0, 0x2, P6 ;  /* 0x0000000095957211 */ /* 0x000fe400030f16ff */
[----:B------:R-:W-:-:S04]  /*11910*/  LEA R152, P6, R153, R2, 0x2 ;  /* 0x0000000299987211 */ /* 0x000fc800078c10ff */
[----:B------:R-:W-:Y:S01]  /*11920*/  LEA.HI.X.SX32 R153, R153, R0, 0x2, P6 ;  /* 0x0000000099997211 */ /* 0x000fe200030f16ff */
[----:B----4-:R-:W-:Y:S02]  /*11930*/  IMAD R9, R186, UR11, RZ ;  /* 0x0000000bba097c24 */ /* 0x010fe4000f8e02ff */
[----:B------:R-:W4:Y:S04]  /*11940*/  LDL.LU R186, [R1+0x1a8] ;  /* 0x0001a80001ba7983 */ /* 0x000f280000300800 */
[----:B------:R-:W-:Y:S01]  /*11950*/  STL.64 [R1+0xc20], R144 ;  /* 0x000c209001007387 */ /* 0x000fe20000100a00 */
[----:B------:R-:W-:-:S03]  /*11960*/  IMAD R38, R190, UR11, RZ ;  /* 0x0000000bbe267c24 */ /* 0x000fc6000f8e02ff */
[----:B------:R-:W4:Y:S01]  /*11970*/  LDL.LU R190, [R1+0x1ac] ;  /* 0x0001ac0001be7983 */ /* 0x000f220000300800 */
[----:B------:R-:W-:-:S03]  /*11980*/  IMAD R5, R188, UR11, RZ ;  /* 0x0000000bbc057c24 */ /* 0x000fc6000f8e02ff */
[----:B------:R-:W4:Y:S04]  /*11990*/  LDL.LU R188, [R1+0x1b0] ;  /* 0x0001b00001bc7983 */ /* 0x000f280000300800 */
[----:B------:R-:W-:Y:S01]  /*119a0*/  STL.64 [R1+0xc28], R152 ;  /* 0x000c289801007387 */ /* 0x000fe20000100a00 */
[----:B--2---:R-:W-:-:S03]  /*119b0*/  IMAD R33, R187, UR11, RZ ;  /* 0x0000000bbb217c24 */ /* 0x004fc6000f8e02ff */
[----:B------:R-:W2:Y:S01]  /*119c0*/  LDL.LU R187, [R1+0x1b4] ;  /* 0x0001b40001bb7983 */ /* 0x000ea20000300800 */
        /* <DEDUP_REMOVED lines=12> */
[----:B------:R-:W-:Y:S01]  /*11a90*/  LEA R176, P6, R177, R2, 0x2 ;  /* 0x00000002b1b07211 */ /* 0x000fe200078c10ff */
[----:B------:R-:W-:-:S03]  /*11aa0*/  IMAD R185, R185, UR11, RZ ;  /* 0x0000000bb9b97c24 */ /* 0x000fc6000f8e02ff */
[----:B------:R-:W-:Y:S02]  /*11ab0*/  LEA.HI.X.SX32 R177, R177, R0, 0x2, P6 ;  /* 0x00000000b1b17211 */ /* 0x000fe400030f16ff */
[----:B------:R-:W-:-:S04]  /*11ac0*/  LEA R180, P6, R181, R2, 0x2 ;  /* 0x00000002b5b47211 */ /* 0x000fc800078c10ff */
[----:B------:R-:W-:Y:S01]  /*11ad0*/  LEA.HI.X.SX32 R181, R181, R0, 0x2, P6 ;  /* 0x00000000b5b57211 */ /* 0x000fe200030f16ff */
[----:B------:R-:W-:Y:S01]  /*11ae0*/  IMAD R179, R192, UR11, RZ ;  /* 0x0000000bc0b37c24 */ /* 0x000fe2000f8e02ff */
[----:B------:R-:W-:Y:S01]  /*11af0*/  STL.64 [R1+0xc30], R160 ;  /* 0x000c30a001007387 */ /* 0x000fe20000100a00 */
[----:B----4-:R-:W-:-:S03]  /*11b00*/  IMAD R31, R186, UR11, RZ ;  /* 0x0000000bba1f7c24 */ /* 0x010fc6000f8e02ff */
[----:B------:R-:W4:Y:S01]  /*11b10*/  LDL.LU R186, [R1+0x1bc] ;  /* 0x0001bc0001ba7983 */ /* 0x000f220000300800 */
[----:B------:R-:W-:-:S03]  /*11b20*/  IMAD R21, R190, UR11, RZ ;  /* 0x0000000bbe157c24 */ /* 0x000fc6000f8e02ff */
[----:B------:R-:W2:Y:S04]  /*11b30*/  LDL.LU R190, [R1+0x1c0] ;  /* 0x0001c00001be7983 */ /* 0x000ea80000300800 */
[----:B------:R-:W-:Y:S04]  /*11b40*/  STL.64 [R1+0xc38], R168 ;  /* 0x000c38a801007387 */ /* 0x000fe80000100a00 */
[----:B------:R-:W2:Y:S04]  /*11b50*/  LDL.LU R194, [R1+0x1c4] ;  /* 0x0001c40001c27983 */ /* 0x000ea80000300800 */
[----:B------:R-:W2:Y:S04]  /*11b60*/  LDL.LU R198, [R1+0x1c8] ;  /* 0x0001c80001c67983 */ /* 0x000ea80000300800 */
[----:B------:R-:W-:Y:S04]  /*11b70*/  STL.64 [R1+0xc40], R176 ;  /* 0x000c40b001007387 */ /* 0x000fe80000100a00 */
[----:B------:R-:W2:Y:S04]  /*11b80*/  LDL.LU R202, [R1+0x1cc] ;  /* 0x0001cc0001ca7983 */ /* 0x000ea80000300800 */
[----:B------:R-:W2:Y:S01]  /*11b90*/  LDL.LU R206, [R1+0x1d0] ;  /* 0x0001d00001ce7983 */ /* 0x000ea20000300800 */
[----:B------:R-:W-:-:S02]  /*11ba0*/  IMAD R30, R188, UR11, RZ ;  /* 0x0000000bbc1e7c24 */ /* 0x000fc4000f8e02ff */
[----:B---3--:R-:W-:Y:S01]  /*11bb0*/  IMAD R29, R184, UR11, RZ ;  /* 0x0000000bb81d7c24 */ /* 0x008fe2000f8e02ff */
        /* <DEDUP_REMOVED lines=14> */
[C---:B------:R-:W-:Y:S01]  /*11ca0*/  LEA R212, P6, R213.reuse, R2, 0x2 ;  /* 0x00000002d5d47211 */ /* 0x040fe200078c10ff */
[----:B------:R-:W-:Y:S03]  /*11cb0*/  STL.64 [R1+0xc48], R184 ;  /* 0x000c48b801007387 */ /* 0x000fe60000100a00 */
[----:B------:R-:W-:Y:S01]  /*11cc0*/  LEA.HI.X.SX32 R213, R213, R0, 0x2, P6 ;  /* 0x00000000d5d57211 */ /* 0x000fe200030f16ff */
[----:B------:R-:W3:Y:S01]  /*11cd0*/  LDL.LU R210, [R1+0x1d4] ;  /* 0x0001d40001d27983 */ /* 0x000ee20000300800 */
[----:B------:R-:W-:-:S03]  /*11ce0*/  LEA R216, P6, R217, R2, 0x2 ;  /* 0x00000002d9d87211 */ /* 0x000fc600078c10ff */
[----:B------:R-:W2:Y:S01]  /*11cf0*/  LDL.LU R214, [R1+0x1d8] ;  /* 0x0001d80001d67983 */ /* 0x000ea20000300800 */
[----:B------:R-:W-:Y:S02]  /*11d00*/  LEA.HI.X.SX32 R217, R217, R0, 0x2, P6 ;  /* 0x00000000d9d97211 */ /* 0x000fe400030f16ff */
[C---:B------:R-:W-:Y:S01]  /*11d10*/  LEA R220, P6, R221.reuse, R2, 0x2 ;  /* 0x00000002dddc7211 */ /* 0x040fe200078c10ff */
[----:B------:R1:W-:Y:S04]  /*11d20*/  STL.64 [R1+0xc50], R192 ;  /* 0x000c50c001007387 */ /* 0x0003e80000100a00 */
[----:B------:R-:W2:Y:S01]  /*11d30*/  LDL.LU R218, [R1+0x1dc] ;  /* 0x0001dc0001da7983 */ /* 0x000ea20000300800 */
[----:B------:R-:W-:-:S03]  /*11d40*/  LEA.HI.X.SX32 R221, R221, R0, 0x2, P6 ;  /* 0x00000000dddd7211 */ /* 0x000fc600030f16ff */
[----:B------:R-:W2:Y:S01]  /*11d50*/  LDL.LU R222, [R1+0x1e0] ;  /* 0x0001e00001de7983 */ /* 0x000ea20000300800 */
[----:B------:R-:W-:-:S03]  /*11d60*/  LEA R224, P6, R225, R2, 0x2 ;  /* 0x00000002e1e07211 */ /* 0x000fc600078c10ff */
[----:B------:R-:W-:Y:S04]  /*11d70*/  STL.64 [R1+0xc58], R200 ;  /* 0x000c58c801007387 */ /* 0x000fe80000100a00 */
[----:B------:R-:W2:Y:S04]  /*11d80*/  LDL.LU R226, [R1+0x1e4] ;  /* 0x0001e40001e27983 */ /* 0x000ea80000300800 */
[----:B------:R-:W2:Y:S01]  /*11d90*/  LDL.LU R230, [R1+0x1e8] ;  /* 0x0001e80001e67983 */ /* 0x000ea20000300800 */
[----:B------:R-:W-:-:S03]  /*11da0*/  LEA.HI.X.SX32 R225, R225, R0, 0x2, P6 ;  /* 0x00000000e1e17211 */ /* 0x000fc600030f16ff */
[----:B------:R-:W-:Y:S04]  /*11db0*/  STL.64 [R1+0xc60], R208 ;  /* 0x000c60d001007387 */ /* 0x000fe80000100a00 */
[----:B------:R-:W2:Y:S04]  /*11dc0*/  LDL.LU R234, [R1+0x1ec] ;  /* 0x0001ec0001ea7983 */ /* 0x000ea80000300800 */
[----:B------:R-:W2:Y:S04]  /*11dd0*/  LDL.LU R238, [R1+0x1f0] ;  /* 0x0001f00001ee7983 */ /* 0x000ea80000300800 */
[----:B------:R-:W-:Y:S04]  /*11de0*/  STL.64 [R1+0xc68], R216 ;  /* 0x000c68d801007387 */ /* 0x000fe80000100a00 */
[----:B------:R-:W2:Y:S04]  /*11df0*/  LDL.LU R242, [R1+0x1f4] ;  /* 0x0001f40001f27983 */ /* 0x000ea80000300800 */
[----:B------:R-:W2:Y:S04]  /*11e00*/  LDL.LU R249, [R1+0x1f8] ;  /* 0x0001f80001f97983 */ /* 0x000ea80000300800 */
[----:B------:R-:W-:Y:S04]  /*11e10*/  STL.64 [R1+0xc70], R224 ;  /* 0x000c70e001007387 */ /* 0x000fe80000100a00 */
[----:B------:R-:W3:Y:S01]  /*11e20*/  LDL.LU R245, [R1+0x200] ;  /* 0x0002000001f57983 */ /* 0x000ee20000300800 */
[----:B------:R-:W-:-:S03]  /*11e30*/  LEA R228, P6, R229, R2, 0x2 ;  /* 0x00000002e5e47211 */ /* 0x000fc600078c10ff */
[----:B------:R-:W4:Y:S01]  /*11e40*/  LDL.LU R246, [R1+0x208] ;  /* 0x0002080001f67983 */ /* 0x000f220000300800 */
[----:B------:R-:W-:Y:S02]  /*11e50*/  LEA.HI.X.SX32 R229, R229, R0, 0x2, P6 ;  /* 0x00000000e5e57211 */ /* 0x000fe400030f16ff */
[----:B------:R-:W-:-:S04]  /*11e60*/  LEA R232, P6, R233, R2, 0x2 ;  /* 0x00000002e9e87211 */ /* 0x000fc800078c10ff */
[----:B------:R-:W-:Y:S02]  /*11e70*/  LEA.HI.X.SX32 R233, R233, R0, 0x2, P6 ;  /* 0x00000000e9e97211 */ /* 0x000fe400030f16ff */
[----:B------:R-:W-:-:S03]  /*11e80*/  LEA R236, P6, R237, R2, 0x2 ;  /* 0x00000002edec7211 */ /* 0x000fc600078c10ff */
[----:B------:R-:W-:Y:S01]  /*11e90*/  STL.64 [R1+0xc78], R232 ;  /* 0x000c78e801007387 */ /* 0x000fe20000100a00 */
[----:B------:R-:W-:-:S03]  /*11ea0*/  LEA.HI.X.SX32 R237, R237, R0, 0x2, P6 ;  /* 0x00000000eded7211 */ /* 0x000fc600030f16ff */
[----:B------:R-:W4:Y:S01]  /*11eb0*/  LDL.LU R247, [R1+0x210] ;  /* 0x0002100001f77983 */ /* 0x000f220000300800 */
[----:B------:R-:W-:-:S03]  /*11ec0*/  LEA R240, P6, R241, R2, 0x2 ;  /* 0x00000002f1f07211 */ /* 0x000fc600078c10ff */
[----:B------:R-:W4:Y:S01]  /*11ed0*/  LDL.LU R244, [R1+0x218] ;  /* 0x0002180001f47983 */ /* 0x000f220000300800 */
[----:B------:R-:W-:Y:S02]  /*11ee0*/  LEA.HI.X.SX32 R241, R241, R0, 0x2, P6 ;  /* 0x00000000f1f17211 */ /* 0x000fe400030f16ff */
[----:B-1----:R-:W-:-:S03]  /*11ef0*/  LEA R110, P6, R15, R2, 0x2 ;  /* 0x000000020f6e7211 */ /* 0x002fc600078c10ff */
[----:B------:R-:W-:Y:S01]  /*11f00*/  STL.64 [R1+0xc80], R240 ;  /* 0x000c80f001007387 */ /* 0x000fe20000100a00 */
        /* <DEDUP_REMOVED lines=28> */
[----:B--2---:R-:W-:Y:S02]  /*120d0*/  IMAD R25, R249, UR11, RZ ;  /* 0x0000000bf9197c24 */ /* 0x004fe4000f8e02ff */
[----:B------:R-:W2:Y:S01]  /*120e0*/  LDL.LU R249, [R1+0x220] ;  /* 0x0002200001f97983 */ /* 0x000ea20000300800 */
[----:B---3--:R-:W-:-:S03]  /*120f0*/  IMAD R15, R245, UR11, RZ ;  /* 0x0000000bf50f7c24 */ /* 0x008fc6000f8e02ff */
[----:B------:R-:W3:Y:S01]  /*12100*/  LDL.LU R245, [R1+0x228] ;  /* 0x0002280001f57983 */ /* 0x000ee20000300800 */
[----:B------:R-:W-:Y:S02]  /*12110*/  LEA.HI.X.SX32 R175, R175, R0, 0x2, P5 ;  /* 0x00000000afaf7211 */ /* 0x000fe400028f16ff */
[----:B------:R-:W-:-:S04]  /*12120*/  LEA R178, P5, R179, R2, 0x2 ;  /* 0x00000002b3b27211 */ /* 0x000fc800078a10ff */
[----:B------:R-:W-:Y:S02]  /*12130*/  LEA.HI.X.SX32 R179, R179, R0, 0x2, P5 ;  /* 0x00000000b3b37211 */ /* 0x000fe400028f16ff */
[----:B------:R-:W-:Y:S01]  /*12140*/  LEA R182, P5, R183, R2, 0x2 ;  /* 0x00000002b7b67211 */ /* 0x000fe200078a10ff */
[----:B----4-:R-:W-:-:S03]  /*12150*/  IMAD R20, R186, UR11, RZ ;  /* 0x0000000bba147c24 */ /* 0x010fc6000f8e02ff */
[----:B------:R-:W-:Y:S02]  /*12160*/  LEA.HI.X.SX32 R183, R183, R0, 0x2, P5 ;  /* 0x00000000b7b77211 */ /* 0x000fe400028f16ff */
[----:B------:R-:W-:Y:S01]  /*12170*/  LEA R186, P5, R3, R2, 0x2 ;  /* 0x0000000203ba7211 */ /* 0x000fe200078a10ff */
[----:B------:R-:W-:Y:S02]  /*12180*/  IMAD R8, R187, UR11, RZ ;  /* 0x0000000bbb087c24 */ /* 0x000fe4000f8e02ff */
[----:B------:R-:W-:Y:S01]  /*12190*/  IMAD R28, R190, UR11, RZ ;  /* 0x0000000bbe1c7c24 */ /* 0x000fe2000f8e02ff */
[----:B------:R-:W-:Y:S02]  /*121a0*/  LEA.HI.X.SX32 R187, R3, R0, 0x2, P5 ;  /* 0x0000000003bb7211 */ /* 0x000fe400028f16ff */
[----:B------:R-:W-:Y:S01]  /*121b0*/  LEA R190, P5, R191, R2, 0x2 ;  /* 0x00000002bfbe7211 */ /* 0x000fe200078a10ff */
[----:B------:R-:W-:-:S03]  /*121c0*/  IMAD R6, R194, UR11, RZ ;  /* 0x0000000bc2067c24 */ /* 0x000fc6000f8e02ff */
        /* <DEDUP_REMOVED lines=37> */
[CC--:B------:R-:W-:Y:S02]  /*12420*/  LEA R242, P5, R243.reuse, R2.reuse, 0x2 ;  /* 0x00000002f3f27211 */ /* 0x0c0fe400078a10ff */
[C---:B------:R-:W-:Y:S02]  /*12430*/  LEA R40, P6, R24.reuse, R2, 0x2 ;  /* 0x0000000218287211 */ /* 0x040fe400078c10ff */
[----:B------:R-:W-:Y:S02]  /*12440*/  LEA.HI.X.SX32 R243, R243, R0, 0x2, P5 ;  /* 0x00000000f3f37211 */ /* 0x000fe400028f16ff */
[----:B------:R-:W-:Y:S02]  /*12450*/  LEA R42, P5, R37, R2, 0x2 ;  /* 0x00000002252a7211 */ /* 0x000fe400078a10ff */
[----:B------:R-:W-:-:S02]  /*12460*/  LEA.HI.X.SX32 R41, R24, R0, 0x2, P6 ;  /* 0x0000000018297211 */ /* 0x000fc400030f16ff */
[----:B------:R-:W-:Y:S01]  /*12470*/  LEA.HI.X.SX32 R43, R37, R0, 0x2, P5 ;  /* 0x00000000252b7211 */ /* 0x000fe200028f16ff */
[----:B------:R-:W-:Y:S01]  /*12480*/  STL.64 [R1+0xf8], R110 ;  /* 0x0000f86e01007387 */ /* 0x000fe20000100a00 */
[-C--:B------:R-:W-:Y:S01]  /*12490*/  LEA R192, P5, R36, R2.reuse, 0x2 ;  /* 0x0000000224c07211 */ /* 0x080fe200078a10ff */
[----:B------:R-:W-:Y:S01]  /*124a0*/  IMAD R24, R246, UR11, RZ ;  /* 0x0000000bf6187c24 */ /* 0x000fe2000f8e02ff */
[----:B------:R-:W-:Y:S01]  /*124b0*/  LEA R102, P6, R14, R2, 0x2 ;  /* 0x000000020e667211 */ /* 0x000fe200078c10ff */
[----:B------:R-:W-:Y:S01]  /*124c0*/  STL.64 [R1+0xf0], R42 ;  /* 0x0000f02a01007387 */ /* 0x000fe20000100a00 */
[----:B------:R-:W-:-:S03]  /*124d0*/  LEA.HI.X.SX32 R193, R36, R0, 0x2, P5 ;  /* 0x0000000024c17211 */ /* 0x000fc600028f16ff */
[----:B------:R1:W-:Y:S01]  /*124e0*/  STL.64 [R1+0xe8], R40 ;  /* 0x0000e82801007387 */ /* 0x0003e20000100a00 */
[----:B------:R-:W-:-:S03]  /*124f0*/  LEA.HI.X.SX32 R103, R14, R0, 0x2, P6 ;  /* 0x000000000e677211 */ /* 0x000fc600030f16ff */
[----:B------:R-:W4:Y:S01]  /*12500*/  LDL.LU R246, [R1+0x230] ;  /* 0x0002300001f67983 */ /* 0x000f220000300800 */
[CC--:B------:R-:W-:Y:S01]  /*12510*/  LEA R36, P6, R18.reuse, R2.reuse, 0x2 ;  /* 0x0000000212247211 */ /* 0x0c0fe200078c10ff */
[----:B------:R-:W-:Y:S01]  /*12520*/  IMAD R14, R247, UR11, RZ ;  /* 0x0000000bf70e7c24 */ /* 0x000fe2000f8e02ff */
[C---:B-1----:R-:W-:Y:S01]  /*12530*/  LEA R40, P5, R35.reuse, R2, 0x2 ;  /* 0x0000000223287211 */ /* 0x042fe200078a10ff */
[----:B------:R-:W-:Y:S01]  /*12540*/  STL.64 [R1+0xe0], R192 ;  /* 0x0000e0c001007387 */ /* 0x000fe20000100a00 */
[-C--:B------:R-:W-:Y:S02]  /*12550*/  LEA.HI.X.SX32 R37, R18, R0.reuse, 0x2, P6 ;  /* 0x0000000012257211 */ /* 0x080fe400030f16ff */
[----:B------:R-:W-:Y:S01]  /*12560*/  LEA.HI.X.SX32 R41, R35, R0, 0x2, P5 ;  /* 0x0000000023297211 */ /* 0x000fe200028f16ff */
[----:B------:R-:W4:Y:S01]  /*12570*/  LDL.LU R247, [R1+0x238] ;  /* 0x0002380001f77983 */ /* 0x000f220000300800 */
[-C--:B------:R-:W-:Y:S02]  /*12580*/  LEA R160, P5, R34, R2.reuse, 0x2 ;  /* 0x0000000222a07211 */ /* 0x080fe400078a10ff */
[----:B------:R-:W-:Y:S01]  /*12590*/  LEA R94, P6, R9, R2, 0x2 ;  /* 0x00000002095e7211 */ /* 0x000fe200078c10ff */
[----:B------:R-:W-:Y:S01]  /*125a0*/  STL.64 [R1+0x100], R102 ;  /* 0x0001006601007387 */ /* 0x000fe20000100a00 */
[----:B------:R-:W-:Y:S01]  /*125b0*/  IMAD R18, R244, UR11, RZ ;  /* 0x0000000bf4127c24 */ /* 0x000fe2000f8e02ff */
[----:B------:R-:W-:-:S02]  /*125c0*/  LEA.HI.X.SX32 R161, R34, R0, 0x2, P5 ;  /* 0x0000000022a17211 */ /* 0x000fc400028f16ff */
[----:B------:R-:W-:Y:S01]  /*125d0*/  STL.64 [R1+0x118], R40 ;  /* 0x0001182801007387 */ /* 0x000fe20000100a00 */
[----:B------:R-:W-:-:S03]  /*125e0*/  LEA.HI.X.SX32 R95, R9, R0, 0x2, P6 ;  /* 0x00000000095f7211 */ /* 0x000fc600030f16ff */
[----:B------:R1:W-:Y:S01]  /*125f0*/  STL.64 [R1+0x110], R36 ;  /* 0x0001102401007387 */ /* 0x0003e20000100a00 */
[----:B------:R-:W-:-:S03]  /*12600*/  LEA R34, P6, R5, R2, 0x2 ;  /* 0x0000000205227211 */ /* 0x000fc600078c10ff */
[----:B------:R-:W4:Y:S01]  /*12610*/  LDL.LU R244, [R1+0x240] ;  /* 0x0002400001f47983 */ /* 0x000f220000300800 */
[----:B------:R-:W-:Y:S02]  /*12620*/  LEA.HI.X.SX32 R35, R5, R0, 0x2, P6 ;  /* 0x0000000005237211 */ /* 0x000fe400030f16ff */
[C---:B-1----:R-:W-:Y:S01]  /*12630*/  LEA R36, P5, R38.reuse, R2, 0x2 ;  /* 0x0000000226247211 */ /* 0x042fe200078a10ff */
[----:B------:R-:W-:Y:S03]  /*12640*/  STL.64 [R1+0x108], R160 ;  /* 0x000108a001007387 */ /* 0x000fe60000100a00 */
[----:B------:R-:W-:Y:S01]  /*12650*/  LEA.HI.X.SX32 R37, R38, R0, 0x2, P5 ;  /* 0x0000000026257211 */ /* 0x000fe200028f16ff */
[----:B--2---:R-:W-:Y:S02]  /*12660*/  IMAD R9, R249, UR11, RZ ;  /* 0x0000000bf9097c24 */ /* 0x004fe4000f8e02ff */
[----:B------:R-:W2:Y:S04]  /*12670*/  LDL.LU R249, [R1+0x248] ;  /* 0x0002480001f97983 */ /* 0x000ea80000300800 */
[----:B------:R-:W-:Y:S01]  /*12680*/  STL.64 [R1+0x120], R94 ;  /* 0x0001205e01007387 */ /* 0x000fe20000100a00 */
[----:B---3--:R-:W-:-:S03]  /*12690*/  IMAD R5, R245, UR11, RZ ;  /* 0x0000000bf5057c24 */ /* 0x008fc6000f8e02ff */
[----:B------:R1:W-:Y:S04]  /*126a0*/  STL.64 [R1+0x138], R36 ;  /* 0x0001382401007387 */ /* 0x0003e80000100a00 */
[----:B------:R3:W-:Y:S04]  /*126b0*/  STL.64 [R1+0x130], R34 ;  /* 0x0001302201007387 */ /* 0x0007e80000100a00 */
[----:B------:R-:W2:Y:S01]  /*126c0*/  LDL.LU R245, [R1+0x250] ;  /* 0x0002500001f57983 */ /* 0x000ea20000300800 */
[-C--:B------:R-:W-:Y:S02]  /*126d0*/  LEA R128, P5, R33, R2.reuse, 0x2 ;  /* 0x0000000221807211 */ /* 0x080fe400078a10ff */
[----:B------:R-:W-:-:S02]  /*126e0*/  LEA R86, P6, R4, R2, 0x2 ;  /* 0x0000000204567211 */ /* 0x000fc400078c10ff */
[----:B------:R-:W-:Y:S02]  /*126f0*/  LEA.HI.X.SX32 R129, R33, R0, 0x2, P5 ;  /* 0x0000000021817211 */ /* 0x000fe400028f16ff */
[----:B-1----:R-:W-:Y:S02]  /*12700*/  LEA R36, P5, R31, R2, 0x2 ;  /* 0x000000021f247211 */ /* 0x002fe400078a10ff */
[----:B------:R-:W-:Y:S02]  /*12710*/  LEA.HI.X.SX32 R87, R4, R0, 0x2, P6 ;  /* 0x0000000004577211 */ /* 0x000fe400030f16ff */
[----:B---3--:R-:W-:Y:S02]  /*12720*/  LEA R34, P6, R21, R2, 0x2 ;  /* 0x0000000215227211 */ /* 0x008fe400078c10ff */
[-C--:B------:R-:W-:Y:S01]  /*12730*/  LEA.HI.X.SX32 R37, R31, R0.reuse, 0x2, P5 ;  /* 0x000000001f257211 */ /* 0x080fe200028f16ff */
[----:B------:R-:W-:Y:S01]  /*12740*/  STL.64 [R1+0x128], R128 ;  /* 0x0001288001007387 */ /* 0x000fe20000100a00 */
[----:B------:R-:W-:-:S02]  /*12750*/  LEA.HI.X.SX32 R35, R21, R0, 0x2, P6 ;  /* 0x0000000015237211 */ /* 0x000fc400030f16ff */
[-C--:B------:R-:W-:Y:S02]  /*12760*/  LEA R96, P5, R30, R2.reuse, 0x2 ;  /* 0x000000021e607211 */ /* 0x080fe400078a10ff */
[----:B------:R-:W-:Y:S02]  /*12770*/  LEA R78, P6, R8, R2, 0x2 ;  /* 0x00000002084e7211 */ /* 0x000fe400078c10ff */
[-C--:B------:R-:W-:Y:S02]  /*12780*/  LEA.HI.X.SX32 R97, R30, R0.reuse, 0x2, P5 ;  /* 0x000000001e617211 */ /* 0x080fe400028f16ff */
[----:B------:R-:W-:Y:S02]  /*12790*/  LEA.HI.X.SX32 R79, R8, R0, 0x2, P6 ;  /* 0x00000000084f7211 */ /* 0x000fe400030f16ff */
[----:B------:R-:W-:-:S04]  /*127a0*/  LEA R30, P6, R20, R2, 0x2 ;  /* 0x00000002141e7211 */ /* 0x000fc800078c10ff */
[----:B------:R-:W-:Y:S02]  /*127b0*/  LEA.HI.X.SX32 R31, R20, R0, 0x2, P6 ;  /* 0x00000000141f7211 */ /* 0x000fe400030f16ff */
[----:B------:R-:W-:-:S04]  /*127c0*/  LEA R184, P6, R6, R2, 0x2 ;  /* 0x0000000206b87211 */ /* 0x000fc800078c10ff */
[----:B------:R-:W-:Y:S01]  /*127d0*/  LEA.HI.X.SX32 R185, R6, R0, 0x2, P6 ;  /* 0x0000000006b97211 */ /* 0x000fe200030f16ff */
[----:B----4-:R-:W-:Y:S02]  /*127e0*/  IMAD R4, R246, UR11, RZ ;  /* 0x0000000bf6047c24 */ /* 0x010fe4000f8e02ff */
[----:B------:R-:W3:Y:S04]  /*127f0*/  LDL.LU R246, [R1+0x254] ;  /* 0x0002540001f67983 */ /* 0x000ee80000300800 */
[----:B------:R-:W-:Y:S04]  /*12800*/  STL.64 [R1+0x140], R86 ;  /* 0x0001405601007387 */ /* 0x000fe80000100a00 */
[----:B------:R-:W-:Y:S04]  /*12810*/  STL.64 [R1+0x158], R36 ;  /* 0x0001582401007387 */ /* 0x000fe80000100a00 */
[----:B------:R1:W-:Y:S01]  /*12820*/  STL.64 [R1+0x150], R34 ;  /* 0x0001502201007387 */ /* 0x0003e20000100a00 */
[----:B------:R-:W-:-:S03]  /*12830*/  IMAD R21, R247, UR11, RZ ;  /* 0x0000000bf7157c24 */ /* 0x000fc6000f8e02ff */
[----:B------:R-:W4:Y:S01]  /*12840*/  LDL.LU R247, [R1+0x258] ;  /* 0x0002580001f77983 */ /* 0x000f220000300800 */
[----:B-1----:R-:W-:-:S03]  /*12850*/  LEA R34, P5, R29, R2, 0x2 ;  /* 0x000000021d227211 */ /* 0x002fc600078a10ff */
[----:B------:R-:W-:Y:S01]  /*12860*/  STL.64 [R1+0x148], R96 ;  /* 0x0001486001007387 */ /* 0x000fe20000100a00 */
[----:B------:R-:W-:-:S03]  /*12870*/  LEA.HI.X.SX32 R35, R29, R0, 0x2, P5 ;  /* 0x000000001d237211 */ /* 0x000fc600028f16ff */
[----:B------:R-:W-:Y:S01]  /*12880*/  STL.64 [R1+0x160], R78 ;  /* 0x0001604e01007387 */ /* 0x000fe20000100a00 */
[----:B------:R-:W-:Y:S01]  /*12890*/  LEA R64, P5, R28, R2, 0x2 ;  /* 0x000000021c407211 */ /* 0x000fe200078a10ff */
[----:B------:R-:W-:Y:S02]  /*128a0*/  IMAD R8, R244, UR11, RZ ;  /* 0x0000000bf4087c24 */ /* 0x000fe4000f8e02ff */
[----:B------:R-:W-:Y:S01]  /*128b0*/  STL.64 [R1+0x168], R34 ;  /* 0x0001682201007387 */ /* 0x000fe20000100a00 */
[----:B------:R-:W-:-:S03]  /*128c0*/  LEA.HI.X.SX32 R65, R28, R0, 0x2, P5 ;  /* 0x000000001c417211 */ /* 0x000fc600028f16ff */
[----:B------:R-:W4:Y:S04]  /*128d0*/  LDL.LU R244, [R1+0x25c] ;  /* 0x00025c0001f47983 */ /* 0x000f280000300800 */
[----:B------:R1:W-:Y:S02]  /*128e0*/  STL.64 [R1+0x178], R30 ;  /* 0x0001781e01007387 */ /* 0x0003e40000100a00 */
[----:B-1----:R-:W-:-:S04]  /*128f0*/  LEA R30, P5, R32, R2, 0x2 ;  /* 0x00000002201e7211 */ /* 0x002fc800078a10ff */
[----:B------:R-:W-:Y:S01]  /*12900*/  LEA.HI.X.SX32 R31, R32, R0, 0x2, P5 ;  /* 0x00000000201f7211 */ /* 0x000fe200028f16ff */
[----:B--2---:R-:W-:Y:S02]  /*12910*/  IMAD R20, R249, UR11, RZ ;  /* 0x0000000bf9147c24 */ /* 0x004fe4000f8e02ff */
[----:B------:R-:W2:Y:S04]  /*12920*/  LDL.LU R249, [R1+0x260] ;  /* 0x0002600001f97983 */ /* 0x000ea80000300800 */
[----:B------:R-:W-:Y:S04]  /*12930*/  STL.64 [R1+0x170], R64 ;  /* 0x0001704001007387 */ /* 0x000fe80000100a00 */
[----:B------:R-:W-:Y:S04]  /*12940*/  STL.64 [R1+0x180], R184 ;  /* 0x000180b801007387 */ /* 0x000fe80000100a00 */
[----:B------:R-:W-:Y:S01]  /*12950*/  STL.64 [R1+0x188], R30 ;  /* 0x0001881e01007387 */ /* 0x000fe20000100a00 */
[----:B------:R-:W-:-:S03]  /*12960*/  IMAD R6, R245, UR11, RZ ;  /* 0x0000000bf5067c24 */ /* 0x000fc6000f8e02ff */
[----:B------:R-:W2:Y:S01]  /*12970*/  LDL.LU R245, [R1+0x264] ;  /* 0x0002640001f57983 */ /* 0x000ea20000300800 */
[CC--:B------:R-:W-:Y:S02]  /*12980*/  LEA R28, P6, R23.reuse, R2.reuse, 0x2 ;  /* 0x00000002171c7211 */ /* 0x0c0fe400078c10ff */
[C---:B------:R-:W-:Y:S02]  /*12990*/  LEA R40, P5, R22.reuse, R2, 0x2 ;  /* 0x0000000216287211 */ /* 0x040fe400078a10ff */
[----:B------:R-:W-:Y:S02]  /*129a0*/  LEA.HI.X.SX32 R29, R23, R0, 0x2, P6 ;  /* 0x00000000171d7211 */ /* 0x000fe400030f16ff */
[----:B------:R-:W-:Y:S02]  /*129b0*/  LEA R152, P6, R17, R2, 0x2 ;  /* 0x0000000211987211 */ /* 0x000fe400078c10ff */
[----:B------:R-:W-:Y:S01]  /*129c0*/  LEA.HI.X.SX32 R41, R22, R0, 0x2, P5 ;  /* 0x0000000016297211 */ /* 0x000fe200028f16ff */
[----:B------:R1:W-:Y:S01]  /*129d0*/  STL.64 [R1+0x1a0], R28 ;  /* 0x0001a01c01007387 */ /* 0x0003e20000100a00 */
[----:B------:R-:W-:-:S02]  /*129e0*/  LEA R208, P5, R16, R2, 0x2 ;  /* 0x0000000210d07211 */ /* 0x000fc400078a10ff */
[-C--:B------:R-:W-:Y:S02]  /*129f0*/  LEA.HI.X.SX32 R153, R17, R0.reuse, 0x2, P6 ;  /* 0x0000000011997211 */ /* 0x080fe400030f16ff */
[----:B------:R-:W-:Y:S02]  /*12a00*/  LEA.HI.X.SX32 R209, R16, R0, 0x2, P5 ;  /* 0x0000000010d17211 */ /* 0x000fe400028f16ff */
[----:B-1----:R-:W-:-:S04]  /*12a10*/  LEA R28, P6, R252, R2, 0x2 ;  /* 0x00000002fc1c7211 */ /* 0x002fc800078c10ff */
[----:B------:R-:W-:Y:S02]  /*12a20*/  LEA.HI.X.SX32 R29, R252, R0, 0x2, P6 ;  /* 0x00000000fc1d7211 */ /* 0x000fe400030f16ff */
[-C--:B------:R-:W-:Y:S02]  /*12a30*/  LEA R16, P5, R251, R2.reuse, 0x2 ;  /* 0x00000002fb107211 */ /* 0x080fe400078a10ff */
[----:B------:R-:W-:Y:S02]  /*12a40*/  LEA R120, P6, R3, R2, 0x2 ;  /* 0x0000000203787211 */ /* 0x000fe400078c10ff */
[----:B------:R-:W-:Y:S02]  /*12a50*/  LEA.HI.X.SX32 R17, R251, R0, 0x2, P5 ;  /* 0x00000000fb117211 */ /* 0x000fe400028f16ff */
[----:B------:R-:W-:Y:S02]  /*12a60*/  LEA R30, P5, R27, R2, 0x2 ;  /* 0x000000021b1e7211 */ /* 0x000fe400078a10ff */
[----:B------:R-:W-:-:S02]  /*12a70*/  LEA.HI.X.SX32 R121, R3, R0, 0x2, P6 ;  /* 0x0000000003797211 */ /* 0x000fc400030f16ff */
[----:B------:R-:W-:Y:S01]  /*12a80*/  LEA.HI.X.SX32 R31, R27, R0, 0x2, P5 ;  /* 0x000000001b1f7211 */ /* 0x000fe200028f16ff */
[----:B---3--:R-:W-:Y:S02]  /*12a90*/  IMAD R23, R246, UR11, RZ ;  /* 0x0000000bf6177c24 */ /* 0x008fe4000f8e02ff */
[----:B------:R-:W3:Y:S04]  /*12aa0*/  LDL.LU R246, [R1+0x268] ;  /* 0x0002680001f67983 */ /* 0x000ee80000300800 */
[----:B------:R-:W-:Y:S04]  /*12ab0*/  STL.64 [R1+0x198], R40 ;  /* 0x0001982801007387 */ /* 0x000fe80000100a00 */
[----:B------:R-:W-:Y:S01]  /*12ac0*/  STL.64 [R1+0x1a8], R152 ;  /* 0x0001a89801007387 */ /* 0x000fe20000100a00 */
[----:B----4-:R-:W-:-:S03]  /*12ad0*/  IMAD R22, R247, UR11, RZ ;  /* 0x0000000bf7167c24 */ /* 0x010fc6000f8e02ff */
[----:B------:R-:W4:Y:S04]  /*12ae0*/  LDL.LU R247, [R1+0x26c] ;  /* 0x00026c0001f77983 */ /* 0x000f280000300800 */
[----:B------:R-:W-:Y:S04]  /*12af0*/  STL.64 [R1+0x1b0], R208 ;  /* 0x0001b0d001007387 */ /* 0x000fe80000100a00 */
[----:B------:R1:W-:Y:S04]  /*12b00*/  STL.64 [R1+0x1c0], R28 ;  /* 0x0001c01c01007387 */ /* 0x0003e80000100a00 */
[----:B------:R-:W-:Y:S01]  /*12b10*/  STL.64 [R1+0xcc8], R208 ;  /* 0x000cc8d001007387 */ /* 0x000fe20000100a00 */
[----:B------:R-:W-:-:S03]  /*12b20*/  IMAD R252, R244, UR11, RZ ;  /* 0x0000000bf4fc7c24 */ /* 0x000fc6000f8e02ff */
[----:B------:R-:W4:Y:S01]  /*12b30*/  LDL.LU R244, [R1+0x270] ;  /* 0x0002700001f47983 */ /* 0x000f220000300800 */
[----:B-1----:R-:W-:-:S03]  /*12b40*/  LEA R28, P6, R19, R2, 0x2 ;  /* 0x00000002131c7211 */ /* 0x002fc600078c10ff */
[----:B------:R-:W-:Y:S01]  /*12b50*/  STL.64 [R1+0x1b8], R16 ;  /* 0x0001b81001007387 */ /* 0x000fe20000100a00 */
[----:B------:R-:W-:Y:S01]  /*12b60*/  LEA.HI.X.SX32 R29, R19, R0, 0x2, P6 ;  /* 0x00000000131d7211 */ /* 0x000fe200030f16ff */
[----:B--2---:R-:W-:Y:S02]  /*12b70*/  IMAD R3, R249, UR11, RZ ;  /* 0x0000000bf9037c24 */ /* 0x004fe4000f8e02ff */
[----:B------:R-:W2:Y:S04]  /*12b80*/  LDL.LU R249, [R1+0x274] ;  /* 0x0002740001f97983 */ /* 0x000ea80000300800 */
[----:B------:R-:W-:Y:S04]  /*12b90*/  STL.64 [R1+0x1c8], R120 ;  /* 0x0001c87801007387 */ /* 0x000fe80000100a00 */
[----:B------:R-:W-:Y:S04]  /*12ba0*/  STL.64 [R1+0x1d8], R30 ;  /* 0x0001d81e01007387 */ /* 0x000fe80000100a00 */
[----:B------:R1:W-:Y:S01]  /*12bb0*/  STL.64 [R1+0x1e0], R28 ;  /* 0x0001e01c01007387 */ /* 0x0003e20000100a00 */
[----:B------:R-:W-:-:S03]  /*12bc0*/  IMAD R19, R245, UR11, RZ ;  /* 0x0000000bf5137c24 */ /* 0x000fc6000f8e02ff */
[----:B------:R-:W2:Y:S01]  /*12bd0*/  LDL.LU R245, [R1+0x278] ;  /* 0x0002780001f57983 */ /* 0x000ea20000300800 */
[CC--:B------:R-:W-:Y:S02]  /*12be0*/  LEA R118, P5, R26.reuse, R2.reuse, 0x2 ;  /* 0x000000021a767211 */ /* 0x0c0fe400078a10ff */
[C---:B------:R-:W-:Y:S02]  /*12bf0*/  LEA R88, P6, R7.reuse, R2, 0x2 ;  /* 0x0000000207587211 */ /* 0x040fe400078c10ff */
[-C--:B------:R-:W-:Y:S02]  /*12c00*/  LEA.HI.X.SX32 R119, R26, R0.reuse, 0x2, P5 ;  /* 0x000000001a777211 */ /* 0x080fe400028f16ff */
[----:B------:R-:W-:Y:S02]  /*12c10*/  LEA.HI.X.SX32 R89, R7, R0, 0x2, P6 ;  /* 0x0000000007597211 */ /* 0x000fe400030f16ff */
[-C--:B-1----:R-:W-:Y:S02]  /*12c20*/  LEA R28, P5, R25, R2.reuse, 0x2 ;  /* 0x00000002191c7211 */ /* 0x082fe400078a10ff */
[----:B------:R-:W-:-:S02]  /*12c30*/  LEA R26, P6, R15, R2, 0x2 ;  /* 0x000000020f1a7211 */ /* 0x000fc400078c10ff */
[-C--:B------:R-:W-:Y:S01]  /*12c40*/  LEA.HI.X.SX32 R29, R25, R0.reuse, 0x2, P5 ;  /* 0x00000000191d7211 */ /* 0x080fe200028f16ff */
[----:B------:R-:W-:Y:S01]  /*12c50*/  STL.64 [R1+0x1e8], R118 ;  /* 0x0001e87601007387 */ /* 0x000fe20000100a00 */
[----:B------:R-:W-:Y:S02]  /*12c60*/  LEA.HI.X.SX32 R27, R15, R0, 0x2, P6 ;  /* 0x000000000f1b7211 */ /* 0x000fe400030f16ff */
[-C--:B------:R-:W-:Y:S01]  /*12c70*/  LEA R116, P5, R24, R2.reuse, 0x2 ;  /* 0x0000000218747211 */ /* 0x080fe200078a10ff */
[----:B------:R-:W-:Y:S01]  /*12c80*/  STL.64 [R1+0x1f0], R88 ;  /* 0x0001f05801007387 */ /* 0x000fe20000100a00 */
[----:B------:R-:W-:-:S03]  /*12c90*/  LEA R56, P6, R14, R2, 0x2 ;  /* 0x000000020e387211 */ /* 0x000fc600078c10ff */
[----:B------:R-:W-:Y:S01]  /*12ca0*/  STL.64 [R1+0x1f8], R28 ;  /* 0x0001f81c01007387 */ /* 0x000fe20000100a00 */
[-C--:B------:R-:W-:Y:S02]  /*12cb0*/  LEA.HI.X.SX32 R117, R24, R0.reuse, 0x2, P5 ;  /* 0x0000000018757211 */ /* 0x080fe400028f16ff */
[----:B------:R-:W-:Y:S02]  /*12cc0*/  LEA.HI.X.SX32 R57, R14, R0, 0x2, P6 ;  /* 0x000000000e397211 */ /* 0x000fe400030f16ff */
[----:B------:R-:W-:-:S04]  /*12cd0*/  LEA R24, P6, R9, R2, 0x2 ;  /* 0x0000000209187211 */ /* 0x000fc800078c10ff */
[----:B------:R-:W-:Y:S01]  /*12ce0*/  LEA.HI.X.SX32 R25, R9, R0, 0x2, P6 ;  /* 0x0000000009197211 */ /* 0x000fe200030f16ff */
[----:B---3--:R-:W-:Y:S02]  /*12cf0*/  IMAD R7, R246, UR11, RZ ;  /* 0x0000000bf6077c24 */ /* 0x008fe4000f8e02ff */
[----:B------:R-:W3:Y:S04]  /*12d00*/  LDL.LU R246, [R1+0x280] ;  /* 0x0002800001f67983 */ /* 0x000ee80000300800 */
[----:B------:R1:W-:Y:S02]  /*12d10*/  STL.64 [R1+0x200], R26 ;  /* 0x0002001a01007387 */ /* 0x0003e40000100a00 */
[----:B-1----:R-:W-:Y:S01]  /*12d20*/  LEA R26, P5, R18, R2, 0x2 ;  /* 0x00000002121a7211 */ /* 0x002fe200078a10ff */
[----:B----4-:R-:W-:-:S02]  /*12d30*/  IMAD R15, R247, UR11, RZ ;  /* 0x0000000bf70f7c24 */ /* 0x010fc4000f8e02ff */
[----:B------:R-:W4:Y:S01]  /*12d40*/  LDL.LU R247, [R1+0x288] ;  /* 0x0002880001f77983 */ /* 0x000f220000300800 */
[----:B------:R-:W-:-:S03]  /*12d50*/  LEA.HI.X.SX32 R27, R18, R0, 0x2, P5 ;  /* 0x00000000121b7211 */ /* 0x000fc600028f16ff */
[----:B------:R-:W-:Y:S01]  /*12d60*/  STL.64 [R1+0x208], R116 ;  /* 0x0002087401007387 */ /* 0x000fe20000100a00 */
[----:B------:R-:W-:-:S03]  /*12d70*/  LEA R108, P5, R5, R2, 0x2 ;  /* 0x00000002056c7211 */ /* 0x000fc600078a10ff */
[----:B------:R-:W-:Y:S04]  /*12d80*/  STL.64 [R1+0x210], R56 ;  /* 0x0002103801007387 */ /* 0x000fe80000100a00 */
[----:B------:R-:W-:Y:S01]  /*12d90*/  STL.64 [R1+0x218], R26 ;  /* 0x0002181a01007387 */ /* 0x000fe20000100a00 */
[----:B------:R-:W-:-:S03]  /*12da0*/  IMAD R14, R244, UR11, RZ ;  /* 0x0000000bf40e7c24 */ /* 0x000fc6000f8e02ff */
[----:B------:R-:W4:Y:S04]  /*12db0*/  LDL.LU R244, [R1+0x290] ;  /* 0x0002900001f47983 */ /* 0x000f280000300800 */
[----:B------:R1:W-:Y:S01]  /*12dc0*/  STL.64 [R1+0x220], R24 ;  /* 0x0002201801007387 */ /* 0x0003e20000100a00 */
[----:B------:R-:W-:Y:S02]  /*12dd0*/  LEA.HI.X.SX32 R109, R5, R0, 0x2, P5 ;  /* 0x00000000056d7211 */ /* 0x000fe400028f16ff */
[----:B-1----:R-:W-:-:S04]  /*12de0*/  LEA R24, P6, R4, R2, 0x2 ;  /* 0x0000000204187211 */ /* 0x002fc800078c10ff */
[----:B------:R-:W-:Y:S01]  /*12df0*/  LEA.HI.X.SX32 R25, R4, R0, 0x2, P6 ;  /* 0x0000000004197211 */ /* 0x000fe200030f16ff */
[----:B--2---:R-:W-:Y:S02]  /*12e00*/  IMAD R18, R249, UR11, RZ ;  /* 0x0000000bf9127c24 */ /* 0x004fe4000f8e02ff */
[----:B------:R-:W2:Y:S04]  /*12e10*/  LDL.LU R249, [R1+0x298] ;  /* 0x0002980001f97983 */ /* 0x000ea80000300800 */
[----:B------:R-:W-:Y:S04]  /*12e20*/  STL.64 [R1+0x228], R108 ;  /* 0x0002286c01007387 */ /* 0x000fe80000100a00 */
[----:B------:R-:W-:Y:S01]  /*12e30*/  STL.64 [R1+0x230], R24 ;  /* 0x0002301801007387 */ /* 0x000fe20000100a00 */
[----:B------:R-:W-:-:S03]  /*12e40*/  IMAD R9, R245, UR11, RZ ;  /* 0x0000000bf5097c24 */ /* 0x000fc6000f8e02ff */
[----:B------:R-:W2:Y:S01]  /*12e50*/  LDL.LU R245, [R1+0x2a8] ;  /* 0x0002a80001f57983 */ /* 0x000ea20000300800 */
[CC--:B------:R-:W-:Y:S02]  /*12e60*/  LEA R4, P6, R8.reuse, R2.reuse, 0x2 ;  /* 0x0000000208047211 */ /* 0x0c0fe400078c10ff */
[C---:B------:R-:W-:Y:S02]  /*12e70*/  LEA R176, P5, R21.reuse, R2, 0x2 ;  /* 0x0000000215b07211 */ /* 0x040fe400078a10ff */
[-C--:B------:R-:W-:Y:S02]  /*12e80*/  LEA.HI.X.SX32 R5, R8, R0.reuse, 0x2, P6 ;  /* 0x0000000008057211 */ /* 0x080fe400030f16ff */
[----:B------:R-:W-:Y:S02]  /*12e90*/  LEA.HI.X.SX32 R177, R21, R0, 0x2, P5 ;  /* 0x0000000015b17211 */ /* 0x000fe400028f16ff */
[C---:B------:R-:W-:Y:S01]  /*12ea0*/  LEA R100, P5, R20.reuse, R2, 0x2 ;  /* 0x0000000214647211 */ /* 0x040fe200078a10ff */
[----:B------:R1:W-:Y:S03]  /*12eb0*/  STL.64 [R1+0x240], R4 ;  /* 0x0002400401007387 */ /* 0x0003e60000100a00 */
[----:B------:R-:W-:Y:S01]  /*12ec0*/  LEA.HI.X.SX32 R101, R20, R0, 0x2, P5 ;  /* 0x0000000014657211 */ /* 0x000fe200028f16ff */
[----:B------:R-:W-:Y:S01]  /*12ed0*/  STL.64 [R1+0x238], R176 ;  /* 0x000238b001007387 */ /* 0x000fe20000100a00 */
[----:B------:R-:W-:-:S03]  /*12ee0*/  LEA R26, P5, R23, R2, 0x2 ;  /* 0x00000002171a7211 */ /* 0x000fc600078a10ff */
[----:B------:R-:W-:Y:S01]  /*12ef0*/  STL.64 [R1+0xcb0], R176 ;  /* 0x000cb0b001007387 */ /* 0x000fe20000100a00 */
[----:B-1----:R-:W-:-:S04]  /*12f00*/  LEA R4, P6, R6, R2, 0x2 ;  /* 0x0000000206047211 */ /* 0x002fc800078c10ff */
        /* <DEDUP_REMOVED lines=8> */
[-C--:B------:R-:W-:Y:S02]  /*12f90*/  LEA.HI.X.SX32 R71, R3, R0.reuse, 0x2, P6 ;  /* 0x0000000003477211 */ /* 0x080fe400030f16ff */
[----:B------:R-:W-:Y:S01]  /*12fa0*/  LEA.HI.X.SX32 R23, R19, R0, 0x2, P5 ;  /* 0x0000000013177211 */ /* 0x000fe200028f16ff */
[----:B---3--:R-:W-:Y:S02]  /*12fb0*/  IMAD R8, R246, UR11, RZ ;  /* 0x0000000bf6087c24 */ /* 0x008fe4000f8e02ff */
[----:B------:R-:W3:Y:S04]  /*12fc0*/  LDL.LU R246, [R1+0x2ac] ;  /* 0x0002ac0001f67983 */ /* 0x000ee80000300800 */
[----:B------:R-:W-:Y:S04]  /*12fd0*/  STL.64 [R1+0x248], R100 ;  /* 0x0002486401007387 */ /* 0x000fe80000100a00 */
[----:B------:R-:W-:Y:S04]  /*12fe0*/  STL.64 [R1+0x250], R4 ;  /* 0x0002500401007387 */ /* 0x000fe80000100a00 */
[----:B------:R-:W-:Y:S01]  /*12ff0*/  STL.64 [R1+0x258], R26 ;  /* 0x0002581a01007387 */ /* 0x000fe20000100a00 */
[----:B----4-:R-:W-:-:S03]  /*13000*/  IMAD R6, R247, UR11, RZ ;  /* 0x0000000bf7067c24 */ /* 0x010fc6000f8e02ff */
[----:B------:R-:W4:Y:S04]  /*13010*/  LDL.LU R247, [R1+0x2b4] ;  /* 0x0002b40001f77983 */ /* 0x000f280000300800 */
[----:B------:R1:W-:Y:S01]  /*13020*/  STL.64 [R1+0x260], R20 ;  /* 0x0002601401007387 */ /* 0x0003e20000100a00 */
[----:B------:R-:W-:-:S03]  /*13030*/  IMAD R251, R244, UR11, RZ ;  /* 0x0000000bf4fb7c24 */ /* 0x000fc6000f8e02ff */
[----:B------:R-:W4:Y:S01]  /*13040*/  LDL.LU R244, [R1+0x2cc] ;  /* 0x0002cc0001f47983 */ /* 0x000f220000300800 */
[----:B-1----:R-:W-:-:S03]  /*13050*/  LEA R20, P6, R7, R2, 0x2 ;  /* 0x0000000207147211 */ /* 0x002fc600078c10ff */
[----:B------:R-:W-:Y:S01]  /*13060*/  STL.64 [R1+0x268], R92 ;  /* 0x0002685c01007387 */ /* 0x000fe20000100a00 */
[----:B------:R-:W-:-:S03]  /*13070*/  LEA.HI.X.SX32 R21, R7, R0, 0x2, P6 ;  /* 0x0000000007157211 */ /* 0x000fc600030f16ff */
[----:B------:R-:W-:Y:S04]  /*13080*/  STL.64 [R1+0x270], R70 ;  /* 0x0002704601007387 */ /* 0x000fe80000100a00 */
[----:B------:R-:W-:Y:S01]  /*13090*/  STL.64 [R1+0x278], R22 ;  /* 0x0002781601007387 */ /* 0x000fe20000100a00 */
[----:B--2---:R-:W-:-:S03]  /*130a0*/  IMAD R7, R245, UR11, RZ ;  /* 0x0000000bf5077c24 */ /* 0x004fc6000f8e02ff */
[----:B------:R-:W2:Y:S01]  /*130b0*/  LDL.LU R245, [R1+0x2d8] ;  /* 0x0002d80001f57983 */ /* 0x000ea20000300800 */
[CC--:B------:R-:W-:Y:S02]  /*130c0*/  LEA R84, P5, R15.reuse, R2.reuse, 0x2 ;  /* 0x000000020f547211 */ /* 0x0c0fe400078a10ff */
[C---:B------:R-:W-:Y:S02]  /*130d0*/  LEA R62, P6, R14.reuse, R2, 0x2 ;  /* 0x000000020e3e7211 */ /* 0x040fe400078c10ff */
[-C--:B------:R-:W-:Y:S01]  /*130e0*/  LEA.HI.X.SX32 R85, R15, R0.reuse, 0x2, P5 ;  /* 0x000000000f557211 */ /* 0x080fe200028f16ff */
[----:B------:R-:W-:Y:S01]  /*130f0*/  STL.64 [R1+0x280], R20 ;  /* 0x0002801401007387 */ /* 0x000fe20000100a00 */
[----:B------:R-:W-:Y:S01]  /*13100*/  IMAD R3, R249, UR11, RZ ;  /* 0x0000000bf9037c24 */ /* 0x000fe2000f8e02ff */
[----:B------:R-:W-:Y:S02]  /*13110*/  LEA.HI.X.SX32 R63, R14, R0, 0x2, P6 ;  /* 0x000000000e3f7211 */ /* 0x000fe400030f16ff */
[----:B------:R-:W-:Y:S01]  /*13120*/  STL.64 [R1+0x288], R84 ;  /* 0x0002885401007387 */ /* 0x000fe20000100a00 */
[----:B------:R-:W-:-:S03]  /*13130*/  LEA R144, P5, R18, R2, 0x2 ;  /* 0x0000000212907211 */ /* 0x000fc600078a10ff */
[----:B------:R-:W2:Y:S01]  /*13140*/  LDL.LU R249, [R1+0x2dc] ;  /* 0x0002dc0001f97983 */ /* 0x000ea20000300800 */
[C---:B------:R-:W-:Y:S02]  /*13150*/  LEA R14, P6, R9.reuse, R2, 0x2 ;  /* 0x00000002090e7211 */ /* 0x040fe400078c10ff */
[----:B------:R-:W-:Y:S01]  /*13160*/  LEA.HI.X.SX32 R145, R18, R0, 0x2, P5 ;  /* 0x0000000012917211 */ /* 0x000fe200028f16ff */
[----:B------:R-:W-:Y:S01]  /*13170*/  STL.64 [R1+0x290], R62 ;  /* 0x0002903e01007387 */ /* 0x000fe20000100a00 */
        /* <DEDUP_REMOVED lines=8> */
[----:B------:R-:W-:Y:S01]  /*13200*/  LEA.HI.X.SX32 R9, R3, R0, 0x2, P6 ;  /* 0x0000000003097211 */ /* 0x000fe200030f16ff */
[----:B---3--:R-:W-:Y:S02]  /*13210*/  IMAD R252, R246, UR11, RZ ;  /* 0x0000000bf6fc7c24 */ /* 0x008fe4000f8e02ff */
[----:B------:R-:W3:Y:S04]  /*13220*/  LDL.LU R246, [R1+0x2f0] ;  /* 0x0002f00001f67983 */ /* 0x000ee80000300800 */
[----:B------:R-:W-:Y:S04]  /*13230*/  STL.64 [R1+0x298], R144 ;  /* 0x0002989001007387 */ /* 0x000fe80000100a00 */
[----:B------:R4:W-:Y:S04]  /*13240*/  STL.64 [R1+0x2a8], R14 ;  /* 0x0002a80e01007387 */ /* 0x0009e80000100a00 */
[----:B------:R-:W-:Y:S01]  /*13250*/  STL.64 [R1+0xca0], R144 ;  /* 0x000ca09001007387 */ /* 0x000fe20000100a00 */
[----:B----4-:R-:W-:-:S03]  /*13260*/  IMAD R15, R247, UR11, RZ ;  /* 0x0000000bf70f7c24 */ /* 0x010fc6000f8e02ff */
[----:B------:R-:W4:Y:S04]  /*13270*/  LDL.LU R247, [R1+0x2f4] ;  /* 0x0002f40001f77983 */ /* 0x000f280000300800 */
[----:B------:R-:W-:Y:S01]  /*13280*/  STL.64 [R1+0x2b8], R76 ;  /* 0x0002b84c01007387 */ /* 0x000fe20000100a00 */
[----:B------:R-:W-:-:S03]  /*13290*/  IMAD R14, R244, UR11, RZ ;  /* 0x0000000bf40e7c24 */ /* 0x000fc6000f8e02ff */
[----:B------:R-:W4:Y:S04]  /*132a0*/  LDL.LU R244, [R1+0x310] ;  /* 0x0003100001f47983 */ /* 0x000f280000300800 */
[----:B------:R-:W-:Y:S04]  /*132b0*/  STL.64 [R1+0x2c0], R54 ;  /* 0x0002c03601007387 */ /* 0x000fe80000100a00 */
[----:B------:R1:W-:Y:S04]  /*132c0*/  STL.64 [R1+0x2c8], R18 ;  /* 0x0002c81201007387 */ /* 0x0003e80000100a00 */
[----:B------:R-:W4:Y:S04]  /*132d0*/  LDL.LU R6, [R1+0x314] ;  /* 0x0003140001067983 */ /* 0x000f280000300800 */
[----:B------:R1:W-:Y:S01]  /*132e0*/  STL.64 [R1+0x2d0], R8 ;  /* 0x0002d00801007387 */ /* 0x0003e20000100a00 */
[----:B--2---:R-:W-:-:S03]  /*132f0*/  IMAD R3, R245, UR11, RZ ;  /* 0x0000000bf5037c24 */ /* 0x004fc6000f8e02ff */
[----:B------:R-:W2:Y:S01]  /*13300*/  LDL.LU R245, [R1+0x334] ;  /* 0x0003340001f57983 */ /* 0x000ea20000300800 */
[CC--:B------:R-:W-:Y:S02]  /*13310*/  LEA R68, P5, R7.reuse, R2.reuse, 0x2 ;  /* 0x0000000207447211 */ /* 0x0c0fe400078a10ff */
[C---:B------:R-:W-:Y:S02]  /*13320*/  LEA R46, P6, R252.reuse, R2, 0x2 ;  /* 0x00000002fc2e7211 */ /* 0x040fe400078c10ff */
[----:B------:R-:W-:Y:S02]  /*13330*/  LEA.HI.X.SX32 R69, R7, R0, 0x2, P5 ;  /* 0x0000000007457211 */ /* 0x000fe400028f16ff */
[----:B------:R-:W2:Y:S01]  /*13340*/  LDL.LU R7, [R1+0x33c] ;  /* 0x00033c0001077983 */ /* 0x000ea20000300800 */
[----:B-1----:R-:W-:Y:S02]  /*13350*/  LEA R18, P5, R15, R2, 0x2 ;  /* 0x000000020f127211 */ /* 0x002fe400078a10ff */
[----:B------:R-:W-:-:S02]  /*13360*/  LEA.HI.X.SX32 R47, R252, R0, 0x2, P6 ;  /* 0x00000000fc2f7211 */ /* 0x000fc400030f16ff */
[C---:B------:R-:W-:Y:S02]  /*13370*/  LEA R8, P6, R14.reuse, R2, 0x2 ;  /* 0x000000020e087211 */ /* 0x040fe400078c10ff */
[----:B------:R-:W-:Y:S01]  /*13380*/  LEA.HI.X.SX32 R19, R15, R0, 0x2, P5 ;  /* 0x000000000f137211 */ /* 0x000fe200028f16ff */
[----:B------:R-:W-:Y:S01]  /*13390*/  STL.64 [R1+0x2e0], R68 ;  /* 0x0002e04401007387 */ /* 0x000fe20000100a00 */
[----:B------:R-:W-:Y:S01]  /*133a0*/  IMAD R251, R249, UR11, RZ ;  /* 0x0000000bf9fb7c24 */ /* 0x000fe2000f8e02ff */
[----:B------:R-:W-:Y:S02]  /*133b0*/  LEA R60, P5, R3, R2, 0x2 ;  /* 0x00000002033c7211 */ /* 0x000fe400078a10ff */
[----:B------:R-:W-:Y:S01]  /*133c0*/  LEA.HI.X.SX32 R9, R14, R0, 0x2, P6 ;  /* 0x000000000e097211 */ /* 0x000fe200030f16ff */
[----:B------:R-:W2:Y:S01]  /*133d0*/  LDL.LU R248, [R1+0x340] ;  /* 0x0003400001f87983 */ /* 0x000ea20000300800 */
[----:B------:R-:W-:-:S03]  /*133e0*/  ISETP.NE.U32.AND P6, PT, R12, RZ, PT ;  /* 0x000000ff0c00720c */ /* 0x000fc60003fc5070 */
[----:B------:R-:W-:Y:S01]  /*133f0*/  STL.64 [R1+0x2e8], R46 ;  /* 0x0002e82e01007387 */ /* 0x000fe20000100a00 */
[----:B------:R-:W-:-:S03]  /*13400*/  LEA.HI.X.SX32 R61, R3, R0, 0x2, P5 ;  /* 0x00000000033d7211 */ /* 0x000fc600028f16ff */
[----:B------:R-:W-:Y:S01]  /*13410*/  STL.64 [R1+0x2f8], R18 ;  /* 0x0002f81201007387 */ /* 0x000fe20000100a00 */
[----:B------:R-:W-:-:S03]  /*13420*/  LEA R38, P5, R251, R2, 0x2 ;  /* 0x00000002fb267211 */ /* 0x000fc600078a10ff */
[----:B------:R-:W2:Y:S04]  /*13430*/  LDL.LU R12, [R1+0xe28] ;  /* 0x000e2800010c7983 */ /* 0x000ea80000300800 */
[----:B------:R1:W-:Y:S01]  /*13440*/  STL.64 [R1+0x300], R8 ;  /* 0x0003000801007387 */ /* 0x0003e20000100a00 */
[----:B------:R-:W-:-:S03]  /*13450*/  LEA.HI.X.SX32 R39, R251, R0, 0x2, P5 ;  /* 0x00000000fb277211 */ /* 0x000fc600028f16ff */
[----:B------:R-:W2:Y:S01]  /*13460*/  LDL.LU R249, [R1+0x344] ;  /* 0x0003440001f97983 */ /* 0x000ea20000300800 */
[----:B---3--:R-:W-:-:S03]  /*13470*/  IMAD R252, R246, UR11, RZ ;  /* 0x0000000bf6fc7c24 */ /* 0x008fc6000f8e02ff */
[----:B------:R-:W3:Y:S02]  /*13480*/  LDL.LU R246, [R1+0x348] ;  /* 0x0003480001f67983 */ /* 0x000ee40000300800 */
[----:B-1----:R-:W-:-:S04]  /*13490*/  LEA R8, P5, R252, R2, 0x2 ;  /* 0x00000002fc087211 */ /* 0x002fc800078a10ff */
[----:B------:R-:W-:Y:S01]  /*134a0*/  LEA.HI.X.SX32 R9, R252, R0, 0x2, P5 ;  /* 0x00000000fc097211 */ /* 0x000fe200028f16ff */
[----:B----4-:R-:W-:Y:S02]  /*134b0*/  IMAD R3, R247, UR11, RZ ;  /* 0x0000000bf7037c24 */ /* 0x010fe4000f8e02ff */
[----:B------:R-:W4:Y:S04]  /*134c0*/  LDL.LU R247, [R1+0x34c] ;  /* 0x00034c0001f77983 */ /* 0x000f280000300800 */
[----:B------:R-:W-:Y:S01]  /*134d0*/  STL.64 [R1+0x308], R60 ;  /* 0x0003083c01007387 */ /* 0x000fe20000100a00 */
[----:B------:R-:W-:-:S03]  /*134e0*/  IMAD R251, R244, UR11, RZ ;  /* 0x0000000bf4fb7c24 */ /* 0x000fc6000f8e02ff */
[----:B------:R-:W4:Y:S04]  /*134f0*/  LDL.LU R244, [R1+0x374] ;  /* 0x0003740001f47983 */ /* 0x000f280000300800 */
[----:B------:R-:W-:Y:S04]  /*13500*/  STL.64 [R1+0x318], R38 ;  /* 0x0003182601007387 */ /* 0x000fe80000100a00 */
[----:B------:R1:W-:Y:S02]  /*13510*/  STL.64 [R1+0x320], R8 ;  /* 0x0003200801007387 */ /* 0x0003e40000100a00 */
[----:B-1----:R-:W-:-:S04]  /*13520*/  LEA R8, P5, R3, R2, 0x2 ;  /* 0x0000000203087211 */ /* 0x002fc800078a10ff */
[----:B------:R-:W-:Y:S01]  /*13530*/  LEA.HI.X.SX32 R9, R3, R0, 0x2, P5 ;  /* 0x0000000003097211 */ /* 0x000fe200028f16ff */
[----:B--2---:R-:W-:Y:S02]  /*13540*/  IMAD R3, R245, UR11, RZ ;  /* 0x0000000bf5037c24 */ /* 0x004fe4000f8e02ff */
[----:B------:R-:W2:Y:S01]  /*13550*/  LDL.LU R245, [R1+0x378] ;  /* 0x0003780001f57983 */ /* 0x000ea20000300800 */
[----:B------:R-:W-:Y:S01]  /*13560*/  IMAD R252, R6, UR11, RZ ;  /* 0x0000000b06fc7c24 */ /* 0x000fe2000f8e02ff */
[----:B------:R-:W-:-:S04]  /*13570*/  LEA R52, P5, R251, R2, 0x2 ;  /* 0x00000002fb347211 */ /* 0x000fc800078a10ff */
[----:B------:R-:W-:Y:S02]  /*13580*/  LEA.HI.X.SX32 R53, R251, R0, 0x2, P5 ;  /* 0x00000000fb357211 */ /* 0x000fe400028f16ff */
[C---:B------:R-:W-:Y:S01]  /*13590*/  LEA R30, P5, R252.reuse, R2, 0x2 ;  /* 0x00000002fc1e7211 */ /* 0x040fe200078a10ff */
[----:B------:R1:W-:Y:S03]  /*135a0*/  STL.64 [R1+0x328], R8 ;  /* 0x0003280801007387 */ /* 0x0003e60000100a00 */
[----:B------:R-:W-:Y:S01]  /*135b0*/  LEA.HI.X.SX32 R31, R252, R0, 0x2, P5 ;  /* 0x00000000fc1f7211 */ /* 0x000fe200028f16ff */
[----:B------:R-:W2:Y:S01]  /*135c0*/  LDL.LU R6, [R1+0x37c] ;  /* 0x00037c0001067983 */ /* 0x000ea20000300800 */
[----:B------:R-:W-:Y:S01]  /*135d0*/  IMAD R251, R7, UR11, RZ ;  /* 0x0000000b07fb7c24 */ /* 0x000fe2000f8e02ff */
[C---:B-1----:R-:W-:Y:S02]  /*135e0*/  LEA R8, P5, R3.reuse, R2, 0x2 ;  /* 0x0000000203087211 */ /* 0x042fe400078a10ff */
[----:B------:R-:W-:Y:S02]  /*135f0*/  STL.64 [R1+0x330], R52 ;  /* 0x0003303401007387 */ /* 0x000fe40000100a00 */
[----:B------:R-:W-:-:S02]  /*13600*/  LEA.HI.X.SX32 R9, R3, R0, 0x2, P5 ;  /* 0x0000000003097211 */ /* 0x000fc400028f16ff */
[----:B------:R-:W2:Y:S04]  /*13610*/  LDL.LU R7, [R1+0x388] ;  /* 0x0003880001077983 */ /* 0x000ea80000300800 */
[----:B------:R-:W-:Y:S04]  /*13620*/  STL.64 [R1+0x338], R30 ;  /* 0x0003381e01007387 */ /* 0x000fe80000100a00 */
[----:B------:R1:W-:Y:S01]  /*13630*/  STL.64 [R1+0x350], R8 ;  /* 0x0003500801007387 */ /* 0x0003e20000100a00 */
[----:B------:R-:W-:-:S03]  /*13640*/  IMAD R252, R248, UR11, RZ ;  /* 0x0000000bf8fc7c24 */ /* 0x000fc6000f8e02ff */
[----:B------:R-:W2:Y:S01]  /*13650*/  LDL.LU R248, [R1+0x38c] ;  /* 0x00038c0001f87983 */ /* 0x000ea20000300800 */
[----:B-1----:R-:W-:-:S04]  /*13660*/  LEA R8, P5, R251, R2, 0x2 ;  /* 0x00000002fb087211 */ /* 0x002fc800078a10ff */
[----:B------:R-:W-:Y:S01]  /*13670*/  LEA.HI.X.SX32 R9, R251, R0, 0x2, P5 ;  /* 0x00000000fb097211 */ /* 0x000fe200028f16ff */
[----:B------:R-:W-:Y:S01]  /*13680*/  IMAD R3, R249, UR11, RZ ;  /* 0x0000000bf9037c24 */ /* 0x000fe2000f8e02ff */
[----:B------:R-:W-:-:S03]  /*13690*/  LEA R44, P5, R252, R2, 0x2 ;  /* 0x00000002fc2c7211 */ /* 0x000fc600078a10ff */
[----:B------:R1:W-:Y:S04]  /*136a0*/  STL.64 [R1+0x358], R8 ;  /* 0x0003580801007387 */ /* 0x0003e80000100a00 */
[----:B------:R-:W2:Y:S01]  /*136b0*/  LDL.LU R249, [R1+0x3ac] ;  /* 0x0003ac0001f97983 */ /* 0x000ea20000300800 */
[----:B------:R-:W-:Y:S02]  /*136c0*/  LEA.HI.X.SX32 R45, R252, R0, 0x2, P5 ;  /* 0x00000000fc2d7211 */ /* 0x000fe400028f16ff */
[----:B------:R-:W-:-:S04]  /*136d0*/  LEA R22, P5, R3, R2, 0x2 ;  /* 0x0000000203167211 */ /* 0x000fc800078a10ff */
[----:B------:R-:W-:Y:S01]  /*136e0*/  LEA.HI.X.SX32 R23, R3, R0, 0x2, P5 ;  /* 0x0000000003177211 */ /* 0x000fe200028f16ff */
[----:B---3--:R-:W-:Y:S02]  /*136f0*/  IMAD R251, R246, UR11, RZ ;  /* 0x0000000bf6fb7c24 */ /* 0x008fe4000f8e02ff */
[----:B------:R-:W3:Y:S03]  /*13700*/  LDL.LU R246, [R1+0x3b0] ;  /* 0x0003b00001f67983 */ /* 0x000ee60000300800 */
[C---:B------:R-:W-:Y:S01]  /*13710*/  LEA R112, P5, R251.reuse, R2, 0x2 ;  /* 0x00000002fb707211 */ /* 0x040fe200078a10ff */
[----:B------:R-:W-:Y:S03]  /*13720*/  STL.64 [R1+0x360], R44 ;  /* 0x0003602c01007387 */ /* 0x000fe60000100a00 */
[----:B------:R-:W-:Y:S01]  /*13730*/  LEA.HI.X.SX32 R113, R251, R0, 0x2, P5 ;  /* 0x00000000fb717211 */ /* 0x000fe200028f16ff */
[----:B----4-:R-:W-:-:S02]  /*13740*/  IMAD R252, R247, UR11, RZ ;  /* 0x0000000bf7fc7c24 */ /* 0x010fc4000f8e02ff */
[----:B------:R-:W4:Y:S04]  /*13750*/  LDL.LU R247, [R1+0x3b4] ;  /* 0x0003b40001f77983 */ /* 0x000f280000300800 */
[----:B------:R-:W-:Y:S01]  /*13760*/  STL.64 [R1+0x368], R22 ;  /* 0x0003681601007387 */ /* 0x000fe20000100a00 */
[----:B------:R-:W-:-:S03]  /*13770*/  IMAD R3, R244, UR11, RZ ;  /* 0x0000000bf4037c24 */ /* 0x000fc6000f8e02ff */
[----:B------:R-:W4:Y:S01]  /*13780*/  LDL.LU R244, [R1+0x3d4] ;  /* 0x0003d40001f47983 */ /* 0x000f220000300800 */
[----:B--2---:R-:W-:-:S03]  /*13790*/  IMAD R251, R245, UR11, RZ ;  /* 0x0000000bf5fb7c24 */ /* 0x004fc6000f8e02ff */
[----:B------:R-:W2:Y:S01]  /*137a0*/  LDL.LU R245, [R1+0x3dc] ;  /* 0x0003dc0001f57983 */ /* 0x000ea20000300800 */
[----:B-1----:R-:W-:-:S04]  /*137b0*/  LEA R8, P5, R252, R2, 0x2 ;  /* 0x00000002fc087211 */ /* 0x002fc800078a10ff */
[----:B------:R-:W-:Y:S02]  /*137c0*/  LEA.HI.X.SX32 R9, R252, R0, 0x2, P5 ;  /* 0x00000000fc097211 */ /* 0x000fe400028f16ff */
[C---:B------:R-:W-:Y:S01]  /*137d0*/  LEA R36, P5, R3.reuse, R2, 0x2 ;  /* 0x0000000203247211 */ /* 0x040fe200078a10ff */
[----:B------:R-:W-:Y:S03]  /*137e0*/  STL.64 [R1+0x370], R112 ;  /* 0x0003707001007387 */ /* 0x000fe60000100a00 */
[----:B------:R-:W-:Y:S01]  /*137f0*/  LEA.HI.X.SX32 R37, R3, R0, 0x2, P5 ;  /* 0x0000000003257211 */ /* 0x000fe200028f16ff */
[----:B------:R-:W-:Y:S01]  /*13800*/  IMAD R252, R6, UR11, RZ ;  /* 0x0000000b06fc7c24 */ /* 0x000fe2000f8e02ff */
[C---:B------:R-:W-:Y:S01]  /*13810*/  LEA R14, P5, R251.reuse, R2, 0x2 ;  /* 0x00000002fb0e7211 */ /* 0x040fe200078a10ff */
[----:B------:R-:W-:Y:S03]  /*13820*/  STL.64 [R1+0xc90], R112 ;  /* 0x000c907001007387 */ /* 0x000fe60000100a00 */
[----:B------:R-:W-:Y:S01]  /*13830*/  LEA.HI.X.SX32 R15, R251, R0, 0x2, P5 ;  /* 0x00000000fb0f7211 */ /* 0x000fe200028f16ff */
[----:B------:R1:W-:Y:S04]  /*13840*/  STL.64 [R1+0x380], R8 ;  /* 0x0003800801007387 */ /* 0x0003e80000100a00 */
[----:B------:R-:W2:Y:S01]  /*13850*/  LDL.LU R6, [R1+0x3ec] ;  /* 0x0003ec0001067983 */ /* 0x000ea20000300800 */
[----:B------:R-:W-:Y:S01]  /*13860*/  IMAD R3, R7, UR11, RZ ;  /* 0x0000000b07037c24 */ /* 0x000fe2000f8e02ff */
[----:B-1----:R-:W-:-:S02]  /*13870*/  LEA R8, P5, R252, R2, 0x2 ;  /* 0x00000002fc087211 */ /* 0x002fc400078a10ff */
[----:B------:R-:W-:Y:S02]  /*13880*/  STL.64 [R1+0x390], R36 ;  /* 0x0003902401007387 */ /* 0x000fe40000100a00 */
[----:B------:R-:W-:Y:S02]  /*13890*/  LEA.HI.X.SX32 R9, R252, R0, 0x2, P5 ;  /* 0x00000000fc097211 */ /* 0x000fe400028f16ff */
[----:B------:R-:W2:Y:S04]  /*138a0*/  LDL.LU R7, [R1+0x3fc] ;  /* 0x0003fc0001077983 */ /* 0x000ea80000300800 */
[----:B------:R-:W-:Y:S01]  /*138b0*/  STL.64 [R1+0x398], R14 ;  /* 0x0003980e01007387 */ /* 0x000fe20000100a00 */
[----:B------:R-:W-:-:S03]  /*138c0*/  IMAD R251, R248, UR11, RZ ;  /* 0x0000000bf8fb7c24 */ /* 0x000fc6000f8e02ff */
[----:B------:R1:W-:Y:S02]  /*138d0*/  STL.64 [R1+0x3a0], R8 ;  /* 0x0003a00801007387 */ /* 0x0003e40000100a00 */
[----:B-1----:R-:W-:-:S04]  /*138e0*/  LEA R8, P5, R3, R2, 0x2 ;  /* 0x0000000203087211 */ /* 0x002fc800078a10ff */
[----:B------:R-:W-:Y:S01]  /*138f0*/  LEA.HI.X.SX32 R9, R3, R0, 0x2, P5 ;  /* 0x0000000003097211 */ /* 0x000fe200028f16ff */
[----:B------:R-:W-:Y:S01]  /*13900*/  IMAD R252, R249, UR11, RZ ;  /* 0x0000000bf9fc7c24 */ /* 0x000fe2000f8e02ff */
[----:B------:R-:W-:-:S03]  /*13910*/  LEA R28, P5, R251, R2, 0x2 ;  /* 0x00000002fb1c7211 */ /* 0x000fc600078a10ff */
[----:B------:R1:W-:Y:S01]  /*13920*/  STL.64 [R1+0x3a8], R8 ;  /* 0x0003a80801007387 */ /* 0x0003e20000100a00 */
[----:B------:R-:W-:Y:S02]  /*13930*/  LEA.HI.X.SX32 R29, R251, R0, 0x2, P5 ;  /* 0x00000000fb1d7211 */ /* 0x000fe400028f16ff */
[C---:B------:R-:W-:Y:S01]  /*13940*/  LEA R248, P5, R252.reuse, R2, 0x2 ;  /* 0x00000002fcf87211 */ /* 0x040fe200078a10ff */
[----:B-1----:R-:W2:Y:S04]  /*13950*/  LDL.LU R9, [R1+0x404] ;  /* 0x0004040001097983 */ /* 0x002ea80000300800 */
[----:B------:R-:W2:Y:S01]  /*13960*/  LDL.LU R19, [R1+0x40c] ;  /* 0x00040c0001137983 */ /* 0x000ea20000300800 */
[----:B------:R-:W-:-:S03]  /*13970*/  LEA.HI.X.SX32 R249, R252, R0, 0x2, P5 ;  /* 0x00000000fcf97211 */ /* 0x000fc600028f16ff */
[----:B------:R-:W-:Y:S04]  /*13980*/  STL.64 [R1+0x3b8], R28 ;  /* 0x0003b81c01007387 */ /* 0x000fe80000100a00 */
[----:B------:R-:W-:Y:S01]  /*13990*/  STL.64 [R1+0x3c0], R248 ;  /* 0x0003c0f801007387 */ /* 0x000fe20000100a00 */
[----:B---3--:R-:W-:-:S05]  /*139a0*/  IMAD R3, R246, UR11, RZ ;  /* 0x0000000bf6037c24 */ /* 0x008fca000f8e02ff */
[----:B------:R-:W-:-:S04]  /*139b0*/  LEA R240, P5, R3, R2, 0x2 ;  /* 0x0000000203f07211 */ /* 0x000fc800078a10ff */
[----:B------:R-:W-:Y:S01]  /*139c0*/  LEA.HI.X.SX32 R241, R3, R0, 0x2, P5 ;  /* 0x0000000003f17211 */ /* 0x000fe200028f16ff */
[----:B----4-:R-:W-:Y:S02]  /*139d0*/  IMAD R252, R244, UR11, RZ ;  /* 0x0000000bf4fc7c24 */ /* 0x010fe4000f8e02ff */
[----:B------:R-:W3:Y:S04]  /*139e0*/  LDL.LU R244, [R1+0x414] ;  /* 0x0004140001f47983 */ /* 0x000ee80000300800 */
[----:B------:R-:W-:Y:S04]  /*139f0*/  STL.64 [R1+0x3d0], R240 ;  /* 0x0003d0f001007387 */ /* 0x000fe80000100a00 */
[----:B------:R-:W-:Y:S01]  /*13a00*/  STL.64 [R1+0xc88], R240 ;  /* 0x000c88f001007387 */ /* 0x000fe20000100a00 */
[----:B--2---:R-:W-:-:S03]  /*13a10*/  IMAD R3, R245, UR11, RZ ;  /* 0x0000000bf5037c24 */ /* 0x004fc6000f8e02ff */
[----:B------:R-:W2:Y:S01]  /*13a20*/  LDL.LU R245, [R1+0x41c] ;  /* 0x00041c0001f57983 */ /* 0x000ea20000300800 */
[----:B------:R-:W-:-:S05]  /*13a30*/  IMAD R251, R247, UR11, RZ ;  /* 0x0000000bf7fb7c24 */ /* 0x000fca000f8e02ff */
[----:B------:R-:W-:-:S04]  /*13a40*/  LEA R20, P5, R251, R2, 0x2 ;  /* 0x00000002fb147211 */ /* 0x000fc800078a10ff */
[----:B------:R-:W-:Y:S02]  /*13a50*/  LEA.HI.X.SX32 R21, R251, R0, 0x2, P5 ;  /* 0x00000000fb157211 */ /* 0x000fe400028f16ff */
[----:B------:R-:W-:-:S04]  /*13a60*/  LEA R246, P5, R252, R2, 0x2 ;  /* 0x00000002fcf67211 */ /* 0x000fc800078a10ff */
[----:B------:R-:W-:Y:S02]  /*13a70*/  LEA.HI.X.SX32 R247, R252, R0, 0x2, P5 ;  /* 0x00000000fcf77211 */ /* 0x000fe400028f16ff */
[C---:B------:R-:W-:Y:S01]  /*13a80*/  LEA R208, P5, R3.reuse, R2, 0x2 ;  /* 0x0000000203d07211 */ /* 0x040fe200078a10ff */
[----:B------:R-:W-:Y:S01]  /*13a90*/  IMAD R251, R6, UR11, RZ ;  /* 0x0000000b06fb7c24 */ /* 0x000fe2000f8e02ff */
[----:B------:R1:W-:Y:S02]  /*13aa0*/  STL.64 [R1+0x3d8], R20 ;  /* 0x0003d81401007387 */ /* 0x0003e40000100a00 */
[----:B------:R-:W-:Y:S02]  /*13ab0*/  LEA.HI.X.SX32 R209, R3, R0, 0x2, P5 ;  /* 0x0000000003d17211 */ /* 0x000fe400028f16ff */
[----:B------:R-:W4:Y:S01]  /*13ac0*/  LDL.LU R6, [R1+0x42c] ;  /* 0x00042c0001067983 */ /* 0x000f220000300800 */
[----:B------:R-:W-:-:S04]  /*13ad0*/  LEA R80, P5, R251, R2, 0x2 ;  /* 0x00000002fb507211 */ /* 0x000fc800078a10ff */
[----:B------:R-:W-:Y:S01]  /*13ae0*/  LEA.HI.X.SX32 R81, R251, R0, 0x2, P5 ;  /* 0x00000000fb517211 */ /* 0x000fe200028f16ff */
[----:B------:R-:W-:Y:S02]  /*13af0*/  IMAD R252, R7, UR11, RZ ;  /* 0x0000000b07fc7c24 */ /* 0x000fe4000f8e02ff */
[----:B------:R-:W4:Y:S04]  /*13b00*/  LDL.LU R7, [R1+0x43c] ;  /* 0x00043c0001077983 */ /* 0x000f280000300800 */
[----:B------:R-:W-:Y:S04]  /*13b10*/  STL.64 [R1+0x3e8], R246 ;  /* 0x0003e8f601007387 */ /* 0x000fe80000100a00 */
[----:B------:R-:W-:Y:S01]  /*13b20*/  STL.64 [R1+0x3f8], R208 ;  /* 0x0003f8d001007387 */ /* 0x000fe20000100a00 */
[C---:B------:R-:W-:Y:S01]  /*13b30*/  LEA R8, P5, R252.reuse, R2, 0x2 ;  /* 0x00000002fc087211 */ /* 0x040fe200078a10ff */
[----:B------:R-:W-:Y:S01]  /*13b40*/  IMAD R251, R19, UR6, RZ ;  /* 0x0000000613fb7c24 */ /* 0x000fe2000f8e02ff */
[----:B------:R-:W2:Y:S01]  /*13b50*/  LDCU UR6, c[0x0][0x3b0] ;  /* 0x00007600ff0677ac */ /* 0x000ea20008000800 */
[----:B------:R-:W4:Y:S01]  /*13b60*/  LDL.LU R19, [R1+0x444] ;  /* 0x0004440001137983 */ /* 0x000f220000300800 */
[----:B------:R-:W-:Y:S01]  /*13b70*/  IMAD R3, R9, UR11, RZ ;  /* 0x0000000b09037c24 */ /* 0x000fe2000f8e02ff */
[----:B------:R-:W-:Y:S01]  /*13b80*/  LEA.HI.X.SX32 R9, R252, R0, 0x2, P5 ;  /* 0x00000000fc097211 */ /* 0x000fe200028f16ff */
[----:B------:R-:W2:Y:S01]  /*13b90*/  LDCU UR11, c[0x0][0x3b0] ;  /* 0x00007600ff0b77ac */ /* 0x000ea20008000800 */
[----:B------:R-:W-:Y:S02]  /*13ba0*/  STL.64 [R1+0x400], R80 ;  /* 0x0004005001007387 */ /* 0x000fe40000100a00 */
[----:B-1----:R-:W-:-:S02]  /*13bb0*/  LEA R20, P5, R3, R2, 0x2 ;  /* 0x0000000203147211 */ /* 0x002fc400078a10ff */
[----:B------:R-:W-:Y:S02]  /*13bc0*/  STL.64 [R1+0xc98], R80 ;  /* 0x000c985001007387 */ /* 0x000fe40000100a00 */
[----:B------:R-:W-:Y:S02]  /*13bd0*/  LEA.HI.X.SX32 R21, R3, R0, 0x2, P5 ;  /* 0x0000000003157211 */ /* 0x000fe400028f16ff */
[----:B------:R-:W4:Y:S04]  /*13be0*/  LDL.LU R18, [R1+0x44c] ;  /* 0x00044c0001127983 */ /* 0x000f280000300800 */
[----:B------:R1:W-:Y:S01]  /*13bf0*/  STL.64 [R1+0x408], R8 ;  /* 0x0004080801007387 */ /* 0x0003e20000100a00 */
[----:B---3--:R-:W-:Y:S02]  /*13c00*/  IMAD R252, R244, UR12, RZ ;  /* 0x0000000cf4fc7c24 */ /* 0x008fe4000f8e02ff */
[----:B--2---:R-:W-:Y:S01]  /*13c10*/  IMAD R3, R245, UR13, RZ ;  /* 0x0000000df5037c24 */ /* 0x004fe2000f8e02ff */
[----:B------:R-:W2:Y:S01]  /*13c20*/  LDL.LU R244, [R1+0x454] ;  /* 0x0004540001f47983 */ /* 0x000ea20000300800 */
[C---:B------:R-:W-:Y:S01]  /*13c30*/  LEA R176, P5, R251.reuse, R2, 0x2 ;  /* 0x00000002fbb07211 */ /* 0x040fe200078a10ff */
[----:B------:R-:W2:Y:S02]  /*13c40*/  LDCU UR13, c[0x0][0x3b0] ;  /* 0x00007600ff0d77ac */ /* 0x000ea40008000800 */
[----:B------:R-:W3:Y:S01]  /*13c50*/  LDL.LU R245, [R1+0x46c] ;  /* 0x00046c0001f57983 */ /* 0x000ee20000300800 */
[----:B------:R-:W-:Y:S01]  /*13c60*/  LEA.HI.X.SX32 R177, R251, R0, 0x2, P5 ;  /* 0x00000000fbb17211 */ /* 0x000fe200028f16ff */
[----:B------:R-:W2:Y:S01]  /*13c70*/  LDCU UR12, c[0x0][0x3b0] ;  /* 0x00007600ff0c77ac */ /* 0x000ea20008000800 */
[C---:B------:R-:W-:Y:S01]  /*13c80*/  LEA R232, P5, R252.reuse, R2, 0x2 ;  /* 0x00000002fce87211 */ /* 0x040fe200078a10ff */
[----:B------:R-:W-:Y:S03]  /*13c90*/  STL.64 [R1+0x410], R20 ;  /* 0x0004101401007387 */ /* 0x000fe60000100a00 */
[----:B------:R-:W-:Y:S01]  /*13ca0*/  LEA.HI.X.SX32 R233, R252, R0, 0x2, P5 ;  /* 0x00000000fce97211 */ /* 0x000fe200028f16ff */
[----:B------:R-:W-:Y:S01]  /*13cb0*/  STL.64 [R1+0x418], R176 ;  /* 0x000418b001007387 */ /* 0x000fe20000100a00 */
[----:B-1----:R-:W-:-:S04]  /*13cc0*/  LEA R8, P5, R3, R2, 0x2 ;  /* 0x0000000203087211 */ /* 0x002fc800078a10ff */
[----:B------:R-:W-:Y:S01]  /*13cd0*/  LEA.HI.X.SX32 R9, R3, R0, 0x2, P5 ;  /* 0x0000000003097211 */ /* 0x000fe200028f16ff */
[----:B----4-:R-:W-:Y:S01]  /*13ce0*/  IMAD R251, R6, UR14, RZ ;  /* 0x0000000e06fb7c24 */ /* 0x010fe2000f8e02ff */
[----:B------:R-:W3:Y:S01]  /*13cf0*/  LDCU UR14, c[0x0][0x3b0] ;  /* 0x00007600ff0e77ac */ /* 0x000ee20008000800 */
[----:B------:R-:W4:Y:S04]  /*13d00*/  LDL.LU R6, [R1+0x474] ;  /* 0x0004740001067983 */ /* 0x000f280000300800 */
[----:B------:R-:W-:Y:S01]  /*13d10*/  STL.64 [R1+0x428], R232 ;  /* 0x000428e801007387 */ /* 0x000fe20000100a00 */
[----:B------:R-:W-:-:S03]  /*13d20*/  IMAD R252, R7, UR11, RZ ;  /* 0x0000000b07fc7c24 */ /* 0x000fc6000f8e02ff */
[----:B------:R-:W-:Y:S01]  /*13d30*/  STL.64 [R1+0xca8], R232 ;  /* 0x000ca8e801007387 */ /* 0x000fe20000100a00 */
[----:B------:R-:W4:Y:S03]  /*13d40*/  LDCU UR11, c[0x0][0x3b0] ;  /* 0x00007600ff0b77ac */ /* 0x000f260008000800 */
[----:B------:R-:W4:Y:S04]  /*13d50*/  LDL.LU R7, [R1+0x47c] ;  /* 0x00047c0001077983 */ /* 0x000f280000300800 */
[----:B------:R1:W-:Y:S02]  /*13d60*/  STL.64 [R1+0x438], R8 ;  /* 0x0004380801007387 */ /* 0x0003e40000100a00 */
[----:B-1----:R-:W-:-:S04]  /*13d70*/  LEA R8, P5, R251, R2, 0x2 ;  /* 0x00000002fb087211 */ /* 0x002fc800078a10ff */
[----:B------:R-:W-:Y:S02]  /*13d80*/  LEA.HI.X.SX32 R9, R251, R0, 0x2, P5 ;  /* 0x00000000fb097211 */ /* 0x000fe400028f16ff */
[----:B------:R-:W-:-:S04]  /*13d90*/  LEA R144, P5, R252, R2, 0x2 ;  /* 0x00000002fc907211 */ /* 0x000fc800078a10ff */
[----:B------:R-:W-:Y:S01]  /*13da0*/  LEA.HI.X.SX32 R145, R252, R0, 0x2, P5 ;  /* 0x00000000fc917211 */ /* 0x000fe200028f16ff */
[----:B------:R-:W-:Y:S01]  /*13db0*/  IMAD R3, R19, UR6, RZ ;  /* 0x0000000613037c24 */ /* 0x000fe2000f8e02ff */
[----:B------:R-:W1:Y:S01]  /*13dc0*/  LDCU UR6, c[0x0][0x3b0] ;  /* 0x00007600ff0677ac */ /* 0x000e620008000800 */
[----:B------:R-:W4:Y:S03]  /*13dd0*/  LDL.LU R19, [R1+0x484] ;  /* 0x0004840001137983 */ /* 0x000f260000300800 */
[C---:B------:R-:W-:Y:S01]  /*13de0*/  LEA R224, P5, R3.reuse, R2, 0x2 ;  /* 0x0000000203e07211 */ /* 0x040fe200078a10ff */
[----:B------:R-:W4:Y:S03]  /*13df0*/  LDL.LU R26, [R1+0x494] ;  /* 0x00049400011a7983 */ /* 0x000f260000300800 */
[----:B------:R-:W-:Y:S01]  /*13e00*/  LEA.HI.X.SX32 R225, R3, R0, 0x2, P5 ;  /* 0x0000000003e17211 */ /* 0x000fe200028f16ff */
[----:B------:R-:W-:Y:S01]  /*13e10*/  STL.64 [R1+0x440], R8 ;  /* 0x0004400801007387 */ /* 0x000fe20000100a00 */
[----:B--2---:R-:W-:Y:S01]  /*13e20*/  IMAD R252, R244, UR13, RZ ;  /* 0x0000000df4fc7c24 */ /* 0x004fe2000f8e02ff */
[----:B------:R-:W2:Y:S02]  /*13e30*/  LDCU UR13, c[0x0][0x3b0] ;  /* 0x00007600ff0d77ac */ /* 0x000ea40008000800 */
[----:B------:R-:W2:Y:S01]  /*13e40*/  LDL.LU R244, [R1+0x4a4] ;  /* 0x0004a40001f47983 */ /* 0x000ea20000300800 */
[----:B---3--:R-:W-:Y:S01]  /*13e50*/  IMAD R3, R245, UR14, RZ ;  /* 0x0000000ef5037c24 */ /* 0x008fe2000f8e02ff */
[----:B------:R-:W2:Y:S02]  /*13e60*/  LDCU UR14, c[0x0][0x3b0] ;  /* 0x00007600ff0e77ac */ /* 0x000ea40008000800 */
[----:B------:R-:W-:Y:S04]  /*13e70*/  STL.64 [R1+0x448], R144 ;  /* 0x0004489001007387 */ /* 0x000fe80000100a00 */
[----:B------:R-:W3:Y:S01]  /*13e80*/  LDL.LU R245, [R1+0x4ac] ;  /* 0x0004ac0001f57983 */ /* 0x000ee20000300800 */
[----:B------:R-:W-:Y:S01]  /*13e90*/  IMAD R251, R18, UR12, RZ ;  /* 0x0000000c12fb7c24 */ /* 0x000fe2000f8e02ff */
[----:B------:R-:W1:Y:S04]  /*13ea0*/  LDCU UR12, c[0x0][0x3b0] ;  /* 0x00007600ff0c77ac */ /* 0x000e680008000800 */
[C---:B------:R-:W-:Y:S01]  /*13eb0*/  LEA R32, P5, R251.reuse, R2, 0x2 ;  /* 0x00000002fb207211 */ /* 0x040fe200078a10ff */
[----:B------:R-:W-:Y:S03]  /*13ec0*/  STL.64 [R1+0x450], R224 ;  /* 0x000450e001007387 */ /* 0x000fe60000100a00 */
[----:B------:R-:W-:Y:S01]  /*13ed0*/  LEA.HI.X.SX32 R33, R251, R0, 0x2, P5 ;  /* 0x00000000fb217211 */ /* 0x000fe200028f16ff */
[----:B------:R-:W-:Y:S01]  /*13ee0*/  STL.64 [R1+0xcb8], R224 ;  /* 0x000cb8e001007387 */ /* 0x000fe20000100a00 */
[----:B------:R-:W-:-:S03]  /*13ef0*/  LEA R240, P5, R252, R2, 0x2 ;  /* 0x00000002fcf07211 */ /* 0x000fc600078a10ff */
[----:B------:R-:W3:Y:S01]  /*13f00*/  LDL.LU R27, [R1+0x4b4] ;  /* 0x0004b400011b7983 */ /* 0x000ee20000300800 */
[----:B------:R-:W-:Y:S01]  /*13f10*/  LEA.HI.X.SX32 R241, R252, R0, 0x2, P5 ;  /* 0x00000000fcf17211 */ /* 0x000fe200028f16ff */
[----:B----4-:R-:W-:Y:S01]  /*13f20*/  IMAD R251, R6, UR11, RZ ;  /* 0x0000000b06fb7c24 */ /* 0x010fe2000f8e02ff */
[C---:B------:R-:W-:Y:S01]  /*13f30*/  LEA R112, P5, R3.reuse, R2, 0x2 ;  /* 0x0000000203707211 */ /* 0x040fe200078a10ff */
[----:B------:R-:W-:Y:S01]  /*13f40*/  STL.64 [R1+0x468], R32 ;  /* 0x0004682001007387 */ /* 0x000fe20000100a00 */
[----:B------:R-:W3:Y:S03]  /*13f50*/  LDCU UR11, c[0x0][0x3b0] ;  /* 0x00007600ff0b77ac */ /* 0x000ee60008000800 */
[----:B------:R-:W4:Y:S01]  /*13f60*/  LDL.LU R18, [R1+0x4bc] ;  /* 0x0004bc0001127983 */ /* 0x000f220000300800 */
[----:B------:R-:W-:Y:S02]  /*13f70*/  LEA.HI.X.SX32 R113, R3, R0, 0x2, P5 ;  /* 0x0000000003717211 */ /* 0x000fe400028f16ff */
[----:B------:R-:W-:Y:S01]  /*13f80*/  LEA R6, P5, R251, R2, 0x2 ;  /* 0x00000002fb067211 */ /* 0x000fe200078a10ff */
[----:B------:R-:W-:Y:S01]  /*13f90*/  STL.64 [R1+0x470], R240 ;  /* 0x000470f001007387 */ /* 0x000fe20000100a00 */
[----:B-1----:R-:W-:-:S02]  /*13fa0*/  IMAD R252, R7, UR6, RZ ;  /* 0x0000000607fc7c24 */ /* 0x002fc4000f8e02ff */
[----:B------:R-:W-:Y:S01]  /*13fb0*/  LEA.HI.X.SX32 R7, R251, R0, 0x2, P5 ;  /* 0x00000000fb077211 */ /* 0x000fe200028f16ff */
[----:B------:R-:W-:Y:S01]  /*13fc0*/  STL.64 [R1+0x478], R112 ;  /* 0x0004787001007387 */ /* 0x000fe20000100a00 */
[----:B------:R-:W1:Y:S01]  /*13fd0*/  LDCU UR6, c[0x0][0x3b0] ;  /* 0x00007600ff0677ac */ /* 0x000e620008000800 */
[----:B------:R-:W-:Y:S01]  /*13fe0*/  IMAD R3, R19, UR12, RZ ;  /* 0x0000000c13037c24 */ /* 0x000fe2000f8e02ff */
[----:B------:R-:W4:Y:S01]  /*13ff0*/  LDCU UR12, c[0x0][0x3b0] ;  /* 0x00007600ff0c77ac */ /* 0x000f220008000800 */
[----:B------:R-:W4:Y:S04]  /*14000*/  LDL.LU R19, [R1+0x4c4] ;  /* 0x0004c40001137983 */ /* 0x000f280000300800 */
[----:B------:R1:W-:Y:S02]  /*14010*/  STL.64 [R1+0x480], R6 ;  /* 0x0004800601007387 */ /* 0x0003e40000100a00 */
[----:B-1----:R-:W-:-:S04]  /*14020*/  LEA R6, P5, R252, R2, 0x2 ;  /* 0x00000002fc067211 */ /* 0x002fc800078a10ff */
[----:B------:R-:W-:Y:S02]  /*14030*/  LEA.HI.X.SX32 R7, R252, R0, 0x2, P5 ;  /* 0x00000000fc077211 */ /* 0x000fe400028f16ff */
[----:B------:R-:W-:-:S03]  /*14040*/  LEA R232, P5, R3, R2, 0x2 ;  /* 0x0000000203e87211 */ /* 0x000fc600078a10ff */
[----:B------:R1:W-:Y:S01]  /*14050*/  STL.64 [R1+0x490], R6 ;  /* 0x0004900601007387 */ /* 0x0003e20000100a00 */
[----:B------:R-:W-:-:S03]  /*14060*/  LEA.HI.X.SX32 R233, R3, R0, 0x2, P5 ;  /* 0x0000000003e97211 */ /* 0x000fc600028f16ff */
[----:B-1----:R-:W4:Y:S01]  /*14070*/  LDL.64 R6, [R1+0x8e8] ;  /* 0x0008e80001067983 */ /* 0x002f220000100a00 */
[----:B--2---:R-:W-:Y:S02]  /*14080*/  IMAD R252, R244, UR14, RZ ;  /* 0x0000000ef4fc7c24 */ /* 0x004fe4000f8e02ff */
[----:B---3--:R-:W-:Y:S02]  /*14090*/  IMAD R3, R245, UR11, RZ ;  /* 0x0000000bf5037c24 */ /* 0x008fe4000f8e02ff */
[----:B------:R-:W2:Y:S01]  /*140a0*/  LDL.64 R244, [R1+0x8c8] ;  /* 0x0008c80001f47983 */ /* 0x000ea20000100a00 */
[----:B------:R-:W-:Y:S01]  /*140b0*/  IMAD R251, R26, UR13, RZ ;  /* 0x0000000d1afb7c24 */ /* 0x000fe2000f8e02ff */
[----:B------:R-:W1:Y:S04]  /*140c0*/  LDCU UR13, c[0x0][0x3b0] ;  /* 0x00007600ff0d77ac */ /* 0x000e680008000800 */
[----:B------:R-:W-:-:S04]  /*140d0*/  LEA R80, P5, R251, R2, 0x2 ;  /* 0x00000002fb507211 */ /* 0x000fc800078a10ff */
[----:B------:R-:W-:Y:S02]  /*140e0*/  LEA.HI.X.SX32 R81, R251, R0, 0x2, P5 ;  /* 0x00000000fb517211 */ /* 0x000fe400028f16ff */
[----:B------:R-:W-:Y:S01]  /*140f0*/  LEA R216, P5, R252, R2, 0x2 ;  /* 0x00000002fcd87211 */ /* 0x000fe200078a10ff */
[----:B------:R-:W-:-:S03]  /*14100*/  IMAD R251, R27, UR6, RZ ;  /* 0x000000061bfb7c24 */ /* 0x000fc6000f8e02ff */
[----:B------:R-:W-:Y:S02]  /*14110*/  LEA.HI.X.SX32 R217, R252, R0, 0x2, P5 ;  /* 0x00000000fcd97211 */ /* 0x000fe400028f16ff */
[C---:B------:R-:W-:Y:S01]  /*14120*/  LEA R26, P5, R3.reuse, R2, 0x2 ;  /* 0x00000002031a7211 */ /* 0x040fe200078a10ff */
[----:B------:R-:W-:Y:S01]  /*14130*/  STL.64 [R1+0x4a0], R232 ;  /* 0x0004a0e801007387 */ /* 0x000fe20000100a00 */
[----:B----4-:R-:W-:Y:S02]  /*14140*/  IMAD R252, R18, UR12, RZ ;  /* 0x0000000c12fc7c24 */ /* 0x010fe4000f8e02ff */
[----:B------:R-:W-:Y:S01]  /*14150*/  LEA.HI.X.SX32 R27, R3, R0, 0x2, P5 ;  /* 0x00000000031b7211 */ /* 0x000fe200028f16ff */
[----:B------:R-:W3:Y:S01]  /*14160*/  LDL.LU R33, [R1+0x3cc] ;  /* 0x0003cc0001217983 */ /* 0x000ee20000300800 */
[----:B------:R-:W-:-:S03]  /*14170*/  LEA R224, P5, R251, R2, 0x2 ;  /* 0x00000002fbe07211 */ /* 0x000fc600078a10ff */
[----:B------:R-:W-:Y:S01]  /*14180*/  STL.64 [R1+0x4a8], R80 ;  /* 0x0004a85001007387 */ /* 0x000fe20000100a00 */
[----:B------:R-:W-:Y:S02]  /*14190*/  LEA.HI.X.SX32 R225, R251, R0, 0x2, P5 ;  /* 0x00000000fbe17211 */ /* 0x000fe400028f16ff */
[C---:B------:R-:W-:Y:S01]  /*141a0*/  LEA R18, P5, R252.reuse, R2, 0x2 ;  /* 0x00000002fc127211 */ /* 0x040fe200078a10ff */
[----:B------:R-:W4:Y:S04]  /*141b0*/  LDL.64 R136, [R1+0x968] ;  /* 0x0009680001887983 */ /* 0x000f280000100a00 */
[----:B------:R-:W4:Y:S04]  /*141c0*/  LDL.LU R105, [R1+0x424] ;  /* 0x0004240001697983 */ /* 0x000f280000300800 */
[----:B------:R-:W4:Y:S04]  /*141d0*/  LDL.64 R42, [R1+0x938] ;  /* 0x00093800012a7983 */ /* 0x000f280000100a00 */
[----:B------:R1:W-:Y:S04]  /*141e0*/  STL.64 [R1+0x4b8], R26 ;  /* 0x0004b81a01007387 */ /* 0x0003e80000100a00 */
[----:B-1----:R-:W4:Y:S04]  /*141f0*/  LDL.LU R26, [R1+0x420] ;  /* 0x00042000011a7983 */ /* 0x002f280000300800 */
[----:B------:R-:W4:Y:S04]  /*14200*/  LDL.64 R34, [R1+0x8f8] ;  /* 0x0008f80001227983 */ /* 0x000f280000100a00 */
[----:B------:R-:W4:Y:S04]  /*14210*/  LDL.LU R27, [R1+0x3f4] ;  /* 0x0003f400011b7983 */ /* 0x000f280000300800 */
[----:B------:R-:W-:Y:S01]  /*14220*/  STL.64 [R1+0x4b0], R216 ;  /* 0x0004b0d801007387 */ /* 0x000fe20000100a00 */
[----:B------:R-:W-:Y:S01]  /*14230*/  IMAD R3, R19, UR13, RZ ;  /* 0x0000000d13037c24 */ /* 0x000fe2000f8e02ff */
[----:B------:R-:W-:-:S02]  /*14240*/  LEA.HI.X.SX32 R19, R252, R0, 0x2, P5 ;  /* 0x00000000fc137211 */ /* 0x000fc400028f16ff */
[----:B------:R1:W-:Y:S04]  /*14250*/  STL.64 [R1+0xcc0], R216 ;  /* 0x000cc0d801007387 */ /* 0x0003e80000100a00 */
[----:B------:R1:W-:Y:S04]  /*14260*/  STL.64 [R1+0x4e0], R18 ;  /* 0x0004e01201007387 */ /* 0x0003e80000100a00 */
[----:B------:R-:W-:Y:S04]  /*14270*/  STL.64 [R1+0x4c0], R224 ;  /* 0x0004c0e001007387 */ /* 0x000fe80000100a00 */
[----:B-1----:R-:W4:Y:S01]  /*14280*/  LDL.64 R216, [R1+0x8d0] ;  /* 0x0008d00001d87983 */ /* 0x002f220000100a00 */
[----:B------:R-:W-:-:S03]  /*14290*/  LEA R18, P5, R3, R2, 0x2 ;  /* 0x0000000203127211 */ /* 0x000fc600078a10ff */
[----:B------:R-:W4:Y:S01]  /*142a0*/  LDL.LU R48, [R1+0x3f0] ;  /* 0x0003f00001307983 */ /* 0x000f220000300800 */
[----:B------:R-:W-:-:S05]  /*142b0*/  LEA.HI.X.SX32 R19, R3, R0, 0x2, P5 ;  /* 0x0000000003137211 */ /* 0x000fca00028f16ff */
[----:B------:R1:W-:Y:S04]  /*142c0*/  STL.64 [R1+0x4d8], R18 ;  /* 0x0004d81201007387 */ /* 0x0003e80000100a00 */
[----:B------:R-:W-:Y:S04]  /*142d0*/  LDGSTS.E [R10+-0x3c000], desc[UR22][R6.64], P3 ;  /* 0xc4000000060a7fae */ /* 0x000fe800099a1016 */
[----:B-1----:R-:W4:Y:S04]  /*142e0*/  LDL.64 R18, [R1+0x988] ;  /* 0x0009880001127983 */ /* 0x002f280000100a00 */
[----:B--2---:R-:W-:Y:S04]  /*142f0*/  LDGSTS.E [R10+-0x3a000], desc[UR22][R244.64], P0 ;  /* 0xc6000000f40a7fae */ /* 0x004fe800081a1016 */
[----:B------:R-:W2:Y:S04]  /*14300*/  LDL.LU R244, [R1+0x464] ;  /* 0x0004640001f47983 */ /* 0x000ea80000300800 */
[----:B------:R-:W2:Y:S04]  /*14310*/  LDL.64 R6, [R1+0x958] ;  /* 0x0009580001067983 */ /* 0x000ea80000100a00 */
[----:B------:R-:W2:Y:S01]  /*14320*/  LDL.LU R245, [R1+0x460] ;  /* 0x0004600001f57983 */ /* 0x000ea20000300800 */
[----:B------:R-:W-:-:S02]  /*14330*/  ISETP.NE.U32.AND P3, PT, R11, RZ, PT ;  /* 0x000000ff0b00720c */ /* 0x000fc40003f65070 */
[----:B------:R-:W1:Y:S01]  /*14340*/  S2R R11, SR_TID.X ;  /* 0x00000000000b7919 */ /* 0x000e620000002100 */
[----:B---3--:R-:W-:Y:S01]  /*14350*/  ISETP.NE.U32.AND P0, PT, R33, RZ, PT ;  /* 0x000000ff2100720c */ /* 0x008fe20003f05070 */
[----:B------:R-:W-:Y:S01]  /*14360*/  IMAD.U32 R251, RZ, RZ, UR7 ;  /* 0x00000007fffb7e24 */ /* 0x000fe2000f8e00ff */
[----:B------:R-:W-:-:S04]  /*14370*/  LOP3.LUT R0, R12, 0x20, RZ, 0x3c, !PT ;  /* 0x000000200c007812 */ /* 0x000fc800078e3cff */
[----:B------:R-:W-:-:S05]  /*14380*/  IADD3 R3, PT, PT, R251, 0x100000, R0 ;  /* 0x00100000fb037810 */ /* 0x000fca0007ffe000 */
[----:B----4-:R-:W-:Y:S01]  /*14390*/  LDGSTS.E [R3+-0x40000], desc[UR22][R136.64], P1 ;  /* 0xc000000088037fae */ /* 0x010fe200089a1016 */
[----:B-1----:R-:W-:-:S03]  /*143a0*/  SHF.R.U32.HI R11, RZ, 0x6, R11 ;  /* 0x00000006ff0b7819 */ /* 0x002fc6000001160b */
[----:B------:R-:W-:Y:S01]  /*143b0*/  LDGSTS.E [R3+-0x3e000], desc[UR22][R42.64], P2 ;  /* 0xc20000002a037fae */ /* 0x000fe200091a1016 */
[----:B------:R-:W-:-:S03]  /*143c0*/  SGXT.U32 R11, R11, 0x2 ;  /* 0x000000020b0b781a */ /* 0x000fc60000000000 */
[----:B------:R-:W-:Y:S04]  /*143d0*/  LDGSTS.E [R3+-0x3c000], desc[UR22][R34.64], P6 ;  /* 0xc400000022037fae */ /* 0x000fe8000b1a1016 */
[----:B------:R-:W-:Y:S04]  /*143e0*/  STL.64 [R1+0xb88], R10 ;  /* 0x000b880a01007387 */ /* 0x000fe80000100a00 */
[----:B------:R-:W3:Y:S04]  /*143f0*/  LDL.64 R72, [R1+0x910] ;  /* 0x0009100001487983 */ /* 0x000ee80000100a00 */
[----:B------:R-:W4:Y:S04]  /*14400*/  LDL.LU R49, [R1+0x45c] ;  /* 0x00045c0001317983 */ /* 0x000f280000300800 */
[----:B------:R-:W4:Y:S04]  /*14410*/  LDL.64 R32, [R1+0x8e0] ;  /* 0x0008e00001207983 */ /* 0x000f280000100a00 */
[----:B------:R1:W-:Y:S01]  /*14420*/  STL [R1+0xa64], R0 ;  /* 0x000a640001007387 */ /* 0x0003e20000100800 */
[----:B------:R-:W-:-:S03]  /*14430*/  ISETP.NE.U32.AND P1, PT, R105, RZ, PT ;  /* 0x000000ff6900720c */ /* 0x000fc60003f25070 */
[----:B------:R-:W4:Y:S04]  /*14440*/  LDL.LU R201, [R1+0x458] ;  /* 0x0004580001c97983 */ /* 0x000f280000300800 */
[----:B------:R-:W4:Y:S01]  /*14450*/  LDL.64 R168, [R1+0x998] ;  /* 0x0009980001a87983 */ /* 0x000f220000100a00 */
[----:B------:R-:W-:-:S03]  /*14460*/  ISETP.NE.U32.AND P2, PT, R26, RZ, PT ;  /* 0x000000ff1a00720c */ /* 0x000fc60003f45070 */
[----:B------:R-:W4:Y:S01]  /*14470*/  LDL.LU R104, [R1+0x4c8] ;  /* 0x0004c80001687983 */ /* 0x000f220000300800 */
[----:B-1----:R-:W-:-:S03]  /*14480*/  LOP3.LUT R0, R12, 0x30, RZ, 0x3c, !PT ;  /* 0x000000300c007812 */ /* 0x002fc600078e3cff */
[----:B------:R-:W4:Y:S01]  /*14490*/  LDL.64 R136, [R1+0x970] ;  /* 0x0009700001887983 */ /* 0x000f220000100a00 */
[----:B------:R-:W-:-:S03]  /*144a0*/  ISETP.NE.U32.AND P5, PT, R27, RZ, PT ;  /* 0x000000ff1b00720c */ /* 0x000fc60003fa5070 */
[----:B------:R-:W4:Y:S04]  /*144b0*/  LDL.LU R105, [R1+0x49c] ;  /* 0x00049c0001697983 */ /* 0x000f280000300800 */
[----:B------:R-:W4:Y:S04]  /*144c0*/  LDL.64 R42, [R1+0x930] ;  /* 0x00093000012a7983 */ /* 0x000f280000100a00 */
[----:B------:R-:W4:Y:S01]  /*144d0*/  LDL.LU R26, [R1+0x498] ;  /* 0x00049800011a7983 */ /* 0x000f220000300800 */
[----:B------:R-:W-:-:S03]  /*144e0*/  IADD3 R2, PT, PT, R251, 0x100000, R0 ;  /* 0x00100000fb027810 */ /* 0x000fc60007ffe000 */
[----:B------:R-:W4:Y:S04]  /*144f0*/  LDL.64 R34, [R1+0x8f0] ;  /* 0x0008f00001227983 */ /* 0x000f280000100a00 */
[----:B------:R-:W4:Y:S04]  /*14500*/  LDL.LU R27, [R1+0x48c] ;  /* 0x00048c00011b7983 */ /* 0x000f280000300800 */
[----:B------:R-:W-:Y:S04]  /*14510*/  LDGSTS.E [R3+-0x3a000], desc[UR22][R216.64], P3 ;  /* 0xc6000000d8037fae */ /* 0x000fe800099a1016 */
[----:B------:R1:W-:Y:S04]  /*14520*/  STL [R1+0xa60], R0 ;  /* 0x000a600001007387 */ /* 0x0003e80000100800 */
[----:B------:R-:W-:Y:S04]  /*14530*/  LDGSTS.E [R2+-0x40000], desc[UR22][R18.64], P0 ;  /* 0xc000000012027fae */ /* 0x000fe800081a1016 */
[----:B------:R-:W4:Y:S01]  /*14540*/  LDL.64 R18, [R1+0x9a8] ;  /* 0x0009a80001127983 */ /* 0x000f220000100a00 */
[----:B--2---:R-:W-:-:S03]  /*14550*/  ISETP.NE.U32.AND P0, PT, R244, RZ, PT ;  /* 0x000000fff400720c */ /* 0x004fc60003f05070 */
[----:B------:R-:W2:Y:S04]  /*14560*/  LDL.LU R244, [R1+0x4d0] ;  /* 0x0004d00001f47983 */ /* 0x000ea80000300800 */
[----:B------:R-:W-:Y:S01]  /*14570*/  LDGSTS.E [R2+-0x3e000], desc[UR22][R6.64], P1 ;  /* 0xc200000006027fae */ /* 0x000fe200089a1016 */
[----:B------:R-:W-:-:S03]  /*14580*/  ISETP.NE.U32.AND P1, PT, R245, RZ, PT ;  /* 0x000000fff500720c */ /* 0x000fc60003f25070 */
[----:B------:R-:W2:Y:S04]  /*14590*/  LDL.64 R6, [R1+0x980] ;  /* 0x0009800001067983 */ /* 0x000ea80000100a00 */
[----:B------:R-:W2:Y:S01]  /*145a0*/  LDL.LU R245, [R1+0x4cc] ;  /* 0x0004cc0001f57983 */ /* 0x000ea20000300800 */
[----:B------:R-:W-:Y:S02]  /*145b0*/  ISETP.NE.U32.AND P3, PT, R48, RZ, PT ;  /* 0x000000ff3000720c */ /* 0x000fe40003f65070 */
[----:B-1----:R-:W-:-:S04]  /*145c0*/  LOP3.LUT R0, R12, 0x40, RZ, 0x3c, !PT ;  /* 0x000000400c007812 */ /* 0x002fc800078e3cff */
[----:B------:R-:W-:Y:S01]  /*145d0*/  IADD3 R252, PT, PT, R251, 0x100000, R0 ;  /* 0x00100000fbfc7810 */ /* 0x000fe20007ffe000 */
[----:B---3--:R-:W-:Y:S01]  /*145e0*/  LDGSTS.E [R2+-0x3c000], desc[UR22][R72.64], P2 ;  /* 0xc400000048027fae */ /* 0x008fe200091a1016 */
[----:B----4-:R-:W-:-:S03]  /*145f0*/  ISETP.NE.U32.AND P2, PT, R49, RZ, PT ;  /* 0x000000ff3100720c */ /* 0x010fc60003f45070 */
[----:B------:R-:W-:Y:S04]  /*14600*/  LDGSTS.E [R2+-0x3a000], desc[UR22][R32.64], P5 ;  /* 0xc600000020027fae */ /* 0x000fe8000a9a1016 */
[----:B------:R-:W3:Y:S04]  /*14610*/  LDL.64 R72, [R1+0x950] ;  /* 0x0009500001487983 */ /* 0x000ee80000100a00 */
[----:B------:R-:W4:Y:S04]  /*14620*/  LDL.LU R32, [R1+0x488] ;  /* 0x0004880001207983 */ /* 0x000f280000300800 */
[----:B------:R-:W4:Y:S04]  /*14630*/  LDL.64 R48, [R1+0x908] ;  /* 0x0009080001307983 */ /* 0x000f280000100a00 */
[----:B------:R-:W4:Y:S01]  /*14640*/  LDL.LU R33, [R1+0x434] ;  /* 0x0004340001217983 */ /* 0x000f220000300800 */
[----:B------:R-:W-:-:S03]  /*14650*/  ISETP.NE.U32.AND P5, PT, R201, RZ, PT ;  /* 0x000000ffc900720c */ /* 0x000fc60003fa5070 */
[----:B------:R-:W-:Y:S04]  /*14660*/  STL.64 [R1+0xb80], R2 ;  /* 0x000b800201007387 */ /* 0x000fe80000100a00 */
[----:B------:R-:W-:Y:S01]  /*14670*/  LDGSTS.E [R252+-0x40000], desc[UR22][R168.64], P3 ;  /* 0xc0000000a8fc7fae */ /* 0x000fe200099a1016 */
[----:B------:R-:W-:-:S03]  /*14680*/  ISETP.NE.U32.AND P3, PT, R104, RZ, PT ;  /* 0x000000ff6800720c */ /* 0x000fc60003f65070 */
[----:B------:R1:W-:Y:S04]  /*14690*/  STL [R1+0xa5c], R0 ;  /* 0x000a5c0001007387 */ /* 0x0003e80000100800 */
[----:B------:R-:W-:Y:S04]  /*146a0*/  LDGSTS.E [R252+-0x3e000], desc[UR22][R136.64], P0 ;  /* 0xc200000088fc7fae */ /* 0x000fe800081a1016 */
[----:B------:R-:W-:Y:S01]  /*146b0*/  LDGSTS.E [R252+-0x3c000], desc[UR22][R42.64], P1 ;  /* 0xc40000002afc7fae */ /* 0x000fe200089a1016 */
[----:B-1----:R-:W-:-:S03]  /*146c0*/  LOP3.LUT R0, R12, 0x50, RZ, 0x3c, !PT ;  /* 0x000000500c007812 */ /* 0x002fc600078e3cff */
[----:B------:R-:W-:Y:S01]  /*146d0*/  LDGSTS.E [R252+-0x3a000], desc[UR22][R34.64], P2 ;  /* 0xc600000022fc7fae */ /* 0x000fe200091a1016 */
[----:B------:R-:W-:Y:S02]  /*146e0*/  ISETP.NE.U32.AND P1, PT, R26, RZ, PT ;  /* 0x000000ff1a00720c */ /* 0x000fe40003f25070 */
[----:B------:R-:W-:Y:S01]  /*146f0*/  ISETP.NE.U32.AND P2, PT, R27, RZ, PT ;  /* 0x000000ff1b00720c */ /* 0x000fe20003f45070 */
[----:B------:R-:W4:Y:S04]  /*14700*/  LDL.64 R42, [R1+0x9b0] ;  /* 0x0009b000012a7983 */ /* 0x000f280000100a00 */
[----:B------:R-:W4:Y:S04]  /*14710*/  LDL.LU R2, [R1+0x430] ;  /* 0x0004300001027983 */ /* 0x000f280000300800 */
[----:B------:R-:W4:Y:S04]  /*14720*/  LDL.64 R34, [R1+0x990] ;  /* 0x0009900001227983 */ /* 0x000f280000100a00 */
[----:B------:R-:W4:Y:S04]  /*14730*/  LDL.64 R26, [R1+0x960] ;  /* 0x00096000011a7983 */ /* 0x000f280000100a00 */
[----:B------:R1:W-:Y:S04]  /*14740*/  STL [R1+0xa58], R0 ;  /* 0x000a580001007387 */ /* 0x0003e80000100800 */
[----:B------:R-:W4:Y:S01]  /*14750*/  LDL.LU R3, [R1+0x4e8] ;  /* 0x0004e80001037983 */ /* 0x000f220000300800 */
[----:B-1----:R-:W-:-:S05]  /*14760*/  IADD3 R0, PT, PT, R251, 0x100000, R0 ;  /* 0x00100000fb007810 */ /* 0x002fca0007ffe000 */
[----:B------:R1:W-:Y:S04]  /*14770*/  STL [R1+0x190], R0 ;  /* 0x0001900001007387 */ /* 0x0003e80000100800 */
[----:B------:R-:W-:Y:S01]  /*14780*/  LDGSTS.E [R0+-0x40000], desc[UR22][R18.64], P5 ;  /* 0xc000000012007fae */ /* 0x000fe2000a9a1016 */
[----:B------:R-:W-:-:S03]  /*14790*/  ISETP.NE.U32.AND P0, PT, R105, RZ, PT ;  /* 0x000000ff6900720c */ /* 0x000fc60003f05070 */
[----:B------:R-:W4:Y:S04]  /*147a0*/  LDL.64 R10, [R1+0x978] ;  /* 0x00097800010a7983 */ /* 0x000f280000100a00 */
[----:B------:R-:W4:Y:S04]  /*147b0*/  LDL.64 R216, [R1+0x940] ;  /* 0x0009400001d87983 */ /* 0x000f280000100a00 */
[----:B------:R-:W4:Y:S01]  /*147c0*/  LDL.64 R18, [R1+0x928] ;  /* 0x0009280001127983 */ /* 0x000f220000100a00 */
[----:B--2---:R-:W-:-:S03]  /*147d0*/  ISETP.NE.U32.AND P5, PT, R244, RZ, PT ;  /* 0x000000fff400720c */ /* 0x004fc60003fa5070 */
[----:B------:R-:W-:Y:S01]  /*147e0*/  LDGSTS.E [R0+-0x3e000], desc[UR22][R6.64], P3 ;  /* 0xc200000006007fae */ /* 0x000fe200099a1016 */
[----:B------:R-:W-:-:S03]  /*147f0*/  ISETP.NE.U32.AND P3, PT, R245, RZ, PT ;  /* 0x000000fff500720c */ /* 0x000fc60003f65070 */
[----:B------:R-:W2:Y:S04]  /*14800*/  LDL.64 R244, [R1+0x9a0] ;  /* 0x0009a00001f47983 */ /* 0x000ea80000100a00 */
[----:B------:R-:W2:Y:S04]  /*14810*/  LDL.64 R6, [R1+0x9b8] ;  /* 0x0009b80001067983 */ /* 0x000ea80000100a00 */
[----:B------:R-:W2:Y:S04]  /*14820*/  LDL.LU.64 R200, [R1+0xd0] ;  /* 0x0000d00001c87983 */ /* 0x000ea80000300a00 */
[----:B------:R-:W2:Y:S04]  /*14830*/  LDL.LU.64 R168, [R1+0xb0] ;  /* 0x0000b00001a87983 */ /* 0x000ea80000300a00 */
[----:B------:R-:W2:Y:S04]  /*14840*/  LDL.LU.64 R136, [R1+0x90] ;  /* 0x0000900001887983 */ /* 0x000ea80000300a00 */
[----:B------:R-:W2:Y:S04]  /*14850*/  LDL.LU.64 R104, [R1+0x70] ;  /* 0x0000700001687983 */ /* 0x000ea80000300a00 */
[----:B---3--:R-:W-:Y:S01]  /*14860*/  LDGSTS.E [R0+-0x3c000], desc[UR22][R72.64], P0 ;  /* 0xc400000048007fae */ /* 0x008fe200081a1016 */
[----:B----4-:R-:W-:-:S03]  /*14870*/  ISETP.NE.U32.AND P0, PT, R32, RZ, PT ;  /* 0x000000ff2000720c */ /* 0x010fc60003f05070 */
[----:B------:R1:W-:Y:S04]  /*14880*/  LDGSTS.E [R0+-0x3a000], desc[UR22][R48.64], P1 ;  /* 0xc600000030007fae */ /* 0x0003e800089a1016 */
[----:B------:R-:W3:Y:S01]  /*14890*/  LDL.LU.64 R72, [R1+0x50] ;  /* 0x0000500001487983 */ /* 0x000ee20000300a00 */
[----:B------:R-:W-:Y:S02]  /*148a0*/  ISETP.NE.U32.AND P1, PT, R33, RZ, PT ;  /* 0x000000ff2100720c */ /* 0x000fe40003f25070 */
[----:B-1----:R-:W-:Y:S01]  /*148b0*/  LOP3.LUT R0, R12, 0x60, RZ, 0x3c, !PT ;  /* 0x000000600c007812 */ /* 0x002fe200078e3cff */
[----:B------:R-:W4:Y:S04]  /*148c0*/  LDL.LU.64 R48, [R1+0x30] ;  /* 0x0000300001307983 */ /* 0x000f280000300a00 */
[----:B------:R-:W3:Y:S04]  /*148d0*/  LDL.LU.64 R32, [R1+0x10] ;  /* 0x0000100001207983 */ /* 0x000ee80000300a00 */
[----:B------:R1:W-:Y:S02]  /*148e0*/  STL [R1+0xa54], R0 ;  /* 0x000a540001007387 */ /* 0x0003e40000100800 */
[----:B-1----:R-:W-:-:S05]  /*148f0*/  IADD3 R0, PT, PT, R251, 0x100000, R0 ;  /* 0x00100000fb007810 */ /* 0x002fca0007ffe000 */
[----:B------:R-:W-:Y:S04]  /*14900*/  LDGSTS.E [R0+-0x40000], desc[UR22][R42.64], P2 ;  /* 0xc00000002a007fae */ /* 0x000fe800091a1016 */
[----:B------:R-:W-:Y:S01]  /*14910*/  STL [R1+0x194], R0 ;  /* 0x0001940001007387 */ /* 0x000fe20000100800 */
[----:B------:R-:W-:Y:S02]  /*14920*/  ISETP.NE.U32.AND P2, PT, R2, RZ, PT ;  /* 0x000000ff0200720c */ /* 0x000fe40003f45070 */
[----:B------:R-:W-:Y:S01]  /*14930*/  LOP3.LUT R2, R12, 0x70, RZ, 0x3c, !PT ;  /* 0x000000700c027812 */ /* 0x000fe200078e3cff */
[----:B------:R-:W-:Y:S01]  /*14940*/  LDGSTS.E [R0+-0x3e000], desc[UR22][R34.64], P5 ;  /* 0xc200000022007fae */ /* 0x000fe2000a9a1016 */
[----:B------:R-:W-:-:S03]  /*14950*/  ISETP.NE.U32.AND P5, PT, R250, RZ, PT ;  /* 0x000000fffa00720c */ /* 0x000fc60003fa5070 */
[----:B------:R-:W3:Y:S04]  /*14960*/  LDL.LU.64 R42, [R1+0xe20] ;  /* 0x000e2000012a7983 */ /* 0x000ee80000300a00 */
[----:B------:R-:W-:Y:S01]  /*14970*/  LDGSTS.E [R0+-0x3c000], desc[UR22][R26.64], P3 ;  /* 0xc40000001a007fae */ /* 0x000fe200099a1016 */
[----:B------:R-:W-:-:S03]  /*14980*/  ISETP.NE.U32.AND P3, PT, R13, RZ, PT ;  /* 0x000000ff0d00720c */ /* 0x000fc60003f65070 */
[----:B------:R-:W3:Y:S04]  /*14990*/  LDL.LU.64 R34, [R1+0xe18] ;  /* 0x000e180001227983 */ /* 0x000ee80000300a00 */
[----:B------:R-:W3:Y:S04]  /*149a0*/  LDL.LU R250, [R1+0xe10] ;  /* 0x000e100001fa7983 */ /* 0x000ee80000300800 */
[----:B------:R-:W3:Y:S04]  /*149b0*/  LDL.LU.64 R26, [R1+0xe08] ;  /* 0x000e0800011a7983 */ /* 0x000ee80000300a00 */
[----:B------:R-:W3:Y:S04]  /*149c0*/  LDL.LU R13, [R1+0xe00] ;  /* 0x000e0000010d7983 */ /* 0x000ee80000300800 */
[----:B------:R1:W-:Y:S02]  /*149d0*/  STL [R1+0xa50], R2 ;  /* 0x000a500201007387 */ /* 0x0003e40000100800 */
[----:B-1----:R-:W-:-:S02]  /*149e0*/  IADD3 R2, PT, PT, R251, 0x100000, R2 ;  /* 0x00100000fb027810 */ /* 0x002fc40007ffe002 */
[----:B------:R3:W-:Y:S04]  /*149f0*/  LDGSTS.E [R0+-0x3a000], desc[UR22][R18.64], P0 ;  /* 0xc600000012007fae */ /* 0x0007e800081a1016 */
[----:B------:R-:W4:Y:S04]  /*14a00*/  LDL.LU.64 R18, [R1+0xdf8] ;  /* 0x000df80001127983 */ /* 0x000f280000300a00 */
[----:B------:R1:W-:Y:S04]  /*14a10*/  STL [R1+0x1d0], R2 ;  /* 0x0001d00201007387 */ /* 0x0003e80000100800 */
[----:B--2---:R-:W-:Y:S04]  /*14a20*/  LDGSTS.E [R2+-0x40000], desc[UR22][R6.64], P1 ;  /* 0xc000000006027fae */ /* 0x004fe800089a1016 */
[----:B------:R-:W-:Y:S01]  /*14a30*/  LDGSTS.E [R2+-0x3e000], desc[UR22][R244.64], P2 ;  /* 0xc2000000f4027fae */ /* 0x000fe200091a1016 */
[----:B------:R-:W-:-:S03]  /*14a40*/  ISETP.NE.U32.AND P6, PT, R3, RZ, PT ;  /* 0x000000ff0300720c */ /* 0x000fc60003fc5070 */
[----:B------:R-:W-:Y:S04]  /*14a50*/  LDGSTS.E [R2+-0x3c000], desc[UR22][R10.64], P5 ;  /* 0xc40000000a027fae */ /* 0x000fe8000a9a1016 */
[----:B------:R-:W2:Y:S04]  /*14a60*/  LDL.LU.64 R6, [R1+0xdf0] ;  /* 0x000df00001067983 */ /* 0x000ea80000300a00 */
[----:B------:R-:W2:Y:S04]  /*14a70*/  LDL.LU.64 R244, [R1+0xde8] ;  /* 0x000de80001f47983 */ /* 0x000ea80000300a00 */
[----:B------:R1:W-:Y:S04]  /*14a80*/  LDGSTS.E [R2+-0x3a000], desc[UR22][R216.64], P3 ;  /* 0xc6000000d8027fae */ /* 0x0003e800099a1016 */
[----:B------:R-:W0:Y:S01]  /*14a90*/  LDGDEPBAR ;  /* 0x00000000000079af */ /* 0x000e220000000000 */
[----:B------:R-:W-:-:S06]  /*14aa0*/  USHF.L.U32 UR14, UR5, 0x7, URZ ;  /* 0x00000007050e7899 */ /* 0x000fcc00080006ff */
[----:B------:R-:W-:Y:S02]  /*14ab0*/  IMAD.U32 R251, RZ, RZ, UR14 ;  /* 0x0000000efffb7e24 */ /* 0x000fe4000f8e00ff */
[----:B---3--:R-:W-:-:S05]  /*14ac0*/  VIADD R0, R13, UR7 ;  /* 0x000000070d007c36 */ /* 0x008fca0008000000 */
[----:B------:R-:W-:Y:S04]  /*14ad0*/  STL [R1+0x52c], R0 ;  /* 0x00052c0001007387 */ /* 0x000fe80000100800 */
[----:B------:R-:W-:Y:S04]  /*14ae0*/  STL.64 [R1+0xcd0], R200 ;  /* 0x000cd0c801007387 */ /* 0x000fe80000100a00 */
[----:B--2---:R2:W-:Y:S04]  /*14af0*/  LDGSTS.E [R0], desc[UR22][R244.64], P6 ;  /* 0x00000000f4007fae */ /* 0x0045e8000b1a1016 */
[----:B------:R-:W-:Y:S04]  /*14b00*/  LDGSTS.E [R0+0x400], desc[UR22][R200.64], P6 ;  /* 0x00400000c8007fae */ /* 0x000fe8000b1a1016 */
[----:B------:R-:W-:Y:S04]  /*14b10*/  LDGSTS.E [R0+0x800], desc[UR22][R168.64], P6 ;  /* 0x00800000a8007fae */ /* 0x000fe8000b1a1016 */
[----:B------:R-:W-:Y:S04]  /*14b20*/  LDGSTS.E [R0+0xc00], desc[UR22][R136.64], P6 ;  /* 0x00c0000088007fae */ /* 0x000fe8000b1a1016 */
[----:B------:R-:W-:Y:S04]  /*14b30*/  LDGSTS.E [R0+0x1000], desc[UR22][R104.64], P6 ;  /* 0x0100000068007fae */ /* 0x000fe8000b1a1016 */
[----:B------:R-:W-:Y:S04]  /*14b40*/  LDGSTS.E [R0+0x1400], desc[UR22][R72.64], P6 ;  /* 0x0140000048007fae */ /* 0x000fe8000b1a1016 */
[----:B----4-:R-:W-:Y:S04]  /*14b50*/  LDGSTS.E [R0+0x1800], desc[UR22][R48.64], P6 ;  /* 0x0180000030007fae */ /* 0x010fe8000b1a1016 */
[----:B------:R-:W-:Y:S04]  /*14b60*/  LDGSTS.E [R0+0x1c00], desc[UR22][R32.64], P6 ;  /* 0x01c0000020007fae */ /* 0x000fe8000b1a1016 */
        /* <DEDUP_REMOVED lines=17> */
[----:B------:R-:W-:Y:S01]  /*14c80*/  LDGSTS.E [R0+0x6400], desc[UR22][R146.64], P6 ;  /* 0x0640000092007fae */ /* 0x000fe2000b1a1016 */
[----:B-1----:R-:W-:-:S03]  /*14c90*/  IMAD.WIDE R2, R251, 0x4, R244 ;  /* 0x00000004fb027825 */ /* 0x002fc600078e02f4 */
        /* <DEDUP_REMOVED lines=8> */
[----:B------:R1:W-:Y:S04]  /*14d20*/  STL.64 [R1+0x690], R2 ;  /* 0x0006900201007387 */ /* 0x0003e80000100a00 */
[----:B------:R-:W-:Y:S04]  /*14d30*/  LDGSTS.E [R0+0x20800], desc[UR22][R218.64], P6 ;  /* 0x20800000da007fae */ /* 0x000fe8000b1a1016 */
[----:B------:R-:W-:Y:S04]  /*14d40*/  STL.64 [R1+0xcd8], R168 ;  /* 0x000cd8a801007387 */ /* 0x000fe80000100a00 */
[----:B------:R-:W-:Y:S04]  /*14d50*/  LDGSTS.E [R0+0x20c00], desc[UR22][R226.64], P6 ;  /* 0x20c00000e2007fae */ /* 0x000fe8000b1a1016 */
[----:B------:R-:W-:Y:S04]  /*14d60*/  STL.64 [R1+0xce0], R136 ;  /* 0x000ce08801007387 */ /* 0x000fe80000100a00 */
[----:B------:R-:W-:Y:S04]  /*14d70*/  LDGSTS.E [R0+0x21000], desc[UR22][R234.64], P6 ;  /* 0x21000000ea007fae */ /* 0x000fe8000b1a1016 */
[----:B------:R-:W-:Y:S04]  /*14d80*/  STL.64 [R1+0xce8], R104 ;  /* 0x000ce86801007387 */ /* 0x000fe80000100a00 */
[----:B------:R-:W-:Y:S04]  /*14d90*/  LDGSTS.E [R0+0x21400], desc[UR22][R242.64], P6 ;  /* 0x21400000f2007fae */ /* 0x000fe8000b1a1016 */
[----:B------:R3:W-:Y:S04]  /*14da0*/  STL.64 [R1+0xcf0], R72 ;  /* 0x000cf04801007387 */ /* 0x0007e80000100a00 */
[----:B------:R-:W-:Y:S04]  /*14db0*/  LDGSTS.E [R0+0x21800], desc[UR22][R192.64], P6 ;  /* 0x21800000c0007fae */ /* 0x000fe8000b1a1016 */
[----:B------:R-:W-:Y:S04]  /*14dc0*/  LDGSTS.E [R0+0x21c00], desc[UR22][R160.64], P6 ;  /* 0x21c00000a0007fae */ /* 0x000fe8000b1a1016 */
[----:B------:R-:W-:Y:S04]  /*14dd0*/  LDGSTS.E [R0+0x22000], desc[UR22][R128.64], P6 ;  /* 0x2200000080007fae */ /* 0x000fe8000b1a1016 */
[----:B------:R-:W4:Y:S04]  /*14de0*/  LDL.LU.64 R192, [R1+0xc8] ;  /* 0x0000c80001c07983 */ /* 0x000f280000300a00 */
[----:B------:R-:W3:Y:S04]  /*14df0*/  LDL.LU.64 R160, [R1+0xa8] ;  /* 0x0000a80001a07983 */ /* 0x000ee80000300a00 */
[----:B------:R-:W-:Y:S04]  /*14e00*/  LDGSTS.E [R0+0x22400], desc[UR22][R96.64], P6 ;  /* 0x2240000060007fae */ /* 0x000fe8000b1a1016 */
        /* <DEDUP_REMOVED lines=38> */
[----:B------:R-:W4:Y:S01]  /*15070*/  LDL.LU.64 R20, [R1+0xd70] ;  /* 0x000d700001147983 */ /* 0x000f220000300a00 */
[----:B-1----:R-:W-:-:S03]  /*15080*/  LOP3.LUT R2, R13, 0x20, RZ, 0x3c, !PT ;  /* 0x000000200d027812 */ /* 0x002fc600078e3cff */
[----:B------:R-:W-:Y:S04]  /*15090*/  LDGSTS.E [R0+0x27400], desc[UR22][R240.64], P6 ;  /* 0x27400000f0007fae */ /* 0x000fe8000b1a1016 */
[----:B------:R-:W4:Y:S01]  /*150a0*/  LDL.LU.64 R8, [R1+0xd68] ;  /* 0x000d680001087983 */ /* 0x000f220000300a00 */
[----:B--2---:R-:W-:-:S03]  /*150b0*/  VIADD R245, R2, UR7 ;  /* 0x0000000702f57c36 */ /* 0x004fc60008000000 */
[----:B------:R-:W-:Y:S04]  /*150c0*/  LDGSTS.E [R0+0x27800], desc[UR22][R232.64], P6 ;  /* 0x27800000e8007fae */ /* 0x000fe8000b1a1016 */
[----:B------:R1:W-:Y:S04]  /*150d0*/  LDGSTS.E [R0+0x27c00], desc[UR22][R224.64], P6 ;  /* 0x27c00000e0007fae */ /* 0x0003e8000b1a1016 */
[----:B------:R-:W2:Y:S04]  /*150e0*/  LDL.LU.64 R10, [R1+0x4e0] ;  /* 0x0004e000010a7983 */ /* 0x000ea80000300a00 */
[----:B---3--:R-:W-:Y:S04]  /*150f0*/  LDGSTS.E [R245+0x100], desc[UR22][R246.64], P6 ;  /* 0x00100000f6f57fae */ /* 0x008fe8000b1a1016 */
        /* <DEDUP_REMOVED lines=29> */
[----:B------:R-:W-:-:S03]  /*152d0*/  IMAD.WIDE R2, R251, 0x4, R246 ;  /* 0x00000004fb027825 */ /* 0x000fc600078e02f6 */
        /* <DEDUP_REMOVED lines=10> */
[----:B------:R-:W4:Y:S04]  /*15380*/  LDL.LU.64 R110, [R1+0xd60] ;  /* 0x000d6000016e7983 */ /* 0x000f280000300a00 */
        /* <DEDUP_REMOVED lines=21> */
[----:B------:R-:W3:Y:S04]  /*154e0*/  LDL.LU.64 R24, [R1] ;  /* 0x0000000001187983 */ /* 0x000ee80000300a00 */
[----:B------:R-:W3:Y:S04]  /*154f0*/  LDL.LU.64 R70, [R1+0xd38] ;  /* 0x000d380001467983 */ /* 0x000ee80000300a00 */
[----:B------:R-:W-:Y:S04]  /*15500*/  LDGSTS.E [R245+0x24900], desc[UR22][R62.64], P6 ;  /* 0x249000003ef57fae */ /* 0x000fe8000b1a1016 */
[----:B------:R-:W-:Y:S04]  /*15510*/  LDGSTS.E [R245+0x24d00], desc[UR22][R54.64], P6 ;  /* 0x24d0000036f57fae */ /* 0x000fe8000b1a1016 */
[----:B------:R-:W-:Y:S04]  /*15520*/  LDGSTS.E [R245+0x25100], desc[UR22][R46.64], P6 ;  /* 0x251000002ef57fae */ /* 0x000fe8000b1a1016 */
[----:B------:R-:W3:Y:S04]  /*15530*/  LDL.LU.64 R62, [R1+0xd30] ;  /* 0x000d3000013e7983 */ /* 0x000ee80000300a00 */
[----:B------:R-:W3:Y:S04]  /*15540*/  LDL.LU.64 R54, [R1+0xd28] ;  /* 0x000d280001367983 */ /* 0x000ee80000300a00 */
        /* <DEDUP_REMOVED lines=12> */
[----:B--2---:R2:W-:Y:S04]  /*15610*/  STL.64 [R1+0xb90], R10 ;  /* 0x000b900a01007387 */ /* 0x0045e80000100a00 */
[----:B------:R-:W2:Y:S04]  /*15620*/  LDL.64 R72, [R1+0xf0] ;  /* 0x0000f00001487983 */ /* 0x000ea80000100a00 */
[----:B------:R-:W2:Y:S01]  /*15630*/  LDL.64 R104, [R1+0x118] ;  /* 0x0001180001687983 */ /* 0x000ea20000100a00 */
[----:B-1----:R-:W-:-:S03]  /*15640*/  LOP3.LUT R0, R13, 0x40, RZ, 0x3c, !PT ;  /* 0x000000400d007812 */ /* 0x002fc600078e3cff */
[----:B------:R-:W-:Y:S02]  /*15650*/  LDGSTS.E [R245+0x26d00], desc[UR22][R176.64], P6 ;  /* 0x26d00000b0f57fae */ /* 0x000fe4000b1a1016 */
[----:B------:R-:W-:Y:S02]  /*15660*/  VIADD R244, R0, UR7 ;  /* 0x0000000700f47c36 */ /* 0x000fe40008000000 */
[----:B------:R-:W-:Y:S04]  /*15670*/  LDGSTS.E [R245+0x27100], desc[UR22][R144.64], P6 ;  /* 0x2710000090f57fae */ /* 0x000fe8000b1a1016 */
[----:B------:R-:W-:Y:S04]  /*15680*/  LDGSTS.E [R245+0x27500], desc[UR22][R112.64], P6 ;  /* 0x2750000070f57fae */ /* 0x000fe8000b1a1016 */
[----:B------:R-:W-:Y:S04]  /*15690*/  LDGSTS.E [R245+0x27900], desc[UR22][R80.64], P6 ;  /* 0x2790000050f57fae */ /* 0x000fe8000b1a1016 */
[----:B------:R-:W-:Y:S01]  /*156a0*/  LDGSTS.E [R245+0x27d00], desc[UR22][R10.64], P6 ;  /* 0x27d000000af57fae */ /* 0x000fe2000b1a1016 */
[----:B---3--:R-:W-:-:S03]  /*156b0*/  IMAD.WIDE R2, R251, 0x4, R248 ;  /* 0x00000004fb027825 */ /* 0x008fc600078e02f8 */
[----:B------:R-:W-:Y:S04]  /*156c0*/  LDGSTS.E [R244+0x200], desc[UR22][R248.64], P6 ;  /* 0x00200000f8f47fae */ /* 0x000fe8000b1a1016 */
[----:B------:R1:W-:Y:S04]  /*156d0*/  STL.64 [R1+0x818], R2 ;  /* 0x0008180201007387 */ /* 0x0003e80000100a00 */
[----:B------:R-:W3:Y:S04]  /*156e0*/  LDL.64 R136, [R1+0x138] ;  /* 0x0001380001887983 */ /* 0x000ee80000100a00 */
[----:B------:R-:W3:Y:S04]  /*156f0*/  LDL.64 R168, [R1+0x158] ;  /* 0x0001580001a87983 */ /* 0x000ee80000100a00 */
[----:B------:R-:W3:Y:S04]  /*15700*/  LDL.64 R200, [R1+0x168] ;  /* 0x0001680001c87983 */ /* 0x000ee80000100a00 */
[----:B------:R-:W3:Y:S04]  /*15710*/  LDL.64 R208, [R1+0x188] ;  /* 0x0001880001d07983 */ /* 0x000ee80000100a00 */
        /* <DEDUP_REMOVED lines=32> */
[----:B------:R-:W4:Y:S04]  /*15920*/  LDL.64 R216, [R1+0x1d8] ;  /* 0x0001d80001d87983 */ /* 0x000f280000100a00 */
[----:B------:R-:W4:Y:S04]  /*15930*/  LDL.64 R224, [R1+0x1f8] ;  /* 0x0001f80001e07983 */ /* 0x000f280000100a00 */
[----:B------:R-:W4:Y:S04]  /*15940*/  LDL.64 R176, [R1+0x218] ;  /* 0x0002180001b07983 */ /* 0x000f280000100a00 */
[----:B------:R-:W4:Y:S04]  /*15950*/  LDL.64 R232, [R1+0x258] ;  /* 0x0002580001e87983 */ /* 0x000f280000100a00 */
[----:B------:R-:W4:Y:S04]  /*15960*/  LDL.64 R144, [R1+0x278] ;  /* 0x0002780001907983 */ /* 0x000f280000100a00 */
[----:B------:R-:W4:Y:S04]  /*15970*/  LDL.64 R80, [R1+0x2f8] ;  /* 0x0002f80001507983 */ /* 0x000f280000100a00 */
[----:B------:R-:W4:Y:S04]  /*15980*/  LDL.64 R112, [R1+0x350] ;  /* 0x0003500001707983 */ /* 0x000f280000100a00 */
[----:B------:R-:W4:Y:S04]  /*15990*/  LDL.64 R240, [R1+0x3a0] ;  /* 0x0003a00001f07983 */ /* 0x000f280000100a00 */
[----:B------:R-:W-:Y:S04]  /*159a0*/  LDGSTS.E [R244+0x20600], desc[UR22][R214.64], P6 ;  /* 0x20600000d6f47fae */ /* 0x000fe8000b1a1016 */
[----:B------:R-:W4:Y:S04]  /*159b0*/  LDL.LU.64 R248, [R1+0x2c8] ;  /* 0x0002c80001f87983 */ /* 0x000f280000300a00 */
[----:B------:R-:W-:Y:S04]  /*159c0*/  LDGSTS.E [R244+0x20a00], desc[UR22][R222.64], P6 ;  /* 0x20a00000def47fae */ /* 0x000fe8000b1a1016 */
[----:B------:R-:W4:Y:S04]  /*159d0*/  LDL.LU.64 R246, [R1+0x320] ;  /* 0x0003200001f67983 */ /* 0x000f280000300a00 */
[----:B------:R-:W-:Y:S04]  /*159e0*/  LDGSTS.E [R244+0x20e00], desc[UR22][R230.64], P6 ;  /* 0x20e00000e6f47fae */ /* 0x000fe8000b1a1016 */
[----:B--2---:R-:W2:Y:S04]  /*159f0*/  LDL.LU.64 R10, [R1+0x480] ;  /* 0x00048000010a7983 */ /* 0x004ea80000300a00 */
[----:B------:R-:W-:Y:S04]  /*15a00*/  LDGSTS.E [R244+0x21200], desc[UR22][R238.64], P6 ;  /* 0x21200000eef47fae */ /* 0x000fe8000b1a1016 */
[----:B-1----:R-:W2:Y:S04]  /*15a10*/  LDL.LU.64 R2, [R1+0x4d8] ;  /* 0x0004d80001027983 */ /* 0x002ea80000300a00 */
[----:B------:R-:W-:Y:S04]  /*15a20*/  LDGSTS.E [R244+0x21600], desc[UR22][R72.64], P6 ;  /* 0x2160000048f47fae */ /* 0x000fe8000b1a1016 */
[----:B------:R-:W-:Y:S04]  /*15a30*/  LDGSTS.E [R244+0x21a00], desc[UR22][R104.64], P6 ;  /* 0x21a0000068f47fae */ /* 0x000fe8000b1a1016 */
[----:B------:R-:W2:Y:S04]  /*15a40*/  LDL.LU.64 R72, [R1+0xcf0] ;  /* 0x000cf00001487983 */ /* 0x000ea80000300a00 */
[----:B------:R-:W2:Y:S04]  /*15a50*/  LDL.LU.64 R104, [R1+0xce8] ;  /* 0x000ce80001687983 */ /* 0x000ea80000300a00 */
[----:B---3--:R-:W-:Y:S04]  /*15a60*/  LDGSTS.E [R244+0x21e00], desc[UR22][R136.64], P6 ;  /* 0x21e0000088f47fae */ /* 0x008fe8000b1a1016 */
[----:B------:R-:W-:Y:S04]  /*15a70*/  LDGSTS.E [R244+0x22200], desc[UR22][R168.64], P6 ;  /* 0x22200000a8f47fae */ /* 0x000fe8000b1a1016 */
[----:B------:R1:W-:Y:S04]  /*15a80*/  LDGSTS.E [R244+0x22600], desc[UR22][R200.64], P6 ;  /* 0x22600000c8f47fae */ /* 0x0003e8000b1a1016 */
[----:B------:R-:W3:Y:S04]  /*15a90*/  LDL.LU.64 R136, [R1+0xce0] ;  /* 0x000ce00001887983 */ /* 0x000ee80000300a00 */
[----:B------:R-:W2:Y:S04]  /*15aa0*/  LDL.LU.64 R168, [R1+0xcd8] ;  /* 0x000cd80001a87983 */ /* 0x000ea80000300a00 */
[----:B------:R-:W1:Y:S04]  /*15ab0*/  LDL.LU.64 R200, [R1+0xcd0] ;  /* 0x000cd00001c87983 */ /* 0x000e680000300a00 */
[----:B------:R-:W-:Y:S04]  /*15ac0*/  LDGSTS.E [R244+0x22a00], desc[UR22][R208.64], P6 ;  /* 0x22a00000d0f47fae */ /* 0x000fe8000b1a1016 */
[----:B------:R-:W2:Y:S04]  /*15ad0*/  LDL.LU.64 R208, [R1+0xcc8] ;  /* 0x000cc80001d07983 */ /* 0x000ea80000300a00 */
[----:B--2---:R-:W-:Y:S04]  /*15ae0*/  LDGSTS.E [R244+0x22e00], desc[UR22][R208.64], P6 ;  /* 0x22e00000d0f47fae */ /* 0x004fe8000b1a1016 */
[----:B----4-:R-:W-:Y:S04]  /*15af0*/  LDGSTS.E [R244+0x23200], desc[UR22][R216.64], P6 ;  /* 0x23200000d8f47fae */ /* 0x010fe8000b1a1016 */
[----:B------:R-:W-:Y:S04]  /*15b00*/  LDGSTS.E [R244+0x23600], desc[UR22][R224.64], P6 ;  /* 0x23600000e0f47fae */ /* 0x000fe8000b1a1016 */
[----:B------:R-:W2:Y:S04]  /*15b10*/  LDL.LU.64 R208, [R1+0xd8] ;  /* 0x0000d80001d07983 */ /* 0x000ea80000300a00 */
[----:B------:R-:W4:Y:S04]  /*15b20*/  LDL.LU.64 R216, [R1+0xcc0] ;  /* 0x000cc00001d87983 */ /* 0x000f280000300a00 */
[----:B------:R-:W2:Y:S04]  /*15b30*/  LDL.LU.64 R224, [R1+0xcb8] ;  /* 0x000cb80001e07983 */ /* 0x000ea80000300a00 */
[----:B------:R-:W-:Y:S04]  /*15b40*/  LDGSTS.E [R244+0x23a00], desc[UR22][R176.64], P6 ;  /* 0x23a00000b0f47fae */ /* 0x000fe8000b1a1016 */
[----:B------:R-:W2:Y:S04]  /*15b50*/  LDL.LU.64 R176, [R1+0xcb0] ;  /* 0x000cb00001b07983 */ /* 0x000ea80000300a00 */
[----:B--2---:R-:W-:Y:S04]  /*15b60*/  LDGSTS.E [R244+0x23e00], desc[UR22][R176.64], P6 ;  /* 0x23e00000b0f47fae */ /* 0x004fe8000b1a1016 */
[----:B------:R-:W-:Y:S04]  /*15b70*/  LDGSTS.E [R244+0x24200], desc[UR22][R232.64], P6 ;  /* 0x24200000e8f47fae */ /* 0x000fe8000b1a1016 */
[----:B------:R-:W-:Y:S04]  /*15b80*/  LDGSTS.E [R244+0x24600], desc[UR22][R144.64], P6 ;  /* 0x2460000090f47fae */ /* 0x000fe8000b1a1016 */
[----:B------:R-:W2:Y:S04]  /*15b90*/  LDL.LU.64 R176, [R1+0xb8] ;  /* 0x0000b80001b07983 */ /* 0x000ea80000300a00 */
[----:B------:R-:W2:Y:S04]  /*15ba0*/  LDL.LU.64 R232, [R1+0xca8] ;  /* 0x000ca80001e87983 */ /* 0x000ea80000300a00 */
[----:B------:R-:W2:Y:S04]  /*15bb0*/  LDL.LU.64 R144, [R1+0xca0] ;  /* 0x000ca00001907983 */ /* 0x000ea80000300a00 */
[----:B--2---:R-:W-:Y:S04]  /*15bc0*/  LDGSTS.E [R244+0x24a00], desc[UR22][R144.64], P6 ;  /* 0x24a0000090f47fae */ /* 0x004fe8000b1a1016 */
[----:B------:R-:W-:Y:S04]  /*15bd0*/  LDGSTS.E [R244+0x24e00], desc[UR22][R248.64], P6 ;  /* 0x24e00000f8f47fae */ /* 0x000fe8000b1a1016 */
[----:B------:R-:W-:Y:S04]  /*15be0*/  LDGSTS.E [R244+0x25200], desc[UR22][R80.64], P6 ;  /* 0x2520000050f47fae */ /* 0x000fe8000b1a1016 */
[----:B------:R-:W2:Y:S04]  /*15bf0*/  LDL.LU.64 R144, [R1+0x98] ;  /* 0x0000980001907983 */ /* 0x000ea80000300a00 */
[----:B------:R-:W-:Y:S04]  /*15c00*/  LDGSTS.E [R244+0x25600], desc[UR22][R246.64], P6 ;  /* 0x25600000f6f47fae */ /* 0x000fe8000b1a1016 */
[----:B------:R-:W2:Y:S04]  /*15c10*/  LDL.LU.64 R80, [R1+0xc98] ;  /* 0x000c980001507983 */ /* 0x000ea80000300a00 */
[----:B------:R-:W-:Y:S04]  /*15c20*/  LDGSTS.E [R244+0x25a00], desc[UR22][R112.64], P6 ;  /* 0x25a0000070f47fae */ /* 0x000fe8000b1a1016 */
[----:B------:R-:W2:Y:S04]  /*15c30*/  LDL.LU.64 R112, [R1+0xc90] ;  /* 0x000c900001707983 */ /* 0x000ea80000300a00 */
[----:B--2---:R-:W-:Y:S04]  /*15c40*/  LDGSTS.E [R244+0x25e00], desc[UR22][R112.64], P6 ;  /* 0x25e0000070f47fae */ /* 0x004fe8000b1a1016 */
[----:B------:R-:W-:Y:S04]  /*15c50*/  LDGSTS.E [R244+0x26200], desc[UR22][R240.64], P6 ;  /* 0x26200000f0f47fae */ /* 0x000fe8000b1a1016 */
[----:B------:R-:W2:Y:S04]  /*15c60*/  LDL.LU.64 R112, [R1+0x78] ;  /* 0x0000780001707983 */ /* 0x000ea80000300a00 */
[----:B------:R-:W2:Y:S01]  /*15c70*/  LDL.LU.64 R240, [R1+0xc88] ;  /* 0x000c880001f07983 */ /* 0x000ea20000300a00 */
[----:B------:R-:W-:-:S05]  /*15c80*/  LOP3.LUT R0, R13, 0x60, RZ, 0x3c, !PT ;  /* 0x000000600d007812 */ /* 0x000fca00078e3cff */
[----:B------:R-:W-:Y:S02]  /*15c90*/  VIADD R0, R0, UR7 ;  /* 0x0000000700007c36 */ /* 0x000fe40008000000 */
[----:B-1----:R-:W-:-:S04]  /*15ca0*/  IMAD.WIDE R200, R251, 0x4, R200 ;  /* 0x00000004fbc87825 */ /* 0x002fc800078e02c8 */
[----:B------:R-:W-:-:S04]  /*15cb0*/  IMAD.WIDE R192, R251, 0x4, R192 ;  /* 0x00000004fbc07825 */ /* 0x000fc800078e02c0 */
[C---:B------:R-:W-:Y:S01]  /*15cc0*/  IMAD.WIDE R184, R251.reuse, 0x4, R184 ;  /* 0x00000004fbb87825 */ /* 0x040fe200078e02b8 */
[----:B--2---:R-:W-:Y:S04]  /*15cd0*/  LDGSTS.E [R244+0x26600], desc[UR22][R240.64], P6 ;  /* 0x26600000f0f47fae */ /* 0x004fe8000b1a1016 */
[----:B------:R-:W-:Y:S04]  /*15ce0*/  LDGSTS.E [R244+0x26a00], desc[UR22][R80.64], P6 ;  /* 0x26a0000050f47fae */ /* 0x000fe8000b1a1016 */
[----:B------:R-:W-:Y:S04]  /*15cf0*/  LDGSTS.E [R244+0x26e00], desc[UR22][R232.64], P6 ;  /* 0x26e00000e8f47fae */ /* 0x000fe8000b1a1016 */
[----:B------:R-:W2:Y:S04]  /*15d00*/  LDL.LU.64 R240, [R1+0xc80] ;  /* 0x000c800001f07983 */ /* 0x000ea80000300a00 */
[----:B------:R-:W2:Y:S04]  /*15d10*/  LDL.LU.64 R80, [R1+0x58] ;  /* 0x0000580001507983 */ /* 0x000ea80000300a00 */
[----:B------:R1:W-:Y:S04]  /*15d20*/  STL.64 [R1+0xa70], R12 ;  /* 0x000a700c01007387 */ /* 0x0003e80000100a00 */
[----:B------:R-:W-:Y:S04]  /*15d30*/  LDGSTS.E [R244+0x27200], desc[UR22][R224.64], P6 ;  /* 0x27200000e0f47fae */ /* 0x000fe8000b1a1016 */
[----:B------:R-:W2:Y:S04]  /*15d40*/  LDL.LU.64 R232, [R1+0xc78] ;  /* 0x000c780001e87983 */ /* 0x000ea80000300a00 */
[----:B------:R-:W-:Y:S04]  /*15d50*/  LDGSTS.E [R244+0x27600], desc[UR22][R10.64], P6 ;  /* 0x276000000af47fae */ /* 0x000fe8000b1a1016 */
[----:B------:R-:W2:Y:S04]  /*15d60*/  LDL.LU.64 R224, [R1+0xc70] ;  /* 0x000c700001e07983 */ /* 0x000ea80000300a00 */
[----:B----4-:R-:W-:Y:S04]  /*15d70*/  LDGSTS.E [R244+0x27a00], desc[UR22][R216.64], P6 ;  /* 0x27a00000d8f47fae */ /* 0x010fe8000b1a1016 */
[----:B------:R-:W-:Y:S04]  /*15d80*/  LDGSTS.E [R244+0x27e00], desc[UR22][R2.64], P6 ;  /* 0x27e0000002f47fae */ /* 0x000fe8000b1a1016 */
[----:B------:R4:W-:Y:S04]  /*15d90*/  LDGSTS.E [R0+0x300], desc[UR22][R208.64], P6 ;  /* 0x00300000d0007fae */ /* 0x0009e8000b1a1016 */
[----:B------:R-:W2:Y:S04]  /*15da0*/  LDL.LU.64 R216, [R1+0xc68] ;  /* 0x000c680001d87983 */ /* 0x000ea80000300a00 */
[----:B-1----:R-:W2:Y:S04]  /*15db0*/  LDL.LU.64 R12, [R1+0x18] ;  /* 0x00001800010c7983 */ /* 0x002ea80000300a00 */
[----:B------:R1:W-:Y:S01]  /*15dc0*/  STL.64 [R1+0xb70], R244 ;  /* 0x000b70f401007387 */ /* 0x0003e20000100a00 */
[----:B----4-:R-:W-:-:S03]  /*15dd0*/  IMAD.WIDE R208, R251, 0x4, R208 ;  /* 0x00000004fbd07825 */ /* 0x010fc600078e02d0 */
[----:B------:R4:W-:Y:S01]  /*15de0*/  LDGSTS.E [R0+0x700], desc[UR22][R176.64], P6 ;  /* 0x00700000b0007fae */ /* 0x0009e2000b1a1016 */
[----:B------:R-:W-:-:S03]  /*15df0*/  IMAD.WIDE R168, R251, 0x4, R168 ;  /* 0x00000004fba87825 */ /* 0x000fc600078e02a8 */
[----:B------:R3:W-:Y:S04]  /*15e00*/  LDGSTS.E [R0+0xb00], desc[UR22][R144.64], P6 ;  /* 0x00b0000090007fae */ /* 0x0007e8000b1a1016 */
[----:B-1----:R-:W2:Y:S04]  /*15e10*/  LDL.LU.64 R244, [R1+0x38] ;  /* 0x0000380001f47983 */ /* 0x002ea80000300a00 */
[----:B------:R1:W-:Y:S01]  /*15e20*/  STL.64 [R1+0x8b0], R208 ;  /* 0x0008b0d001007387 */ /* 0x0003e20000100a00 */
[----:B----4-:R-:W-:-:S03]  /*15e30*/  IMAD.WIDE R176, R251, 0x4, R176 ;  /* 0x00000004fbb07825 */ /* 0x010fc600078e02b0 */
[----:B------:R4:W-:Y:S01]  /*15e40*/  LDGSTS.E [R0+0xf00], desc[UR22][R112.64], P6 ;  /* 0x00f0000070007fae */ /* 0x0009e2000b1a1016 */
[----:B------:R-:W-:-:S03]  /*15e50*/  IMAD.WIDE R160, R251, 0x4, R160 ;  /* 0x00000004fba07825 */ /* 0x000fc600078e02a0 */
[----:B-1----:R-:W2:Y:S04]  /*15e60*/  LDL.LU.64 R208, [R1+0xc60] ;  /* 0x000c600001d07983 */ /* 0x002ea80000300a00 */
[----:B------:R1:W-:Y:S01]  /*15e70*/  STL.64 [R1+0x678], R200 ;  /* 0x000678c801007387 */ /* 0x0003e20000100a00 */
[----:B------:R-:W-:-:S03]  /*15e80*/  IMAD.WIDE R152, R251, 0x4, R152 ;  /* 0x00000004fb987825 */ /* 0x000fc600078e0298 */
[----:B-1----:R-:W2:Y:S04]  /*15e90*/  LDL.LU.64 R200, [R1+0xc58] ;  /* 0x000c580001c87983 */ /* 0x002ea80000300a00 */
[----:B------:R1:W-:Y:S01]  /*15ea0*/  STL.64 [R1+0x738], R192 ;  /* 0x000738c001007387 */ /* 0x0003e20000100a00 */
[----:B---3--:R-:W-:-:S03]  /*15eb0*/  IMAD.WIDE R144, R251, 0x4, R144 ;  /* 0x00000004fb907825 */ /* 0x008fc600078e0290 */
[----:B-1----:R-:W3:Y:S04]  /*15ec0*/  LDL.LU.64 R192, [R1+0xc50] ;  /* 0x000c500001c07983 */ /* 0x002ee80000300a00 */
[----:B------:R1:W-:Y:S01]  /*15ed0*/  STL.64 [R1+0x808], R184 ;  /* 0x000808b801007387 */ /* 0x0003e20000100a00 */
[----:B------:R-:W-:-:S03]  /*15ee0*/  IMAD.WIDE R136, R251, 0x4, R136 ;  /* 0x00000004fb887825 */ /* 0x000fc600078e0288 */
        /* <DEDUP_REMOVED lines=8> */
[----:B----4-:R-:W-:-:S03]  /*15f70*/  IMAD.WIDE R112, R251, 0x4, R112 ;  /* 0x00000004fb707825 */ /* 0x010fc600078e0270 */
[----:B-1----:R-:W4:Y:S04]  /*15f80*/  LDL.LU.64 R160, [R1+0xc30] ;  /* 0x000c300001a07983 */ /* 0x002f280000300a00 */
        /* <DEDUP_REMOVED lines=18> */
[----:B------:R1:W-:Y:S04]  /*160b0*/  STL.64 [R1+0x630], R104 ;  /* 0x0006306801007387 */ /* 0x0003e80000100a00 */
[----:B-1----:R-:W3:Y:S04]  /*160c0*/  LDL.LU.64 R104, [R1+0xbf8] ;  /* 0x000bf80001687983 */ /* 0x002ee80000300a00 */
[----:B------:R1:W-:Y:S04]  /*160d0*/  STL.64 [R1+0x700], R96 ;  /* 0x0007006001007387 */ /* 0x0003e80000100a00 */
[----:B-1----:R-:W3:Y:S04]  /*160e0*/  LDL.LU.64 R96, [R1+0xbf0] ;  /* 0x000bf00001607983 */ /* 0x002ee80000300a00 */
[----:B--2---:R1:W-:Y:S04]  /*160f0*/  LDGSTS.E [R0+0x1300], desc[UR22][R80.64], P6 ;  /* 0x0130000050007fae */ /* 0x0043e8000b1a1016 */
[----:B------:R2:W-:Y:S01]  /*16100*/  STL.64 [R1+0x7e0], R88 ;  /* 0x0007e05801007387 */ /* 0x0005e20000100a00 */
[----:B-1----:R-:W-:-:S03]  /*16110*/  IMAD.WIDE R80, R251, 0x4, R80 ;  /* 0x00000004fb507825 */ /* 0x002fc600078e0250 */
[----:B--2---:R-:W2:Y:S04]  /*16120*/  LDL.LU.64 R88, [R1+0xbe8] ;  /* 0x000be80001587983 */ /* 0x004ea80000300a00 */
[----:B------:R1:W-:Y:S04]  /*16130*/  STL.64 [R1+0x890], R80 ;  /* 0x0008905001007387 */ /* 0x0003e80000100a00 */
[----:B-1----:R-:W2:Y:S04]  /*16140*/  LDL.LU.64 R80, [R1+0xbe0] ;  /* 0x000be00001507983 */ /* 0x002ea80000300a00 */
[----:B------:R1:W-:Y:S04]  /*16150*/  STL.64 [R1+0x80], R72 ;  /* 0x0000804801007387 */ /* 0x0003e80000100a00 */
[----:B-1----:R-:W2:Y:S04]  /*16160*/  LDL.LU.64 R72, [R1+0xbd8] ;  /* 0x000bd80001487983 */ /* 0x002ea80000300a00 */
[----:B------:R1:W-:Y:S04]  /*16170*/  STL.64 [R1+0x6f0], R64 ;  /* 0x0006f04001007387 */ /* 0x0003e80000100a00 */
[----:B------:R1:W-:Y:S04]  /*16180*/  LDGSTS.E [R0+0x1700], desc[UR22][R244.64], P6 ;  /* 0x01700000f4007fae */ /* 0x0003e8000b1a1016 */
[----:B------:R1:W-:Y:S04]  /*16190*/  LDGSTS.E [R0+0x1b00], desc[UR22][R12.64], P6 ;  /* 0x01b000000c007fae */ /* 0x0003e8000b1a1016 */
[----:B-1----:R-:W2:Y:S01]  /*161a0*/  LDL.LU.64 R64, [R1+0xbd0] ;  /* 0x000bd00001407983 */ /* 0x002ea20000300a00 */
[----:B------:R-:W-:-:S03]  /*161b0*/  IMAD.WIDE R244, R251, 0x4, R244 ;  /* 0x00000004fbf47825 */ /* 0x000fc600078e02f4 */
[----:B------:R1:W-:Y:S04]  /*161c0*/  STL.64 [R1+0x7d0], R56 ;  /* 0x0007d03801007387 */ /* 0x0003e80000100a00 */
[----:B-1----:R-:W2:Y:S04]  /*161d0*/  LDL.LU.64 R56, [R1+0xbc8] ;  /* 0x000bc80001387983 */ /* 0x002ea80000300a00 */
[----:B------:R1:W-:Y:S02]  /*161e0*/  STL.64 [R1+0x888], R244 ;  /* 0x000888f401007387 */ /* 0x0003e40000100a00 */
[----:B-1----:R-:W-:-:S02]  /*161f0*/  IMAD.WIDE R244, R251, 0x4, R48 ;  /* 0x00000004fbf47825 */ /* 0x002fc400078e0230 */
[----:B------:R-:W2:Y:S04]  /*16200*/  LDL.LU.64 R48, [R1+0xbc0] ;  /* 0x000bc00001307983 */ /* 0x000ea80000300a00 */
[----:B------:R1:W-:Y:S02]  /*16210*/  STL.64 [R1+0x90], R244 ;  /* 0x000090f401007387 */ /* 0x0003e40000100a00 */
[C---:B-1----:R-:W-:Y:S02]  /*16220*/  IMAD.WIDE R244, R251.reuse, 0x4, R40 ;  /* 0x00000004fbf47825 */ /* 0x042fe400078e0228 */
[----:B------:R-:W2:Y:S04]  /*16230*/  LDL.LU.64 R40, [R1+0xbb8] ;  /* 0x000bb80001287983 */ /* 0x000ea80000300a00 */
[----:B------:R1:W-:Y:S02]  /*16240*/  STL.64 [R1+0x6d8], R244 ;  /* 0x0006d8f401007387 */ /* 0x0003e40000100a00 */
[----:B-1----:R-:W-:-:S02]  /*16250*/  IMAD.WIDE R244, R251, 0x4, R4 ;  /* 0x00000004fbf47825 */ /* 0x002fc400078e0204 */
[----:B------:R-:W2:Y:S04]  /*16260*/  LDL.LU.64 R4, [R1+0xbb0] ;  /* 0x000bb00001047983 */ /* 0x000ea80000300a00 */
[----:B------:R1:W-:Y:S02]  /*16270*/  STL.64 [R1+0x7c0], R244 ;  /* 0x0007c0f401007387 */ /* 0x0003e40000100a00 */
[----:B-1----:R-:W-:-:S04]  /*16280*/  IMAD.WIDE R244, R251, 0x4, R12 ;  /* 0x00000004fbf47825 */ /* 0x002fc800078e020c */
[C---:B------:R-:W-:Y:S02]  /*16290*/  IMAD.WIDE R12, R251.reuse, 0x4, R32 ;  /* 0x00000004fb0c7825 */ /* 0x040fe400078e0220 */
[----:B------:R-:W3:Y:S04]  /*162a0*/  LDL.LU.64 R32, [R1+0xba8] ;  /* 0x000ba80001207983 */ /* 0x000ee80000300a00 */
[----:B------:R1:W-:Y:S02]  /*162b0*/  STL.64 [R1+0x880], R244 ;  /* 0x000880f401007387 */ /* 0x0003e40000100a00 */
[C---:B-1----:R-:W-:Y:S02]  /*162c0*/  IMAD.WIDE R244, R251.reuse, 0x4, R16 ;  /* 0x00000004fbf47825 */ /* 0x042fe400078e0210 */
[----:B------:R-:W3:Y:S04]  /*162d0*/  LDL.LU.64 R16, [R1+0xba0] ;  /* 0x000ba00001107983 */ /* 0x000ee80000300a00 */
[----:B------:R1:W-:Y:S02]  /*162e0*/  STL.64 [R1+0xb0], R12 ;  /* 0x0000b00c01007387 */ /* 0x0003e40000100a00 */
[----:B-1----:R-:W-:-:S02]  /*162f0*/  IMAD.WIDE R12, R251, 0x4, R24 ;  /* 0x00000004fb0c7825 */ /* 0x002fc400078e0218 */
[----:B------:R-:W4:Y:S04]  /*16300*/  LDL.LU.64 R24, [R1+0xb98] ;  /* 0x000b980001187983 */ /* 0x000f280000300a00 */
[----:B------:R-:W-:Y:S04]  /*16310*/  STL.64 [R1+0x6c0], R244 ;  /* 0x0006c0f401007387 */ /* 0x000fe80000100a00 */
[----:B------:R1:W-:Y:S02]  /*16320*/  STL.64 [R1+0x7b0], R12 ;  /* 0x0007b00c01007387 */ /* 0x0003e40000100a00 */
[----:B-1----:R-:W-:-:S04]  /*16330*/  IMAD.WIDE R12, R251, 0x4, R6 ;  /* 0x00000004fb0c7825 */ /* 0x002fc800078e0206 */
[----:B------:R-:W-:-:S04]  /*16340*/  IMAD.WIDE R6, R251, 0x4, R14 ;  /* 0x00000004fb067825 */ /* 0x000fc800078e020e */
[C---:B--2---:R-:W-:Y:S01]  /*16350*/  IMAD.WIDE R244, R251.reuse, 0x4, R4 ;  /* 0x00000004fbf47825 */ /* 0x044fe200078e0204 */
[----:B------:R1:W-:Y:S04]  /*16360*/  LDGSTS.E [R0+0x1f00], desc[UR22][R4.64], P6 ;  /* 0x01f0000004007fae */ /* 0x0003e8000b1a1016 */
[----:B------:R-:W-:Y:S04]  /*16370*/  STL.64 [R1+0x878], R244 ;  /* 0x000878f401007387 */ /* 0x000fe80000100a00 */
[----:B------:R-:W-:Y:S01]  /*16380*/  STL.64 [R1+0xd0], R12 ;  /* 0x0000d00c01007387 */ /* 0x000fe20000100a00 */
[----:B-1----:R-:W-:-:S05]  /*16390*/  IMAD.WIDE R4, R251, 0x4, R8 ;  /* 0x00000004fb047825 */ /* 0x002fca00078e0208 */
[----:B------:R-:W-:Y:S01]  /*163a0*/  STL.64 [R1+0x6b0], R4 ;  /* 0x0006b00401007387 */ /* 0x000fe20000100a00 */
[----:B------:R-:W-:-:S03]  /*163b0*/  IMAD.WIDE R8, R251, 0x4, R18 ;  /* 0x00000004fb087825 */ /* 0x000fc600078e0212 */
[----:B------:R1:W-:Y:S02]  /*163c0*/  STL.64 [R1+0x7a0], R6 ;  /* 0x0007a00601007387 */ /* 0x0003e40000100a00 */
[----:B-1----:R-:W-:-:S04]  /*163d0*/  IMAD.WIDE R6, R251, 0x4, R20 ;  /* 0x00000004fb067825 */ /* 0x002fc800078e0214 */
[C---:B---3--:R-:W-:Y:S01]  /*163e0*/  IMAD.WIDE R4, R251.reuse, 0x4, R16 ;  /* 0x00000004fb047825 */ /* 0x048fe200078e0210 */
[----:B------:R-:W-:Y:S04]  /*163f0*/  LDGSTS.E [R0+0x2300], desc[UR22][R16.64], P6 ;  /* 0x0230000010007fae */ /* 0x000fe8000b1a1016 */
[----:B------:R1:W-:Y:S04]  /*16400*/  STL.64 [R1+0x870], R4 ;  /* 0x0008700401007387 */ /* 0x0003e80000100a00 */
[----:B------:R2:W-:Y:S04]  /*16410*/  STL.64 [R1+0xd8], R8 ;  /* 0x0000d80801007387 */ /* 0x0005e80000100a00 */
[----:B------:R3:W-:Y:S01]  /*16420*/  STL.64 [R1+0x698], R6 ;  /* 0x0006980601007387 */ /* 0x0007e20000100a00 */
[----:B-1----:R-:W-:-:S03]  /*16430*/  IMAD.WIDE R4, R251, 0x4, R22 ;  /* 0x00000004fb047825 */ /* 0x002fc600078e0216 */
[----:B----4-:R1:W-:Y:S01]  /*16440*/  LDGSTS.E [R0+0x2700], desc[UR22][R24.64], P6 ;  /* 0x0270000018007fae */ /* 0x0103e2000b1a1016 */
[----:B--2---:R-:W-:-:S03]  /*16450*/  IMAD.WIDE R8, R251, 0x4, R26 ;  /* 0x00000004fb087825 */ /* 0x004fc600078e021a */
[----:B------:R2:W-:Y:S01]  /*16460*/  STL.64 [R1+0x798], R4 ;  /* 0x0007980401007387 */ /* 0x0005e20000100a00 */
[----:B---3--:R-:W-:-:S03]  /*16470*/  IMAD.WIDE R6, R251, 0x4, R24 ;  /* 0x00000004fb067825 */ /* 0x008fc600078e0218 */
[----:B------:R-:W-:Y:S04]  /*16480*/  LDGSTS.E [R0+0x2b00], desc[UR22][R32.64], P6 ;  /* 0x02b0000020007fae */ /* 0x000fe8000b1a1016 */
[----:B------:R3:W-:Y:S01]  /*16490*/  STL.64 [R1+0x868], R6 ;  /* 0x0008680601007387 */ /* 0x0007e20000100a00 */
[----:B--2---:R-:W-:-:S03]  /*164a0*/  IMAD.WIDE R4, R251, 0x4, R28 ;  /* 0x00000004fb047825 */ /* 0x004fc600078e021c */
[----:B------:R2:W-:Y:S04]  /*164b0*/  STL.64 [R1+0x5d0], R8 ;  /* 0x0005d00801007387 */ /* 0x0005e80000100a00 */
[----:B------:R4:W-:Y:S01]  /*164c0*/  STL.64 [R1+0x688], R4 ;  /* 0x0006880401007387 */ /* 0x0009e20000100a00 */
[----:B---3--:R-:W-:-:S03]  /*164d0*/  IMAD.WIDE R6, R251, 0x4, R30 ;  /* 0x00000004fb067825 */ /* 0x008fc600078e021e */
[----:B------:R-:W-:Y:S04]  /*164e0*/  LDGSTS.E [R0+0x2f00], desc[UR22][R40.64], P6 ;  /* 0x02f0000028007fae */ /* 0x000fe8000b1a1016 */
[----:B------:R3:W-:Y:S01]  /*164f0*/  STL.64 [R1+0x788], R6 ;  /* 0x0007880601007387 */ /* 0x0007e20000100a00 */
[----:B--2---:R-:W-:-:S03]  /*16500*/  IMAD.WIDE R8, R251, 0x4, R34 ;  /* 0x00000004fb087825 */ /* 0x004fc600078e0222 */
[----:B------:R-:W-:Y:S01]  /*16510*/  LDGSTS.E [R0+0x3300], desc[UR22][R48.64], P6 ;  /* 0x0330000030007fae */ /* 0x000fe2000b1a1016 */
[----:B----4-:R-:W-:-:S03]  /*16520*/  IMAD.WIDE R4, R251, 0x4, R32 ;  /* 0x00000004fb047825 */ /* 0x010fc600078e0220 */
[----:B------:R-:W-:Y:S01]  /*16530*/  LDGSTS.E [R0+0x3700], desc[UR22][R56.64], P6 ;  /* 0x0370000038007fae */ /* 0x000fe2000b1a1016 */
[----:B---3--:R-:W-:-:S03]  /*16540*/  IMAD.WIDE R6, R251, 0x4, R36 ;  /* 0x00000004fb067825 */ /* 0x008fc600078e0224 */
[----:B------:R2:W-:Y:S04]  /*16550*/  STL.64 [R1+0x860], R4 ;  /* 0x0008600401007387 */ /* 0x0005e80000100a00 */
[----:B------:R3:W-:Y:S04]  /*16560*/  STL.64 [R1+0x5b8], R8 ;  /* 0x0005b80801007387 */ /* 0x0007e80000100a00 */
[----:B------:R4:W-:Y:S01]  /*16570*/  STL.64 [R1+0x668], R6 ;  /* 0x0006680601007387 */ /* 0x0009e20000100a00 */
[----:B--2---:R-:W-:-:S03]  /*16580*/  IMAD.WIDE R4, R251, 0x4, R38 ;  /* 0x00000004fb047825 */ /* 0x004fc600078e0226 */
[----:B------:R-:W-:Y:S01]  /*16590*/  LDGSTS.E [R0+0x3b00], desc[UR22][R64.64], P6 ;  /* 0x03b0000040007fae */ /* 0x000fe2000b1a1016 */
[----:B---3--:R-:W-:-:S03]  /*165a0*/  IMAD.WIDE R8, R251, 0x4, R42 ;  /* 0x00000004fb087825 */ /* 0x008fc600078e022a */
[----:B------:R2:W-:Y:S01]  /*165b0*/  STL.64 [R1+0x778], R4 ;  /* 0x0007780401007387 */ /* 0x0005e20000100a00 */
[----:B----4-:R-:W-:-:S03]  /*165c0*/  IMAD.WIDE R6, R251, 0x4, R40 ;  /* 0x00000004fb067825 */ /* 0x010fc600078e0228 */
        /* <DEDUP_REMOVED lines=84> */
[----:B------:R3:W-:Y:S04]  /*16b10*/  LDGSTS.E [R0+0x20f00], desc[UR22][R232.64], P6 ;  /* 0x20f00000e8007fae */ /* 0x0007e8000b1a1016 */
[----:B------:R4:W-:Y:S01]  /*16b20*/  STL.64 [R1+0x810], R6 ;  /* 0x0008100601007387 */ /* 0x0009e20000100a00 */
[----:B--2---:R-:W-:-:S03]  /*16b30*/  IMAD.WIDE R4, R251, 0x4, R108 ;  /* 0x00000004fb047825 */ /* 0x004fc600078e026c */
[----:B------:R2:W-:Y:S04]  /*16b40*/  STL.64 [R1+0x4f8], R8 ;  /* 0x0004f80801007387 */ /* 0x0005e80000100a00 */
[----:B------:R1:W-:Y:S01]  /*16b50*/  STL.64 [R1+0x598], R4 ;  /* 0x0005980401007387 */ /* 0x0003e20000100a00 */
[----:B----4-:R-:W-:-:S03]  /*16b60*/  IMAD.WIDE R6, R251, 0x4, R110 ;  /* 0x00000004fb067825 */ /* 0x010fc600078e026e */
[----:B------:R-:W-:Y:S04]  /*16b70*/  LDGSTS.E [R0+0x21300], desc[UR22][R240.64], P6 ;  /* 0x21300000f0007fae */ /* 0x000fe8000b1a1016 */
[----:B------:R4:W-:Y:S01]  /*16b80*/  STL.64 [R1+0x6b8], R6 ;  /* 0x0006b80601007387 */ /* 0x0009e20000100a00 */
[----:B--2---:R-:W-:-:S04]  /*16b90*/  IMAD.WIDE R8, R251, 0x4, R114 ;  /* 0x00000004fb087825 */ /* 0x004fc800078e0272 */
[----:B-1----:R-:W-:-:S05]  /*16ba0*/  IMAD.WIDE R4, R251, 0x4, R112 ;  /* 0x00000004fb047825 */ /* 0x002fca00078e0270 */
[----:B------:R1:W-:Y:S01]  /*16bb0*/  STL.64 [R1+0x800], R4 ;  /* 0x0008000401007387 */ /* 0x0003e20000100a00 */
[----:B----4-:R-:W-:-:S03]  /*16bc0*/  IMAD.WIDE R6, R251, 0x4, R116 ;  /* 0x00000004fb067825 */ /* 0x010fc600078e0274 */
[----:B------:R2:W-:Y:S04]  /*16bd0*/  STL.64 [R1+0x4d0], R8 ;  /* 0x0004d00801007387 */ /* 0x0005e80000100a00 */
[----:B------:R4:W-:Y:S01]  /*16be0*/  STL.64 [R1+0x580], R6 ;  /* 0x0005800601007387 */ /* 0x0009e20000100a00 */
[----:B-1----:R-:W-:-:S04]  /*16bf0*/  IMAD.WIDE R4, R251, 0x4, R118 ;  /* 0x00000004fb047825 */ /* 0x002fc800078e0276 */
[C---:B--2---:R-:W-:Y:S01]  /*16c00*/  IMAD.WIDE R8, R251.reuse, 0x4, R122 ;  /* 0x00000004fb087825 */ /* 0x044fe200078e027a */
[----:B------:R1:W-:Y:S03]  /*16c10*/  STL.64 [R1+0x6a0], R4 ;  /* 0x0006a00401007387 */ /* 0x0003e60000100a00 */
[----:B----4-:R-:W-:-:S05]  /*16c20*/  IMAD.WIDE R6, R251, 0x4, R120 ;  /* 0x00000004fb067825 */ /* 0x010fca00078e0278 */
[----:B------:R2:W-:Y:S01]  /*16c30*/  STL.64 [R1+0x7f0], R6 ;  /* 0x0007f00601007387 */ /* 0x0005e20000100a00 */
[----:B-1----:R-:W-:-:S03]  /*16c40*/  IMAD.WIDE R4, R251, 0x4, R124 ;  /* 0x00000004fb047825 */ /* 0x002fc600078e027c */
[----:B------:R1:W-:Y:S04]  /*16c50*/  STL.64 [R1+0x498], R8 ;  /* 0x0004980801007387 */ /* 0x0003e80000100a00 */
[----:B------:R4:W-:Y:S01]  /*16c60*/  STL.64 [R1+0x568], R4 ;  /* 0x0005680401007387 */ /* 0x0009e20000100a00 */
[----:B--2---:R-:W-:-:S05]  /*16c70*/  IMAD.WIDE R6, R251, 0x4, R126 ;  /* 0x00000004fb067825 */ /* 0x004fca00078e027e */
[----:B------:R2:W-:Y:S01]  /*16c80*/  STL.64 [R1+0x680], R6 ;  /* 0x0006800601007387 */ /* 0x0005e20000100a00 */
[----:B-1----:R-:W-:-:S04]  /*16c90*/  IMAD.WIDE R8, R251, 0x4, R130 ;  /* 0x00000004fb087825 */ /* 0x002fc800078e0282 */
[----:B----4-:R-:W-:-:S05]  /*16ca0*/  IMAD.WIDE R4, R251, 0x4, R128 ;  /* 0x00000004fb047825 */ /* 0x010fca00078e0280 */
[----:B------:R1:W-:Y:S01]  /*16cb0*/  STL.64 [R1+0x7d8], R4 ;  /* 0x0007d80401007387 */ /* 0x0003e20000100a00 */
[----:B--2---:R-:W-:-:S03]  /*16cc0*/  IMAD.WIDE R6, R251, 0x4, R132 ;  /* 0x00000004fb067825 */ /* 0x004fc600078e0284 */
        /* <DEDUP_REMOVED lines=74> */
[----:B--2---:R-:W-:-:S04]  /*17170*/  IMAD.WIDE R6, R251, 0x4, R206 ;  /* 0x00000004fb067825 */ /* 0x004fc800078e02ce */
[C---:B-1----:R-:W-:Y:S01]  /*17180*/  IMAD.WIDE R8, R251.reuse, 0x4, R210 ;  /* 0x00000004fb087825 */ /* 0x042fe200078e02d2 */
        /* <DEDUP_REMOVED lines=9> */
[C---:B----4-:R-:W-:Y:S01]  /*17220*/  IMAD.WIDE R6, R251.reuse, 0x4, R218 ;  /* 0x00000004fb067825 */ /* 0x050fe200078e02da */
[----:B------:R2:W-:Y:S04]  /*17230*/  STL.64 [R1+0x6e0], R8 ;  /* 0x0006e00801007387 */ /* 0x0005e80000100a00 */
[----:B------:R-:W4:Y:S01]  /*17240*/  LDL.LU.64 R24, [R1+0xf8] ;  /* 0x0000f80001187983 */ /* 0x000f220000300a00 */
[----:B-1----:R-:W-:-:S03]  /*17250*/  IMAD.WIDE R4, R251, 0x4, R220 ;  /* 0x00000004fb047825 */ /* 0x002fc600078e02dc */
[----:B------:R1:W-:Y:S01]  /*17260*/  STL.64 [R1+0x88], R6 ;  /* 0x0000880601007387 */ /* 0x0003e20000100a00 */
[----:B--2---:R-:W-:-:S03]  /*17270*/  IMAD.WIDE R8, R251, 0x4, R224 ;  /* 0x00000004fb087825 */ /* 0x004fc600078e02e0 */
[----:B-1----:R-:W2:Y:S04]  /*17280*/  LDL.LU.64 R6, [R1+0xf0] ;  /* 0x0000f00001067983 */ /* 0x002ea80000300a00 */
[----:B------:R1:W-:Y:S01]  /*17290*/  STL.64 [R1+0x2b0], R4 ;  /* 0x0002b00401007387 */ /* 0x0003e20000100a00 */
[----:B------:R-:W-:-:S04]  /*172a0*/  IMAD.WIDE R12, R251, 0x4, R226 ;  /* 0x00000004fb0c7825 */ /* 0x000fc800078e02e2 */
[----:B-1----:R-:W-:-:S05]  /*172b0*/  IMAD.WIDE R4, R251, 0x4, R222 ;  /* 0x00000004fb047825 */ /* 0x002fca00078e02de */
[----:B------:R1:W-:Y:S04]  /*172c0*/  STL.64 [R1+0x4e8], R4 ;  /* 0x0004e80401007387 */ /* 0x0003e80000100a00 */
[----:B-1----:R-:W3:Y:S04]  /*172d0*/  LDL.LU.64 R4, [R1+0xe8] ;  /* 0x0000e80001047983 */ /* 0x002ee80000300a00 */
[----:B------:R1:W-:Y:S04]  /*172e0*/  STL.64 [R1+0x6c8], R8 ;  /* 0x0006c80801007387 */ /* 0x0003e80000100a00 */
[----:B------:R-:W3:Y:S04]  /*172f0*/  LDL.LU.64 R34, [R1+0xe0] ;  /* 0x0000e00001227983 */ /* 0x000ee80000300a00 */
[----:B------:R1:W-:Y:S02]  /*17300*/  STL.64 [R1+0x78], R12 ;  /* 0x0000780c01007387 */ /* 0x0003e40000100a00 */
[----:B-1----:R-:W-:-:S02]  /*17310*/  IMAD.WIDE R8, R251, 0x4, R228 ;  /* 0x00000004fb087825 */ /* 0x002fc400078e02e4 */
[----:B------:R-:W3:Y:S04]  /*17320*/  LDL.LU.64 R32, [R1+0x100] ;  /* 0x0001000001207983 */ /* 0x000ee80000300a00 */
[----:B------:R1:W-:Y:S01]  /*17330*/  STL.64 [R1+0xc0], R8 ;  /* 0x0000c00801007387 */ /* 0x0003e20000100a00 */
[----:B------:R-:W-:-:S03]  /*17340*/  IMAD.WIDE R12, R251, 0x4, R230 ;  /* 0x00000004fb0c7825 */ /* 0x000fc600078e02e6 */
[----:B------:R-:W3:Y:S04]  /*17350*/  LDL.LU.64 R22, [R1+0x118] ;  /* 0x0001180001167983 */ /* 0x000ee80000300a00 */
[----:B------:R-:W-:Y:S01]  /*17360*/  STL.64 [R1+0x458], R12 ;  /* 0x0004580c01007387 */ /* 0x000fe20000100a00 */
[----:B-1----:R-:W-:-:S03]  /*17370*/  IMAD.WIDE R8, R251, 0x4, R232 ;  /* 0x00000004fb087825 */ /* 0x002fc600078e02e8 */
[----:B------:R-:W3:Y:S04]  /*17380*/  LDL.LU.64 R36, [R1+0x110] ;  /* 0x0001100001247983 */ /* 0x000ee80000300a00 */
[----:B------:R-:W3:Y:S04]  /*17390*/  LDL.LU.64 R20, [R1+0x108] ;  /* 0x0001080001147983 */ /* 0x000ee80000300a00 */
[----:B------:R1:W-:Y:S04]  /*173a0*/  STL.64 [R1+0x6a8], R8 ;  /* 0x0006a80801007387 */ /* 0x0003e80000100a00 */
[----:B------:R-:W3:Y:S04]  /*173b0*/  LDL.LU.64 R30, [R1+0x120] ;  /* 0x00012000011e7983 */ /* 0x000ee80000300a00 */
[----:B------:R-:W3:Y:S01]  /*173c0*/  LDL.LU.64 R16, [R1+0x138] ;  /* 0x0001380001107983 */ /* 0x000ee20000300a00 */
[----:B-1----:R-:W-:-:S05]  /*173d0*/  IMAD.WIDE R8, R251, 0x4, R236 ;  /* 0x00000004fb087825 */ /* 0x002fca00078e02ec */
[----:B------:R1:W-:Y:S04]  /*173e0*/  STL.64 [R1+0x98], R8 ;  /* 0x0000980801007387 */ /* 0x0003e80000100a00 */
[----:B------:R-:W3:Y:S04]  /*173f0*/  LDL.LU.64 R12, [R1+0x130] ;  /* 0x00013000010c7983 */ /* 0x000ee80000300a00 */
[----:B------:R-:W3:Y:S01]  /*17400*/  LDL.LU.64 R14, [R1+0x128] ;  /* 0x00012800010e7983 */ /* 0x000ee20000300a00 */
[----:B-1----:R-:W-:-:S05]  /*17410*/  IMAD.WIDE R8, R251, 0x4, R238 ;  /* 0x00000004fb087825 */ /* 0x002fca00078e02ee */
[----:B------:R1:W-:Y:S01]  /*17420*/  STL.64 [R1+0x3c8], R8 ;  /* 0x0003c80801007387 */ /* 0x0003e20000100a00 */
[----:B------:R-:W-:-:S03]  /*17430*/  IMAD.WIDE R244, R251, 0x4, R234 ;  /* 0x00000004fbf47825 */ /* 0x000fc600078e02ea */
[----:B------:R-:W3:Y:S04]  /*17440*/  LDL.LU.64 R26, [R1+0x140] ;  /* 0x00014000011a7983 */ /* 0x000ee80000300a00 */
[----:B-1----:R-:W3:Y:S04]  /*17450*/  LDL.LU.64 R8, [R1+0x158] ;  /* 0x0001580001087983 */ /* 0x002ee80000300a00 */
[----:B------:R-:W-:Y:S04]  /*17460*/  STL.64 [R1+0x58], R244 ;  /* 0x000058f401007387 */ /* 0x000fe80000100a00 */
[----:B------:R-:W-:Y:S04]  /*17470*/  STL.64 [R1+0xb78], R244 ;  /* 0x000b78f401007387 */ /* 0x000fe80000100a00 */
[----:B------:R-:W3:Y:S01]  /*17480*/  LDL.LU.64 R18, [R1+0x150] ;  /* 0x0001500001127983 */ /* 0x000ee20000300a00 */
[----:B------:R-:W-:-:S05]  /*17490*/  IMAD.WIDE R28, R251, 0x4, R240 ;  /* 0x00000004fb1c7825 */ /* 0x000fca00078e02f0 */
[----:B------:R4:W-:Y:S02]  /*174a0*/  STL.64 [R1+0x670], R28 ;  /* 0x0006701c01007387 */ /* 0x0009e40000100a00 */
[----:B----4-:R-:W-:-:S04]  /*174b0*/  IMAD.WIDE R28, R251, 0x4, R24 ;  /* 0x00000004fb1c7825 */ /* 0x010fc800078e0218 */
[C---:B--2---:R-:W-:Y:S02]  /*174c0*/  IMAD.WIDE R24, R251.reuse, 0x4, R6 ;  /* 0x00000004fb187825 */ /* 0x044fe400078e0206 */
[----:B------:R-:W2:Y:S04]  /*174d0*/  LDL.LU.64 R6, [R1+0x148] ;  /* 0x0001480001067983 */ /* 0x000ea80000300a00 */
[----:B------:R1:W-:Y:S04]  /*174e0*/  STL.64 [R1+0x70], R28 ;  /* 0x0000701c01007387 */ /* 0x0003e80000100a00 */
[----:B-1----:R-:W4:Y:S04]  /*174f0*/  LDL.LU.64 R28, [R1+0x160] ;  /* 0x00016000011c7983 */ /* 0x002f280000300a00 */
[----:B------:R1:W-:Y:S01]  /*17500*/  STL.64 [R1+0xf8], R24 ;  /* 0x0000f81801007387 */ /* 0x0003e20000100a00 */
[----:B---3--:R-:W-:-:S03]  /*17510*/  IMAD.WIDE R38, R251, 0x4, R4 ;  /* 0x00000004fb267825 */ /* 0x008fc600078e0204 */
[----:B-1----:R-:W3:Y:S04]  /*17520*/  LDL.LU.64 R24, [R1+0x168] ;  /* 0x0001680001187983 */ /* 0x002ee80000300a00 */
[----:B------:R-:W-:Y:S01]  /*17530*/  LDGSTS.E [R0+0x21700], desc[UR22][R4.64], P6 ;  /* 0x2170000004007fae */ /* 0x000fe2000b1a1016 */
[----:B------:R-:W-:-:S03]  /*17540*/  IMAD.WIDE R232, R251, 0x4, R34 ;  /* 0x00000004fbe87825 */ /* 0x000fc600078e0222 */
[----:B------:R-:W3:Y:S01]  /*17550*/  LDL.LU.64 R4, [R1+0x178] ;  /* 0x0001780001047983 */ /* 0x000ee20000300a00 */
[----:B------:R-:W-:-:S03]  /*17560*/  IMAD.WIDE R82, R251, 0x4, R32 ;  /* 0x00000004fb527825 */ /* 0x000fc600078e0220 */
[----:B------:R-:W-:Y:S01]  /*17570*/  STL.64 [R1+0x640], R38 ;  /* 0x0006402601007387 */ /* 0x000fe20000100a00 */
[----:B------:R-:W-:-:S03]  /*17580*/  IMAD.WIDE R22, R251, 0x4, R22 ;  /* 0x00000004fb167825 */ /* 0x000fc600078e0216 */
[----:B------:R-:W3:Y:S04]  /*17590*/  LDL.LU.64 R34, [R1+0x170] ;  /* 0x0001700001227983 */ /* 0x000ee80000300a00 */
[----:B------:R-:W3:Y:S04]  /*175a0*/  LDL.LU.64 R32, [R1+0x180] ;  /* 0x0001800001207983 */ /* 0x000ee80000300a00 */
[----:B------:R1:W-:Y:S04]  /*175b0*/  LDGSTS.E [R0+0x21b00], desc[UR22][R36.64], P6 ;  /* 0x21b0000024007fae */ /* 0x0003e8000b1a1016 */
[----:B------:R1:W-:Y:S01]  /*175c0*/  STL.64 [R1+0xe0], R22 ;  /* 0x0000e01601007387 */ /* 0x0003e20000100a00 */
[----:B------:R-:W-:-:S04]  /*175d0*/  IMAD.WIDE R230, R251, 0x4, R20 ;  /* 0x00000004fbe67825 */ /* 0x000fc800078e0214 */
[----:B-1----:R-:W-:-:S04]  /*175e0*/  IMAD.WIDE R36, R251, 0x4, R36 ;  /* 0x00000004fb247825 */ /* 0x002fc800078e0224 */
[C---:B------:R-:W-:Y:S01]  /*175f0*/  IMAD.WIDE R90, R251.reuse, 0x4, R30 ;  /* 0x00000004fb5a7825 */ /* 0x040fe200078e021e */
[----:B------:R-:W3:Y:S03]  /*17600*/  LDL.LU.64 R22, [R1+0x188] ;  /* 0x0001880001167983 */ /* 0x000ee60000300a00 */
[C---:B------:R-:W-:Y:S01]  /*17610*/  IMAD.WIDE R30, R251.reuse, 0x4, R16 ;  /* 0x00000004fb1e7825 */ /* 0x040fe200078e0210 */
[----:B------:R-:W3:Y:S04]  /*17620*/  LDL.LU.64 R20, [R1+0x1a0] ;  /* 0x0001a00001147983 */ /* 0x000ee80000300a00 */
[----:B------:R-:W-:Y:S04]  /*17630*/  STL.64 [R1+0x610], R36 ;  /* 0x0006102401007387 */ /* 0x000fe80000100a00 */
[----:B------:R-:W3:Y:S04]  /*17640*/  LDL.LU.64 R16, [R1+0x198] ;  /* 0x0001980001107983 */ /* 0x000ee80000300a00 */
[----:B------:R1:W-:Y:S01]  /*17650*/  STL.64 [R1+0xa0], R30 ;  /* 0x0000a01e01007387 */ /* 0x0003e20000100a00 */
[----:B------:R-:W-:-:S03]  /*17660*/  IMAD.WIDE R228, R251, 0x4, R14 ;  /* 0x00000004fbe47825 */ /* 0x000fc600078e020e */
[----:B------:R-:W-:Y:S01]  /*17670*/  LDGSTS.E [R0+0x21f00], desc[UR22][R12.64], P6 ;  /* 0x21f000000c007fae */ /* 0x000fe2000b1a1016 */
[----:B-1----:R-:W-:-:S03]  /*17680*/  IMAD.WIDE R30, R251, 0x4, R12 ;  /* 0x00000004fb1e7825 */ /* 0x002fc600078e020c */
[----:B------:R-:W3:Y:S04]  /*17690*/  LDL.LU.64 R12, [R1+0x1a8] ;  /* 0x0001a800010c7983 */ /* 0x000ee80000300a00 */
[----:B------:R1:W-:Y:S01]  /*176a0*/  STL.64 [R1+0x5f0], R30 ;  /* 0x0005f01e01007387 */ /* 0x0003e20000100a00 */
[----:B------:R-:W-:-:S03]  /*176b0*/  IMAD.WIDE R96, R251, 0x4, R26 ;  /* 0x00000004fb607825 */ /* 0x000fc600078e021a */
[----:B------:R-:W3:Y:S01]  /*176c0*/  LDL.LU.64 R14, [R1+0x1b0] ;  /* 0x0001b000010e7983 */ /* 0x000ee20000300a00 */
[----:B------:R-:W-:-:S03]  /*176d0*/  IMAD.WIDE R26, R251, 0x4, R8 ;  /* 0x00000004fb1a7825 */ /* 0x000fc600078e0208 */
[----:B------:R-:W3:Y:S04]  /*176e0*/  LDL.LU.64 R8, [R1+0x1c0] ;  /* 0x0001c00001087983 */ /* 0x000ee80000300a00 */
[----:B------:R1:W-:Y:S02]  /*176f0*/  STL.64 [R1+0x68], R26 ;  /* 0x0000681a01007387 */ /* 0x0003e40000100a00 */
[C---:B-1----:R-:W-:Y:S02]  /*17700*/  IMAD.WIDE R30, R251.reuse, 0x4, R18 ;  /* 0x00000004fb1e7825 */ /* 0x042fe400078e0212 */
[----:B------:R-:W-:Y:S04]  /*17710*/  LDGSTS.E [R0+0x22300], desc[UR22][R18.64], P6 ;  /* 0x2230000012007fae */ /* 0x000fe8000b1a1016 */
[----:B------:R-:W3:Y:S04]  /*17720*/  LDL.LU.64 R26, [R1+0x1b8] ;  /* 0x0001b800011a7983 */ /* 0x000ee80000300a00 */
[----:B------:R-:W3:Y:S04]  /*17730*/  LDL.LU.64 R18, [R1+0x1c8] ;  /* 0x0001c80001127983 */ /* 0x000ee80000300a00 */
[----:B------:R1:W-:Y:S01]  /*17740*/  STL.64 [R1+0x5c0], R30 ;  /* 0x0005c01e01007387 */ /* 0x0003e20000100a00 */
[----:B--2---:R-:W-:-:S03]  /*17750*/  IMAD.WIDE R226, R251, 0x4, R6 ;  /* 0x00000004fbe27825 */ /* 0x004fc600078e0206 */
[----:B------:R-:W2:Y:S01]  /*17760*/  LDL.LU.64 R6, [R1+0x1d8] ;  /* 0x0001d80001067983 */ /* 0x000ea20000300a00 */
[----:B----4-:R-:W-:-:S04]  /*17770*/  IMAD.WIDE R98, R251, 0x4, R28 ;  /* 0x00000004fb627825 */ /* 0x010fc800078e021c */
[C---:B---3--:R-:W-:Y:S02]  /*17780*/  IMAD.WIDE R106, R251.reuse, 0x4, R24 ;  /* 0x00000004fb6a7825 */ /* 0x048fe400078e0218 */
[----:B------:R-:W3:Y:S04]  /*17790*/  LDL.LU.64 R24, [R1+0x1e0] ;  /* 0x0001e00001187983 */ /* 0x000ee80000300a00 */
[----:B-1----:R-:W4:Y:S04]  /*177a0*/  LDL.LU.64 R30, [R1+0x1e8] ;  /* 0x0001e800011e7983 */ /* 0x002f280000300a00 */
[----:B------:R-:W2:Y:S04]  /*177b0*/  LDL.LU.64 R28, [R1+0x1f0] ;  /* 0x0001f000011c7983 */ /* 0x000ea80000300a00 */
[----:B------:R1:W-:Y:S02]  /*177c0*/  LDGSTS.E [R0+0x22700], desc[UR22][R4.64], P6 ;  /* 0x2270000004007fae */ /* 0x0003e4000b1a1016 */
[----:B-1----:R-:W-:-:S04]  /*177d0*/  IMAD.WIDE R4, R251, 0x4, R4 ;  /* 0x00000004fb047825 */ /* 0x002fc800078e0204 */
[C---:B------:R-:W-:Y:S01]  /*177e0*/  IMAD.WIDE R108, R251.reuse, 0x4, R32 ;  /* 0x00000004fb6c7825 */ /* 0x040fe200078e0220 */
[----:B------:R1:W-:Y:S04]  /*177f0*/  STL.64 [R1+0x540], R4 ;  /* 0x0005400401007387 */ /* 0x0003e80000100a00 */
[----:B-1----:R-:W2:Y:S04]  /*17800*/  LDL.LU.64 R4, [R1+0x1f8] ;  /* 0x0001f80001047983 */ /* 0x002ea80000300a00 */
[----:B------:R-:W2:Y:S01]  /*17810*/  LDL.LU.64 R40, [R1+0x200] ;  /* 0x0002000001287983 */ /* 0x000ea20000300a00 */
[----:B------:R-:W-:-:S03]  /*17820*/  IMAD.WIDE R86, R251, 0x4, R22 ;  /* 0x00000004fb567825 */ /* 0x000fc600078e0216 */
[----:B------:R-:W2:Y:S01]  /*17830*/  LDL.LU.64 R22, [R1+0x208] ;  /* 0x0002080001167983 */ /* 0x000ea20000300a00 */
[----:B------:R-:W-:-:S03]  /*17840*/  IMAD.WIDE R32, R251, 0x4, R20 ;  /* 0x00000004fb207825 */ /* 0x000fc600078e0214 */
[----:B------:R-:W-:Y:S04]  /*17850*/  LDGSTS.E [R0+0x22b00], desc[UR22][R20.64], P6 ;  /* 0x22b0000014007fae */ /* 0x000fe8000b1a1016 */
[----:B------:R-:W2:Y:S01]  /*17860*/  LDL.LU.64 R38, [R1+0x210] ;  /* 0x0002100001267983 */ /* 0x000ea20000300a00 */
[----:B------:R-:W-:-:S03]  /*17870*/  IMAD.WIDE R222, R251, 0x4, R16 ;  /* 0x00000004fbde7825 */ /* 0x000fc600078e0210 */
[----:B------:R-:W2:Y:S04]  /*17880*/  LDL.LU.64 R20, [R1+0x218] ;  /* 0x0002180001147983 */ /* 0x000ea80000300a00 */
[----:B------:R1:W-:Y:S04]  /*17890*/  STL.64 [R1+0x4f0], R32 ;  /* 0x0004f02001007387 */ /* 0x0003e80000100a00 */
[----:B------:R-:W2:Y:S01]  /*178a0*/  LDL.LU.64 R16, [R1+0x220] ;  /* 0x0002200001107983 */ /* 0x000ea20000300a00 */
[----:B------:R-:W-:-:S03]  /*178b0*/  IMAD.WIDE R110, R251, 0x4, R12 ;  /* 0x00000004fb6e7825 */ /* 0x000fc600078e020c */
[----:B------:R-:W2:Y:S04]  /*178c0*/  LDL.LU.64 R12, [R1+0x228] ;  /* 0x00022800010c7983 */ /* 0x000ea80000300a00 */
[----:B------:R-:W2:Y:S01]  /*178d0*/  LDL.LU.64 R36, [R1+0x230] ;  /* 0x0002300001247983 */ /* 0x000ea20000300a00 */
[----:B------:R-:W-:-:S03]  /*178e0*/  IMAD.WIDE R84, R251, 0x4, R14 ;  /* 0x00000004fb547825 */ /* 0x000fc600078e020e */
[----:B------:R-:W2:Y:S01]  /*178f0*/  LDL.LU.64 R14, [R1+0x238] ;  /* 0x00023800010e7983 */ /* 0x000ea20000300a00 */
[----:B-1----:R-:W-:-:S03]  /*17900*/  IMAD.WIDE R32, R251, 0x4, R8 ;  /* 0x00000004fb207825 */ /* 0x002fc600078e0208 */
[----:B------:R-:W-:Y:S01]  /*17910*/  LDGSTS.E [R0+0x22f00], desc[UR22][R8.64], P6 ;  /* 0x22f0000008007fae */ /* 0x000fe2000b1a1016 */
[----:B------:R-:W-:-:S03]  /*17920*/  IMAD.WIDE R224, R251, 0x4, R34 ;  /* 0x00000004fbe07825 */ /* 0x000fc600078e0222 */
[----:B------:R-:W2:Y:S01]  /*17930*/  LDL.LU.64 R8, [R1+0x240] ;  /* 0x0002400001087983 */ /* 0x000ea20000300a00 */
[----:B------:R-:W-:-:S03]  /*17940*/  IMAD.WIDE R220, R251, 0x4, R26 ;  /* 0x00000004fbdc7825 */ /* 0x000fc600078e021a */
[----:B------:R3:W-:Y:S01]  /*17950*/  STL.64 [R1+0xb8], R32 ;  /* 0x0000b82001007387 */ /* 0x0007e20000100a00 */
[----:B------:R-:W-:-:S03]  /*17960*/  IMAD.WIDE R128, R251, 0x4, R18 ;  /* 0x00000004fb807825 */ /* 0x000fc600078e0212 */
[----:B------:R-:W2:Y:S04]  /*17970*/  LDL.LU.64 R34, [R1+0x248] ;  /* 0x0002480001227983 */ /* 0x000ea80000300a00 */
[----:B------:R-:W2:Y:S04]  /*17980*/  LDL.LU.64 R26, [R1+0x250] ;  /* 0x00025000011a7983 */ /* 0x000ea80000300a00 */
[----:B------:R-:W2:Y:S01]  /*17990*/  LDL.LU.64 R18, [R1+0x258] ;  /* 0x0002580001127983 */ /* 0x000ea20000300a00 */
[----:B---3--:R-:W-:-:S03]  /*179a0*/  IMAD.WIDE R32, R251, 0x4, R24 ;  /* 0x00000004fb207825 */ /* 0x008fc600078e0218 */
[----:B------:R-:W-:Y:S01]  /*179b0*/  LDGSTS.E [R0+0x23300], desc[UR22][R24.64], P6 ;  /* 0x2330000018007fae */ /* 0x000fe2000b1a1016 */
[----:B----4-:R-:W-:-:S04]  /*179c0*/  IMAD.WIDE R218, R251, 0x4, R30 ;  /* 0x00000004fbda7825 */ /* 0x010fc800078e021e */
[C---:B--2---:R-:W-:Y:S01]  /*179d0*/  IMAD.WIDE R150, R251.reuse, 0x4, R28 ;  /* 0x00000004fb967825 */ /* 0x044fe200078e021c */
[----:B------:R-:W2:Y:S04]  /*179e0*/  LDL.LU.64 R24, [R1+0x260] ;  /* 0x0002600001187983 */ /* 0x000ea80000300a00 */
[----:B------:R1:W-:Y:S04]  /*179f0*/  STL.64 [R1+0x50], R32 ;  /* 0x0000502001007387 */ /* 0x0003e80000100a00 */
[----:B-1----:R-:W3:Y:S04]  /*17a00*/  LDL.LU.64 R32, [R1+0x268] ;  /* 0x0002680001207983 */ /* 0x002ee80000300a00 */
[----:B------:R-:W4:Y:S04]  /*17a10*/  LDL.LU.64 R30, [R1+0x270] ;  /* 0x00027000011e7983 */ /* 0x000f280000300a00 */
[----:B------:R-:W4:Y:S04]  /*17a20*/  LDL.LU.64 R28, [R1+0x278] ;  /* 0x00027800011c7983 */ /* 0x000f280000300a00 */
[----:B------:R1:W-:Y:S01]  /*17a30*/  LDGSTS.E [R0+0x23700], desc[UR22][R40.64], P6 ;  /* 0x2370000028007fae */ /* 0x0003e2000b1a1016 */
[----:B------:R-:W-:-:S03]  /*17a40*/  IMAD.WIDE R216, R251, 0x4, R22 ;  /* 0x00000004fbd87825 */ /* 0x000fc600078e0216 */
[----:B------:R-:W4:Y:S01]  /*17a50*/  LDL.LU.64 R22, [R1+0x280] ;  /* 0x0002800001167983 */ /* 0x000f220000300a00 */
[----:B-1----:R-:W-:-:S04]  /*17a60*/  IMAD.WIDE R40, R251, 0x4, R40 ;  /* 0x00000004fb287825 */ /* 0x002fc800078e0228 */
[C---:B------:R-:W-:Y:S01]  /*17a70*/  IMAD.WIDE R152, R251.reuse, 0x4, R38 ;  /* 0x00000004fb987825 */ /* 0x040fe200078e0226 */
[----:B------:R1:W-:Y:S03]  /*17a80*/  STL.64 [R1+0x48], R40 ;  /* 0x0000482801007387 */ /* 0x0003e60000100a00 */
[C---:B------:R-:W-:Y:S02]  /*17a90*/  IMAD.WIDE R112, R251.reuse, 0x4, R20 ;  /* 0x00000004fb707825 */ /* 0x040fe400078e0214 */
[----:B------:R-:W4:Y:S02]  /*17aa0*/  LDL.LU.64 R20, [R1+0x288] ;  /* 0x0002880001147983 */ /* 0x000f240000300a00 */
[C---:B------:R-:W-:Y:S02]  /*17ab0*/  IMAD.WIDE R38, R251.reuse, 0x4, R16 ;  /* 0x00000004fb267825 */ /* 0x040fe400078e0210 */
[----:B------:R-:W-:Y:S02]  /*17ac0*/  LDGSTS.E [R0+0x23b00], desc[UR22][R16.64], P6 ;  /* 0x23b0000010007fae */ /* 0x000fe4000b1a1016 */
[----:B------:R-:W-:-:S02]  /*17ad0*/  IMAD.WIDE R214, R251, 0x4, R12 ;  /* 0x00000004fbd67825 */ /* 0x000fc400078e020c */
[----:B------:R-:W4:Y:S02]  /*17ae0*/  LDL.LU.64 R16, [R1+0x290] ;  /* 0x0002900001107983 */ /* 0x000f240000300a00 */
[C---:B------:R-:W-:Y:S02]  /*17af0*/  IMAD.WIDE R114, R251.reuse, 0x4, R14 ;  /* 0x00000004fb727825 */ /* 0x040fe400078e020e */
[----:B------:R1:W-:Y:S04]  /*17b00*/  STL.64 [R1+0x40], R38 ;  /* 0x0000402601007387 */ /* 0x0003e80000100a00 */
[----:B------:R-:W4:Y:S01]  /*17b10*/  LDL.LU.64 R12, [R1+0x298] ;  /* 0x00029800010c7983 */ /* 0x000f220000300a00 */
[----:B------:R-:W-:-:S03]  /*17b20*/  IMAD.WIDE R154, R251, 0x4, R36 ;  /* 0x00000004fb9a7825 */ /* 0x000fc600078e0224 */
[----:B------:R-:W4:Y:S04]  /*17b30*/  LDL.LU.64 R14, [R1+0x2a8] ;  /* 0x0002a800010e7983 */ /* 0x000f280000300a00 */
[----:B------:R-:W-:Y:S01]  /*17b40*/  LDGSTS.E [R0+0x23f00], desc[UR22][R8.64], P6 ;  /* 0x23f0000008007fae */ /* 0x000fe2000b1a1016 */
[----:B------:R-:W-:-:S03]  /*17b50*/  IMAD.WIDE R36, R251, 0x4, R8 ;  /* 0x00000004fb247825 */ /* 0x000fc600078e0208 */
[----:B------:R-:W4:Y:S04]  /*17b60*/  LDL.LU.64 R8, [R1+0x2b8] ;  /* 0x0002b80001087983 */ /* 0x000f280000300a00 */
[----:B------:R1:W-:Y:S01]  /*17b70*/  STL.64 [R1+0x38], R36 ;  /* 0x0000382401007387 */ /* 0x0003e20000100a00 */
[----:B------:R-:W-:-:S03]  /*17b80*/  IMAD.WIDE R116, R251, 0x4, R18 ;  /* 0x00000004fb747825 */ /* 0x000fc600078e0212 */
[----:B-1----:R-:W4:Y:S04]  /*17b90*/  LDL.LU.64 R40, [R1+0x2c0] ;  /* 0x0002c00001287983 */ /* 0x002f280000300a00 */
[----:B------:R-:W4:Y:S04]  /*17ba0*/  LDL.LU.64 R38, [R1+0x2d0] ;  /* 0x0002d00001267983 */ /* 0x000f280000300a00 */
[----:B------:R-:W4:Y:S01]  /*17bb0*/  LDL.LU.64 R18, [R1+0x2e0] ;  /* 0x0002e00001127983 */ /* 0x000f220000300a00 */
[----:B------:R-:W-:-:S04]  /*17bc0*/  IMAD.WIDE R212, R251, 0x4, R34 ;  /* 0x00000004fbd47825 */ /* 0x000fc800078e0222 */
[C---:B------:R-:W-:Y:S02]  /*17bd0*/  IMAD.WIDE R156, R251.reuse, 0x4, R26 ;  /* 0x00000004fb9c7825 */ /* 0x040fe400078e021a */
[----:B------:R-:W4:Y:S02]  /*17be0*/  LDL.LU.64 R26, [R1+0x2e8] ;  /* 0x0002e800011a7983 */ /* 0x000f240000300a00 */
[----:B------:R-:W-:-:S04]  /*17bf0*/  IMAD.WIDE R122, R251, 0x4, R248 ;  /* 0x00000004fb7a7825 */ /* 0x000fc800078e02f8 */
[C---:B--2---:R-:W-:Y:S01]  /*17c00*/  IMAD.WIDE R34, R251.reuse, 0x4, R24 ;  /* 0x00000004fb227825 */ /* 0x044fe200078e0218 */
[----:B------:R-:W-:Y:S04]  /*17c10*/  LDGSTS.E [R0+0x24300], desc[UR22][R24.64], P6 ;  /* 0x2430000018007fae */ /* 0x000fe8000b1a1016 */
[----:B------:R-:W2:Y:S04]  /*17c20*/  LDL.LU.64 R24, [R1+0x2f8] ;  /* 0x0002f80001187983 */ /* 0x000ea80000300a00 */
[----:B------:R1:W-:Y:S01]  /*17c30*/  STL.64 [R1+0x30], R34 ;  /* 0x0000302201007387 */ /* 0x0003e20000100a00 */
[----:B---3--:R-:W-:-:S03]  /*17c40*/  IMAD.WIDE R210, R251, 0x4, R32 ;  /* 0x00000004fbd27825 */ /* 0x008fc600078e0220 */
[----:B------:R-:W3:Y:S01]  /*17c50*/  LDL.LU.64 R36, [R1+0x300] ;  /* 0x0003000001247983 */ /* 0x000ee20000300a00 */
[----:B----4-:R-:W-:-:S04]  /*17c60*/  IMAD.WIDE R158, R251, 0x4, R30 ;  /* 0x00000004fb9e7825 */ /* 0x010fc800078e021e */
[C---:B------:R-:W-:Y:S01]  /*17c70*/  IMAD.WIDE R118, R251.reuse, 0x4, R28 ;  /* 0x00000004fb767825 */ /* 0x040fe200078e021c */
[----:B-1----:R-:W4:Y:S04]  /*17c80*/  LDL.LU.64 R34, [R1+0x308] ;  /* 0x0003080001227983 */ /* 0x002f280000300a00 */
[----:B------:R-:W4:Y:S04]  /*17c90*/  LDL.LU.64 R32, [R1+0x318] ;  /* 0x0003180001207983 */ /* 0x000f280000300a00 */
[----:B------:R-:W4:Y:S04]  /*17ca0*/  LDL.LU.64 R30, [R1+0x328] ;  /* 0x00032800011e7983 */ /* 0x000f280000300a00 */
[----:B------:R1:W-:Y:S02]  /*17cb0*/  LDGSTS.E [R0+0x24700], desc[UR22][R22.64], P6 ;  /* 0x2470000016007fae */ /* 0x0003e4000b1a1016 */
[----:B-1----:R-:W-:-:S05]  /*17cc0*/  IMAD.WIDE R22, R251, 0x4, R22 ;  /* 0x00000004fb167825 */ /* 0x002fca00078e0216 */
[----:B------:R1:W-:Y:S01]  /*17cd0*/  STL.64 [R1+0x28], R22 ;  /* 0x0000281601007387 */ /* 0x0003e20000100a00 */
[----:B------:R-:W-:-:S03]  /*17ce0*/  IMAD.WIDE R208, R251, 0x4, R20 ;  /* 0x00000004fbd07825 */ /* 0x000fc600078e0214 */
[----:B------:R-:W4:Y:S04]  /*17cf0*/  LDL.LU.64 R28, [R1+0x330] ;  /* 0x00033000011c7983 */ /* 0x000f280000300a00 */
[----:B-1----:R-:W4:Y:S04]  /*17d00*/  LDL.LU.64 R22, [R1+0x338] ;  /* 0x0003380001167983 */ /* 0x002f280000300a00 */
[----:B------:R-:W4:Y:S01]  /*17d10*/  LDL.LU.64 R20, [R1+0x350] ;  /* 0x0003500001147983 */ /* 0x000f220000300a00 */
[----:B------:R-:W-:-:S04]  /*17d20*/  IMAD.WIDE R160, R251, 0x4, R16 ;  /* 0x00000004fba07825 */ /* 0x000fc800078e0210 */
[C---:B------:R-:W-:Y:S02]  /*17d30*/  IMAD.WIDE R120, R251.reuse, 0x4, R12 ;  /* 0x00000004fb787825 */ /* 0x040fe400078e020c */
[----:B------:R-:W4:Y:S02]  /*17d40*/  LDL.LU.64 R12, [R1+0x358] ;  /* 0x00035800010c7983 */ /* 0x000f240000300a00 */
[C---:B------:R-:W-:Y:S02]  /*17d50*/  IMAD.WIDE R42, R251.reuse, 0x4, R14 ;  /* 0x00000004fb2a7825 */ /* 0x040fe400078e020e */
[----:B------:R-:W4:Y:S04]  /*17d60*/  LDL.LU.64 R16, [R1+0x360] ;  /* 0x0003600001107983 */ /* 0x000f280000300a00 */
[----:B------:R-:W-:Y:S04]  /*17d70*/  LDGSTS.E [R0+0x24b00], desc[UR22][R14.64], P6 ;  /* 0x24b000000e007fae */ /* 0x000fe8000b1a1016 */
[----:B------:R-:W4:Y:S01]  /*17d80*/  LDL.LU.64 R14, [R1+0x368] ;  /* 0x00036800010e7983 */ /* 0x000f220000300a00 */
[----:B------:R-:W-:-:S03]  /*17d90*/  IMAD.WIDE R206, R251, 0x4, R8 ;  /* 0x00000004fbce7825 */ /* 0x000fc600078e0208 */
[----:B------:R1:W-:Y:S04]  /*17da0*/  STL.64 [R1+0x20], R42 ;  /* 0x0000202a01007387 */ /* 0x0003e80000100a00 */
[----:B------:R-:W4:Y:S04]  /*17db0*/  LDL.LU.64 R8, [R1+0x370] ;  /* 0x0003700001087983 */ /* 0x000f280000300a00 */
[----:B------:R-:W4:Y:S01]  /*17dc0*/  LDL.LU.64 R248, [R1+0x380] ;  /* 0x0003800001f87983 */ /* 0x000f220000300a00 */
[----:B------:R-:W-:-:S03]  /*17dd0*/  IMAD.WIDE R204, R251, 0x4, R18 ;  /* 0x00000004fbcc7825 */ /* 0x000fc600078e0212 */
[----:B------:R1:W-:Y:S04]  /*17de0*/  LDGSTS.E [R0+0x24f00], desc[UR22][R38.64], P6 ;  /* 0x24f0000026007fae */ /* 0x0003e8000b1a1016 */
[----:B------:R-:W4:Y:S01]  /*17df0*/  LDL.LU.64 R18, [R1+0x390] ;  /* 0x0003900001127983 */ /* 0x000f220000300a00 */
[----:B------:R-:W-:-:S04]  /*17e00*/  IMAD.WIDE R164, R251, 0x4, R26 ;  /* 0x00000004fba47825 */ /* 0x000fc800078e021a */
[----:B-1----:R-:W-:-:S05]  /*17e10*/  IMAD.WIDE R38, R251, 0x4, R38 ;  /* 0x00000004fb267825 */ /* 0x002fca00078e0226 */
[----:B------:R1:W-:Y:S01]  /*17e20*/  STL.64 [R1+0x18], R38 ;  /* 0x0000182601007387 */ /* 0x0003e20000100a00 */
[----:B------:R-:W-:-:S03]  /*17e30*/  IMAD.WIDE R126, R251, 0x4, R246 ;  /* 0x00000004fb7e7825 */ /* 0x000fc600078e02f6 */
[----:B------:R-:W4:Y:S01]  /*17e40*/  LDL.LU.64 R26, [R1+0x398] ;  /* 0x00039800011a7983 */ /* 0x000f220000300a00 */
[----:B------:R-:W-:-:S04]  /*17e50*/  IMAD.WIDE R162, R251, 0x4, R40 ;  /* 0x00000004fba27825 */ /* 0x000fc800078e0228 */
[C---:B--2---:R-:W-:Y:S02]  /*17e60*/  IMAD.WIDE R124, R251.reuse, 0x4, R24 ;  /* 0x00000004fb7c7825 */ /* 0x044fe400078e0218 */
[----:B------:R-:W2:Y:S04]  /*17e70*/  LDL.LU.64 R24, [R1+0x3a0] ;  /* 0x0003a00001187983 */ /* 0x000ea80000300a00 */
[----:B---3--:R3:W-:Y:S02]  /*17e80*/  LDGSTS.E [R0+0x25300], desc[UR22][R36.64], P6 ;  /* 0x2530000024007fae */ /* 0x0087e4000b1a1016 */
[C---:B---3--:R-:W-:Y:S02]  /*17e90*/  IMAD.WIDE R36, R251.reuse, 0x4, R36 ;  /* 0x00000004fb247825 */ /* 0x048fe400078e0224 */
[----:B----4-:R3:W-:Y:S04]  /*17ea0*/  LDGSTS.E [R0+0x25700], desc[UR22][R30.64], P6 ;  /* 0x257000001e007fae */ /* 0x0107e8000b1a1016 */
[----:B------:R4:W-:Y:S04]  /*17eb0*/  STL.64 [R1+0x10], R36 ;  /* 0x0000102401007387 */ /* 0x0009e80000100a00 */
[----:B------:R-:W2:Y:S01]  /*17ec0*/  LDL.LU.64 R246, [R1+0x3a8] ;  /* 0x0003a80001f67983 */ /* 0x000ea20000300a00 */
[----:B---3--:R-:W-:-:S05]  /*17ed0*/  IMAD.WIDE R30, R251, 0x4, R30 ;  /* 0x00000004fb1e7825 */ /* 0x008fca00078e021e */
[----:B------:R3:W-:Y:S01]  /*17ee0*/  STL.64 [R1+0x8], R30 ;  /* 0x0000081e01007387 */ /* 0x0007e20000100a00 */
[----:B------:R-:W-:-:S03]  /*17ef0*/  IMAD.WIDE R168, R251, 0x4, R22 ;  /* 0x00000004fba87825 */ /* 0x000fc600078e0216 */
[----:B------:R-:W3:Y:S01]  /*17f00*/  LDL.LU.64 R22, [R1+0x3b8] ;  /* 0x0003b80001167983 */ /* 0x000ee20000300a00 */
[----:B------:R-:W-:-:S03]  /*17f10*/  IMAD.WIDE R130, R251, 0x4, R20 ;  /* 0x00000004fb827825 */ /* 0x000fc600078e0214 */
[----:B------:R-:W3:Y:S04]  /*17f20*/  LDL.LU.64 R20, [R1+0x3c0] ;  /* 0x0003c00001147983 */ /* 0x000ee80000300a00 */
[----:B------:R1:W-:Y:S01]  /*17f30*/  LDGSTS.E [R0+0x25b00], desc[UR22][R12.64], P6 ;  /* 0x25b000000c007fae */ /* 0x0003e2000b1a1016 */
[----:B------:R-:W-:-:S03]  /*17f40*/  IMAD.WIDE R198, R251, 0x4, R16 ;  /* 0x00000004fbc67825 */ /* 0x000fc600078e0210 */
[----:B------:R-:W3:Y:S01]  /*17f50*/  LDL.LU.64 R16, [R1+0x3d0] ;  /* 0x0003d00001107983 */ /* 0x000ee20000300a00 */
[----:B-1----:R-:W-:-:S04]  /*17f60*/  IMAD.WIDE R12, R251, 0x4, R12 ;  /* 0x00000004fb0c7825 */ /* 0x002fc800078e020c */
[C---:B------:R-:W-:Y:S02]  /*17f70*/  IMAD.WIDE R170, R251.reuse, 0x4, R14 ;  /* 0x00000004fbaa7825 */ /* 0x040fe400078e020e */
[----:B------:R-:W3:Y:S04]  /*17f80*/  LDL.LU.64 R14, [R1+0x3d8] ;  /* 0x0003d800010e7983 */ /* 0x000ee80000300a00 */
[----:B------:R-:W-:Y:S01]  /*17f90*/  STL.64 [R1], R12 ;  /* 0x0000000c01007387 */ /* 0x000fe20000100a00 */
[----:B------:R-:W-:-:S03]  /*17fa0*/  IMAD.WIDE R132, R251, 0x4, R8 ;  /* 0x00000004fb847825 */ /* 0x000fc600078e0208 */
[----:B------:R1:W-:Y:S04]  /*17fb0*/  LDGSTS.E [R0+0x25f00], desc[UR22][R248.64], P6 ;  /* 0x25f00000f8007fae */ /* 0x0003e8000b1a1016 */
[----:B------:R-:W-:Y:S04]  /*17fc0*/  STL.64 [R1+0xa78], R12 ;  /* 0x000a780c01007387 */ /* 0x000fe80000100a00 */
[----:B------:R-:W3:Y:S01]  /*17fd0*/  LDL.LU.64 R8, [R1+0x3e8] ;  /* 0x0003e80001087983 */ /* 0x000ee20000300a00 */
[----:B-1----:R-:W-:-:S04]  /*17fe0*/  IMAD.WIDE R248, R251, 0x4, R248 ;  /* 0x00000004fbf87825 */ /* 0x002fc800078e02f8 */
[C---:B------:R-:W-:Y:S01]  /*17ff0*/  IMAD.WIDE R196, R251.reuse, 0x4, R18 ;  /* 0x00000004fbc47825 */ /* 0x040fe200078e0212 */
[----:B------:R-:W-:Y:S04]  /*18000*/  STL.64 [R1+0xa80], R248 ;  /* 0x000a80f801007387 */ /* 0x000fe80000100a00 */
[----:B------:R-:W3:Y:S04]  /*18010*/  LDL.LU.64 R50, [R1+0x3f8] ;  /* 0x0003f80001327983 */ /* 0x000ee80000300a00 */
[----:B------:R-:W3:Y:S04]  /*18020*/  LDL.LU.64 R18, [R1+0x400] ;  /* 0x0004000001127983 */ /* 0x000ee80000300a00 */
[----:B------:R-:W3:Y:S04]  /*18030*/  LDL.LU.64 R48, [R1+0x408] ;  /* 0x0004080001307983 */ /* 0x000ee80000300a00 */
[----:B------:R-:W3:Y:S04]  /*18040*/  LDL.LU.64 R46, [R1+0x410] ;  /* 0x00041000012e7983 */ /* 0x000ee80000300a00 */
[----:B------:R-:W3:Y:S01]  /*18050*/  LDL.LU.64 R44, [R1+0x418] ;  /* 0x00041800012c7983 */ /* 0x000ee20000300a00 */
[----:B------:R-:W-:-:S03]  /*18060*/  IMAD.WIDE R202, R251, 0x4, R34 ;  /* 0x00000004fbca7825 */ /* 0x000fc600078e0222 */
[----:B------:R-:W3:Y:S01]  /*18070*/  LDL.LU.64 R42, [R1+0x428] ;  /* 0x00042800012a7983 */ /* 0x000ee20000300a00 */
[----:B------:R-:W-:-:S03]  /*18080*/  IMAD.WIDE R166, R251, 0x4, R32 ;  /* 0x00000004fba67825 */ /* 0x000fc600078e0220 */
[----:B------:R-:W3:Y:S04]  /*18090*/  LDL.LU.64 R40, [R1+0x438] ;  /* 0x0004380001287983 */ /* 0x000ee80000300a00 */
[----:B------:R-:W3:Y:S04]  /*180a0*/  LDL.LU.64 R38, [R1+0x440] ;  /* 0x0004400001267983 */ /* 0x000ee80000300a00 */
[----:B----4-:R-:W4:Y:S04]  /*180b0*/  LDL.LU.64 R36, [R1+0x448] ;  /* 0x0004480001247983 */ /* 0x010f280000300a00 */
[----:B------:R-:W4:Y:S04]  /*180c0*/  LDL.LU.64 R34, [R1+0x450] ;  /* 0x0004500001227983 */ /* 0x000f280000300a00 */
[----:B------:R-:W4:Y:S01]  /*180d0*/  LDL.LU.64 R32, [R1+0x468] ;  /* 0x0004680001207983 */ /* 0x000f220000300a00 */
[----:B------:R-:W-:-:S04]  /*180e0*/  IMAD.WIDE R200, R251, 0x4, R28 ;  /* 0x00000004fbc87825 */ /* 0x000fc800078e021c */
[----:B------:R-:W-:-:S04]  /*180f0*/  IMAD.WIDE R172, R251, 0x4, R26 ;  /* 0x00000004fbac7825 */ /* 0x000fc800078e021a */
[----:B------:R-:W-:-:S04]  /*18100*/  IMAD.WIDE R144, R251, 0x4, R10 ;  /* 0x00000004fb907825 */ /* 0x000fc800078e020a */
[C---:B--2---:R-:W-:Y:S01]  /*18110*/  IMAD.WIDE R134, R251.reuse, 0x4, R24 ;  /* 0x00000004fb867825 */ /* 0x044fe200078e0218 */
[----:B------:R1:W-:Y:S03]  /*18120*/  LDGSTS.E [R0+0x26300], desc[UR22][R246.64], P6 ;  /* 0x26300000f6007fae */ /* 0x0003e6000b1a1016 */
[----:B-1----:R-:W-:-:S05]  /*18130*/  IMAD.WIDE R246, R251, 0x4, R246 ;  /* 0x00000004fbf67825 */ /* 0x002fca00078e02f6 */
[----:B------:R1:W-:Y:S04]  /*18140*/  STL.64 [R1+0xa88], R246 ;  /* 0x000a88f601007387 */ /* 0x0003e80000100a00 */
[----:B---3--:R-:W2:Y:S04]  /*18150*/  LDL.LU.64 R30, [R1+0x470] ;  /* 0x00047000011e7983 */ /* 0x008ea80000300a00 */
[----:B------:R-:W3:Y:S01]  /*18160*/  LDL.LU.64 R28, [R1+0x478] ;  /* 0x00047800011c7983 */ /* 0x000ee20000300a00 */
[----:B------:R-:W-:-:S03]  /*18170*/  IMAD.WIDE R194, R251, 0x4, R22 ;  /* 0x00000004fbc27825 */ /* 0x000fc600078e0216 */
[----:B------:R-:W2:Y:S01]  /*18180*/  LDL.LU.64 R26, [R1+0x490] ;  /* 0x00049000011a7983 */ /* 0x000ea20000300a00 */
[----:B------:R-:W-:Y:S01]  /*18190*/  UIADD3 UR5, UPT, UPT, UR77, -0x80, URZ ;  /* 0xffffff804d057890 */ /* 0x000fe2000fffe0ff */
[C---:B------:R-:W-:Y:S01]  /*181a0*/  IMAD.WIDE R174, R251.reuse, 0x4, R20 ;  /* 0x00000004fbae7825 */ /* 0x040fe200078e0214 */
[----:B-1----:R-:W1:Y:S01]  /*181b0*/  LDC R246, c[0x0][0x3a0] ;  /* 0x0000e800fff67b82 */ /* 0x002e620000000800 */
[----:B------:R-:W3:Y:S04]  /*181c0*/  LDL.LU.64 R24, [R1+0x4a0] ;  /* 0x0004a00001187983 */ /* 0x000ee80000300a00 */
[----:B------:R-:W3:Y:S04]  /*181d0*/  LDL.LU.64 R22, [R1+0x4a8] ;  /* 0x0004a80001167983 */ /* 0x000ee80000300a00 */
[----:B------:R-:W3:Y:S01]  /*181e0*/  LDL.LU.64 R20, [R1+0x4b0] ;  /* 0x0004b00001147983 */ /* 0x000ee20000300a00 */
[----:B------:R-:W-:-:S03]  /*181f0*/  IMAD.WIDE R136, R251, 0x4, R16 ;  /* 0x00000004fb887825 */ /* 0x000fc600078e0210 */
[----:B------:R-:W3:Y:S04]  /*18200*/  LDL.LU.64 R16, [R1+0x4b8] ;  /* 0x0004b80001107983 */ /* 0x000ee80000300a00 */
[----:B------:R1:W-:Y:S02]  /*18210*/  LDGSTS.E [R0+0x26700], desc[UR22][R14.64], P6 ;  /* 0x267000000e007fae */ /* 0x0003e4000b1a1016 */
[----:B-1----:R-:W-:-:S05]  /*18220*/  IMAD.WIDE R14, R251, 0x4, R14 ;  /* 0x00000004fb0e7825 */ /* 0x002fca00078e020e */
[----:B------:R1:W-:Y:S01]  /*18230*/  STL.64 [R1+0xa90], R14 ;  /* 0x000a900e01007387 */ /* 0x0003e20000100a00 */
[----:B------:R-:W-:-:S03]  /*18240*/  IMAD.WIDE R192, R251, 0x4, R8 ;  /* 0x00000004fbc07825 */ /* 0x000fc600078e0208 */
[----:B------:R-:W3:Y:S01]  /*18250*/  LDL.LU.64 R8, [R1+0x4c0] ;  /* 0x0004c00001087983 */ /* 0x000ee20000300a00 */
[----:B------:R-:W-:-:S03]  /*18260*/  IMAD.WIDE R138, R251, 0x4, R18 ;  /* 0x00000004fb8a7825 */ /* 0x000fc600078e0212 */
[----:B------:R-:W3:Y:S01]  /*18270*/  LDL.LU.64 R18, [R1+0x8b8] ;  /* 0x0008b80001127983 */ /* 0x000ee20000300a00 */
[----:B------:R-:W-:-:S03]  /*18280*/  IMAD.WIDE R76, R251, 0x4, R48 ;  /* 0x00000004fb4c7825 */ /* 0x000fc600078e0230 */
[----:B------:R-:W-:Y:S04]  /*18290*/  LDGSTS.E [R0+0x26b00], desc[UR22][R48.64], P6 ;  /* 0x26b0000030007fae */ /* 0x000fe8000b1a1016 */
[----:B------:R-:W-:Y:S01]  /*182a0*/  STL.64 [R1+0xa98], R76 ;  /* 0x000a984c01007387 */ /* 0x000fe20000100a00 */
[----:B------:R-:W-:-:S03]  /*182b0*/  IMAD.WIDE R78, R251, 0x4, R40 ;  /* 0x00000004fb4e7825 */ /* 0x000fc600078e0228 */
[----:B------:R-:W-:Y:S04]  /*182c0*/  LDGSTS.E [R0+0x26f00], desc[UR22][R40.64], P6 ;  /* 0x26f0000028007fae */ /* 0x000fe8000b1a1016 */
[----:B------:R-:W-:Y:S01]  /*182d0*/  STL.64 [R1+0xaa0], R78 ;  /* 0x000aa04e01007387 */ /* 0x000fe20000100a00 */
[----:B----4-:R-:W-:-:S03]  /*182e0*/  IMAD.WIDE R92, R251, 0x4, R32 ;  /* 0x00000004fb5c7825 */ /* 0x010fc600078e0220 */
[----:B------:R-:W-:Y:S04]  /*182f0*/  LDGSTS.E [R0+0x27300], desc[UR22][R32.64], P6 ;  /* 0x2730000020007fae */ /* 0x000fe8000b1a1016 */
[----:B------:R4:W-:Y:S04]  /*18300*/  STL.64 [R1+0xaa8], R92 ;  /* 0x000aa85c01007387 */ /* 0x0009e80000100a00 */
[----:B------:R-:W4:Y:S01]  /*18310*/  LDL.LU.64 R10, [R1+0xb90] ;  /* 0x000b9000010a7983 */ /* 0x000f220000300a00 */
[----:B--2---:R-:W-:-:S03]  /*18320*/  IMAD.WIDE R94, R251, 0x4, R26 ;  /* 0x00000004fb5e7825 */ /* 0x004fc600078e021a */
[----:B------:R-:W-:Y:S04]  /*18330*/  LDGSTS.E [R0+0x27700], desc[UR22][R26.64], P6 ;  /* 0x277000001a007fae */ /* 0x000fe8000b1a1016 */
[----:B------:R-:W-:Y:S01]  /*18340*/  STL.64 [R1+0xab0], R94 ;  /* 0x000ab05e01007387 */ /* 0x000fe20000100a00 */
[----:B---3--:R-:W-:-:S03]  /*18350*/  IMAD.WIDE R100, R251, 0x4, R16 ;  /* 0x00000004fb647825 */ /* 0x008fc600078e0210 */
[----:B------:R2:W-:Y:S04]  /*18360*/  LDGSTS.E [R0+0x27b00], desc[UR22][R16.64], P6 ;  /* 0x27b0000010007fae */ /* 0x0005e8000b1a1016 */
[----:B------:R-:W-:Y:S01]  /*18370*/  STL.64 [R1+0xab8], R100 ;  /* 0x000ab86401007387 */ /* 0x000fe20000100a00 */
[----:B------:R-:W-:-:S04]  /*18380*/  IMAD.WIDE R148, R251, 0x4, R2 ;  /* 0x00000004fb947825 */ /* 0x000fc800078e0202 */
[----:B------:R-:W-:-:S04]  /*18390*/  IMAD.WIDE R80, R251, 0x4, R24 ;  /* 0x00000004fb507825 */ /* 0x000fc800078e0218 */
[C---:B------:R-:W-:Y:S01]  /*183a0*/  IMAD.WIDE R146, R251.reuse, 0x4, R20 ;  /* 0x00000004fb927825 */ /* 0x040fe200078e0214 */
[----:B------:R3:W-:Y:S03]  /*183b0*/  LDGSTS.E [R0+0x27f00], desc[UR22][R18.64], P6 ;  /* 0x27f0000012007fae */ /* 0x0007e6000b1a1016 */
[----:B----4-:R-:W-:-:S04]  /*183c0*/  IMAD.WIDE R186, R251, 0x4, R10 ;  /* 0x00000004fbba7825 */ /* 0x010fc800078e020a */
[----:B------:R-:W-:Y:S01]  /*183d0*/  IMAD.WIDE R104, R251, 0x4, R18 ;  /* 0x00000004fb687825 */ /* 0x000fe200078e0212 */
[----:B------:R-:W3:Y:S04]  /*183e0*/  LDL.LU.64 R10, [R1+0xb88] ;  /* 0x000b8800010a7983 */ /* 0x000ee80000300a00 */
[----:B------:R-:W4:Y:S04]  /*183f0*/  LDL.LU.64 R2, [R1+0xb80] ;  /* 0x000b800001027983 */ /* 0x000f280000300a00 */
[----:B------:R-:W4:Y:S04]  /*18400*/  LDL.LU.64 R24, [R1+0x920] ;  /* 0x0009200001187983 */ /* 0x000f280000300a00 */
[----:B------:R-:W-:Y:S04]  /*18410*/  STL.64 [R1+0xac0], R104 ;  /* 0x000ac06801007387 */ /* 0x000fe80000100a00 */
[----:B------:R-:W4:Y:S01]  /*18420*/  LDL.LU.64 R20, [R1+0x900] ;  /* 0x0009000001147983 */ /* 0x000f220000300a00 */
[----:B--2---:R-:W2:Y:S01]  /*18430*/  S2R R17, SR_TID.X ;  /* 0x0000000000117919 */ /* 0x004ea20000002100 */
[----:B------:R-:W-:-:S02]  /*18440*/  VIADD R246, R246, 0x7f ;  /* 0x0000007ff6f67836 */ /* 0x000fc40000000000 */
[----:B------:R-:W-:Y:S01]  /*18450*/  IMAD.WIDE R184, R251, 0x4, R22 ;  /* 0x00000004fbb87825 */ /* 0x000fe200078e0216 */
[----:B------:R-:W0:Y:S02]  /*18460*/  LDGDEPBAR ;  /* 0x00000000000079af */ /* 0x000e240000000000 */
[----:B------:R-:W-:Y:S02]  /*18470*/  ISETP.GT.AND P0, PT, R246, 0xff, PT ;  /* 0x000000fff600780c */ /* 0x000fe40003f04270 */
[----:B---3--:R-:W-:-:S04]  /*18480*/  LOP3.LUT R19, R11, 0x20, RZ, 0xfc, !PT ;  /* 0x000000200b137812 */ /* 0x008fc800078efcff */
[----:B------:R-:W-:Y:S02]  /*18490*/  ISETP.GE.AND P3, PT, R19, UR5, PT ;  /* 0x0000000513007c0c */ /* 0x000fe4000bf66270 */
[----:B------:R-:W3:Y:S04]  /*184a0*/  LDL.LU.64 R18, [R1+0x8d8] ;  /* 0x0008d80001127983 */ /* 0x000ee80000300a00 */
[----:B------:R-:W3:Y:S01]  /*184b0*/  LDL.LU.64 R26, [R1+0x8c0] ;  /* 0x0008c000011a7983 */ /* 0x000ee20000300a00 */
[----:B--2---:R-:W-:-:S04]  /*184c0*/  LOP3.LUT R17, R17, 0x7f, RZ, 0xc0, !PT ;  /* 0x0000007f11117812 */ /* 0x004fc800078ec0ff */
[----:B------:R-:W-:Y:S02]  /*184d0*/  ISETP.GE.AND P2, PT, R17, UR5, PT ;  /* 0x0000000511007c0c */ /* 0x000fe4000bf46270 */
[C---:B------:R-:W-:Y:S02]  /*184e0*/  ISETP.GE.AND P1, PT, R11.reuse, UR5, PT ;  /* 0x000000050b007c0c */ /* 0x040fe4000bf26270 */
[----:B------:R-:W-:Y:S02]  /*184f0*/  SEL R16, RZ, 0x4, P2 ;  /* 0x00000004ff107807 */ /* 0x000fe40001000000 */
[----:B------:R-:W-:Y:S02]  /*18500*/  LOP3.LUT R23, R11, 0x40, RZ, 0xfc, !PT ;  /* 0x000000400b177812 */ /* 0x000fe400078efcff */
[----:B------:R-:W-:Y:S02]  /*18510*/  SEL R17, RZ, 0x4, P1 ;  /* 0x00000004ff117807 */ /* 0x000fe40000800000 */
[----:B------:R-:W-:-:S02]  /*18520*/  SEL R16, R16, RZ, P0 ;  /* 0x000000ff10107207 */ /* 0x000fc40000000000 */
[----:B------:R-:W-:Y:S02]  /*18530*/  ISETP.GE.AND P5, PT, R23, UR5, PT ;  /* 0x0000000517007c0c */ /* 0x000fe4000bfa6270 */
[----:B------:R-:W-:Y:S02]  /*18540*/  SEL R17, R17, RZ, P0 ;  /* 0x000000ff11117207 */ /* 0x000fe40000000000 */
[----:B------:R-:W-:Y:S01]  /*18550*/  ISETP.NE.U32.AND P2, PT, R16, RZ, PT ;  /* 0x000000ff1000720c */ /* 0x000fe20003f45070 */
[----:B------:R-:W-:Y:S01]  /*18560*/  USHF.L.U32 UR4, UR4, 0x7, URZ ;  /* 0x0000000704047899 */ /* 0x000fe200080006ff */
[----:B------:R-:W-:Y:S02]  /*18570*/  SEL R16, RZ, 0x4, P5 ;  /* 0x00000004ff107807 */ /* 0x000fe40002800000 */
[----:B------:R-:W-:Y:S02]  /*18580*/  LOP3.LUT R237, R11, 0x60, RZ, 0xfc, !PT ;  /* 0x000000600bed7812 */ /* 0x000fe400078efcff */
[----:B------:R-:W-:-:S02]  /*18590*/  ISETP.NE.U32.AND P1, PT, R17, RZ, PT ;  /* 0x000000ff1100720c */ /* 0x000fc40003f25070 */
[----:B------:R-:W-:Y:S02]  /*185a0*/  SEL R16, R16, RZ, P0 ;  /* 0x000000ff10107207 */ /* 0x000fe40000000000 */
[----:B------:R-:W-:Y:S01]  /*185b0*/  ISETP.GE.AND P5, PT, R237, UR5, PT ;  /* 0x00000005ed007c0c */ /* 0x000fe2000bfa6270 */
[----:B------:R-:W-:Y:S01]  /*185c0*/  IMAD.U32 R234, RZ, RZ, UR4 ;  /* 0x00000004ffea7e24 */ /* 0x000fe2000f8e00ff */
[----:B------:R-:W-:Y:S02]  /*185d0*/  ISETP.NE.U32.AND P6, PT, R16, RZ, PT ;  /* 0x000000ff1000720c */ /* 0x000fe40003fc5070 */
[----:B------:R-:W-:Y:S02]  /*185e0*/  LOP3.LUT R23, R11, 0x4, RZ, 0xfc, !PT ;  /* 0x000000040b177812 */ /* 0x000fe400078efcff */
[----:B------:R-:W-:Y:S01]  /*185f0*/  SEL R16, RZ, 0x4, P5 ;  /* 0x00000004ff107807 */ /* 0x000fe20002800000 */
[----:B----4-:R-:W-:Y:S01]  /*18600*/  IMAD.WIDE R102, R234, 0x4, R24 ;  /* 0x00000004ea667825 */ /* 0x010fe200078e0218 */
[----:B------:R-:W-:Y:S01]  /*18610*/  BAR.SYNC.DEFER_BLOCKING 0x0 ;  /* 0x0000000000007b1d */ /* 0x000fe20000010000 */
[----:B------:R-:W-:-:S02]  /*18620*/  ISETP.GE.AND P5, PT, R23, UR5, PT ;  /* 0x0000000517007c0c */ /* 0x000fc4000bfa6270 */
[----:B------:R-:W-:Y:S02]  /*18630*/  SEL R16, R16, RZ, P0 ;  /* 0x000000ff10107207 */ /* 0x000fe40000000000 */
[----:B------:R-:W-:Y:S01]  /*18640*/  LOP3.LUT R23, R11, 0x24, RZ, 0xfc, !PT ;  /* 0x000000240b177812 */ /* 0x000fe200078efcff */
[----:B------:R-:W-:Y:S04]  /*18650*/  STL [R1+0xac8], R237 ;  /* 0x000ac8ed01007387 */ /* 0x000fe80000100800 */
[----:B------:R-:W2:Y:S04]  /*18660*/  LDL.LU.64 R24, [R1+0x948] ;  /* 0x0009480001187983 */ /* 0x000ea80000300a00 */
[----:B------:R-:W-:Y:S04]  /*18670*/  STL.64 [R1+0xad0], R102 ;  /* 0x000ad06601007387 */ /* 0x000fe80000100a00 */
[----:B------:R-:W-:Y:S01]  /*18680*/  @!PT LDS RZ, [RZ] ;  /* 0x00000000fffff984 */ /* 0x000fe20000000800 */
[----:B------:R-:W-:Y:S01]  /*18690*/  @!PT LDS RZ, [RZ] ;  /* 0x00000000fffff984 */ /* 0x000fe20000000800 */
[----:B------:R-:W-:Y:S01]  /*186a0*/  @!PT LDS RZ, [RZ] ;  /* 0x00000000fffff984 */ /* 0x000fe20000000800 */
[----:B------:R-:W-:Y:S01]  /*186b0*/  LDGSTS.E [R250+-0x38000], desc[UR22][R102.64], P1 ;  /* 0xc800000066fa7fae */ /* 0x000fe200089a1016 */
[----:B------:R-:W-:-:S02]  /*186c0*/  ISETP.NE.U32.AND P1, PT, R16, RZ, PT ;  /* 0x000000ff1000720c */ /* 0x000fc40003f25070 */
[----:B------:R-:W-:Y:S02]  /*186d0*/  SEL R16, RZ, 0x4, P5 ;  /* 0x00000004ff107807 */ /* 0x000fe40002800000 */
[----:B------:R-:W-:Y:S02]  /*186e0*/  ISETP.GE.AND P5, PT, R23, UR5, PT ;  /* 0x0000000517007c0c */ /* 0x000fe4000bfa6270 */
[----:B------:R-:W4:Y:S01]  /*186f0*/  LDL.LU.64 R22, [R1+0x918] ;  /* 0x0009180001167983 */ /* 0x000f220000300a00 */
[----:B------:R-:W-:-:S04]  /*18700*/  IMAD.WIDE R88, R251, 0x4, R30 ;  /* 0x00000004fb587825 */ /* 0x000fc800078e021e */
[----:B------:R-:W-:-:S04]  /*18710*/  IMAD.WIDE R190, R251, 0x4, R46 ;  /* 0x00000004fbbe7825 */ /* 0x000fc800078e022e */
[C---:B------:R-:W-:Y:S02]  /*18720*/  IMAD.WIDE R30, R234.reuse, 0x4, R20 ;  /* 0x00000004ea1e7825 */ /* 0x040fe400078e0214 */
[----:B------:R-:W4:Y:S02]  /*18730*/  LDL.LU.64 R20, [R1+0x8e8] ;  /* 0x0008e80001147983 */ /* 0x000f240000300a00 */
[----:B------:R-:W-:Y:S02]  /*18740*/  IMAD.WIDE R182, R251, 0x4, R28 ;  /* 0x00000004fbb67825 */ /* 0x000fe400078e021c */
[----:B------:R-:W-:Y:S02]  /*18750*/  STL.64 [R1+0xad8], R30 ;  /* 0x000ad81e01007387 */ /* 0x000fe40000100a00 */
[----:B---3--:R-:W-:-:S05]  /*18760*/  IMAD.WIDE R46, R234, 0x4, R18 ;  /* 0x00000004ea2e7825 */ /* 0x008fca00078e0212 */
[----:B------:R-:W-:Y:S04]  /*18770*/  STL.64 [R1+0xae0], R46 ;  /* 0x000ae02e01007387 */ /* 0x000fe80000100a00 */
[----:B------:R-:W3:Y:S01]  /*18780*/  LDL.LU.64 R28, [R1+0x8c8] ;  /* 0x0008c800011c7983 */ /* 0x000ee20000300a00 */
[----:B------:R-:W-:-:S03]  /*18790*/  IMAD.WIDE R62, R234, 0x4, R26 ;  /* 0x00000004ea3e7825 */ /* 0x000fc600078e021a */
[----:B------:R-:W3:Y:S01]  /*187a0*/  LDL.LU.64 R26, [R1+0x968] ;  /* 0x00096800011a7983 */ /* 0x000ee20000300a00 */
[----:B------:R-:W-:-:S04]  /*187b0*/  SEL R17, RZ, 0x4, P3 ;  /* 0x00000004ff117807 */ /* 0x000fc80001800000 */
[----:B------:R-:W-:-:S04]  /*187c0*/  SEL R17, R17, RZ, P0 ;  /* 0x000000ff11117207 */ /* 0x000fc80000000000 */
[----:B------:R-:W-:Y:S02]  /*187d0*/  ISETP.NE.U32.AND P3, PT, R17, RZ, PT ;  /* 0x000000ff1100720c */ /* 0x000fe40003f65070 */
[----:B------:R-:W-:Y:S02]  /*187e0*/  SEL R16, R16, RZ, P0 ;  /* 0x000000ff10107207 */ /* 0x000fe40000000000 */
[----:B------:R-:W-:Y:S02]  /*187f0*/  SEL R17, RZ, 0x4, P5 ;  /* 0x00000004ff117807 */ /* 0x000fe40002800000 */
[----:B------:R-:W-:Y:S02]  /*18800*/  LOP3.LUT R19, R11, 0x44, RZ, 0xfc, !PT ;  /* 0x000000440b137812 */ /* 0x000fe400078efcff */
[----:B------:R-:W-:Y:S02]  /*18810*/  ISETP.NE.U32.AND P5, PT, R16, RZ, PT ;  /* 0x000000ff1000720c */ /* 0x000fe40003fa5070 */
[----:B------:R-:W-:-:S03]  /*18820*/  SEL R16, R17, RZ, P0 ;  /* 0x000000ff11107207 */ /* 0x000fc60000000000 */
[----:B------:R-:W-:Y:S01]  /*18830*/  LDGSTS.E [R250+-0x36000], desc[UR22][R30.64], P3 ;  /* 0xca0000001efa7fae */ /* 0x000fe200099a1016 */
[----:B------:R-:W-:Y:S02]  /*18840*/  ISETP.GE.AND P3, PT, R19, UR5, PT ;  /* 0x0000000513007c0c */ /* 0x000fe4000bf66270 */
[----:B------:R-:W-:Y:S01]  /*18850*/  LOP3.LUT R19, R11, 0x64, RZ, 0xfc, !PT ;  /* 0x000000640b137812 */ /* 0x000fe200078efcff */
[----:B------:R-:W-:Y:S01]  /*18860*/  LDGSTS.E [R250+-0x34000], desc[UR22][R46.64], P6 ;  /* 0xcc0000002efa7fae */ /* 0x000fe2000b1a1016 */
[----:B------:R-:W-:Y:S02]  /*18870*/  ISETP.NE.U32.AND P6, PT, R16, RZ, PT ;  /* 0x000000ff1000720c */ /* 0x000fe40003fc5070 */
[----:B------:R-:W-:Y:S01]  /*18880*/  SEL R16, RZ, 0x4, P3 ;  /* 0x00000004ff107807 */ /* 0x000fe20001800000 */
[----:B------:R-:W-:Y:S01]  /*18890*/  STL.64 [R1+0xae8], R62 ;  /* 0x000ae83e01007387 */ /* 0x000fe20000100a00 */
[----:B------:R-:W-:Y:S02]  /*188a0*/  ISETP.GE.AND P3, PT, R19, UR5, PT ;  /* 0x0000000513007c0c */ /* 0x000fe4000bf66270 */
[----:B------:R-:W-:Y:S01]  /*188b0*/  SEL R16, R16, RZ, P0 ;  /* 0x000000ff10107207 */ /* 0x000fe20000000000 */
[----:B------:R-:W-:Y:S01]  /*188c0*/  LDGSTS.E [R250+-0x32000], desc[UR22][R62.64], P1 ;  /* 0xce0000003efa7fae */ /* 0x000fe200089a1016 */
[----:B------:R-:W-:-:S02]  /*188d0*/  SEL R18, RZ, 0x4, P3 ;  /* 0x00000004ff127807 */ /* 0x000fc40001800000 */
[----:B------:R-:W-:Y:S01]  /*188e0*/  ISETP.NE.U32.AND P3, PT, R16, RZ, PT ;  /* 0x000000ff1000720c */ /* 0x000fe20003f65070 */
[----:B--2---:R-:W-:Y:S01]  /*188f0*/  IMAD.WIDE R16, R234, 0x4, R24 ;  /* 0x00000004ea107825 */ /* 0x004fe200078e0218 */
[----:B------:R-:W-:-:S04]  /*18900*/  LOP3.LUT R19, R11, 0x8, RZ, 0xfc, !PT ;  /* 0x000000080b137812 */ /* 0x000fc800078efcff */
[----:B------:R-:W-:Y:S01]  /*18910*/  STL.64 [R1+0xaf0], R16 ;  /* 0x000af01001007387 */ /* 0x000fe20000100a00 */
[----:B------:R-:W-:-:S03]  /*18920*/  SEL R18, R18, RZ, P0 ;  /* 0x000000ff12127207 */ /* 0x000fc60000000000 */
[----:B------:R-:W2:Y:S01]  /*18930*/  LDL.LU.64 R24, [R1+0x938] ;  /* 0x0009380001187983 */ /* 0x000ea20000300a00 */
[----:B------:R-:W-:Y:S02]  /*18940*/  ISETP.GE.AND P1, PT, R19, UR5, PT ;  /* 0x0000000513007c0c */ /* 0x000fe4000bf26270 */
[----:B------:R-:W-:Y:S01]  /*18950*/  LOP3.LUT R19, R11, 0x28, RZ, 0xfc, !PT ;  /* 0x000000280b137812 */ /* 0x000fe200078efcff */
[----:B------:R-:W-:Y:S01]  /*18960*/  LDGSTS.E [R10+-0x38000], desc[UR22][R16.64], P5 ;  /* 0xc8000000100a7fae */ /* 0x000fe2000a9a1016 */
[----:B----4-:R-:W-:-:S03]  /*18970*/  IMAD.WIDE R32, R234, 0x4, R22 ;  /* 0x00000004ea207825 */ /* 0x010fc600078e0216 */
[----:B------:R-:W4:Y:S01]  /*18980*/  LDL.LU.64 R22, [R1+0x8f8] ;  /* 0x0008f80001167983 */ /* 0x000f220000300a00 */
[----:B------:R-:W-:Y:S02]  /*18990*/  ISETP.NE.U32.AND P5, PT, R18, RZ, PT ;  /* 0x000000ff1200720c */ /* 0x000fe40003fa5070 */
[----:B------:R-:W-:Y:S01]  /*189a0*/  SEL R18, RZ, 0x4, P1 ;  /* 0x00000004ff127807 */ /* 0x000fe20000800000 */
[----:B------:R-:W-:Y:S01]  /*189b0*/  IMAD.WIDE R180, R251, 0x4, R36 ;  /* 0x00000004fbb47825 */ /* 0x000fe200078e0224 */
[----:B------:R-:W-:Y:S01]  /*189c0*/  ISETP.GE.AND P1, PT, R19, UR5, PT ;  /* 0x0000000513007c0c */ /* 0x000fe2000bf26270 */
[----:B------:R-:W-:Y:S01]  /*189d0*/  LDGSTS.E [R10+-0x36000], desc[UR22][R32.64], P6 ;  /* 0xca000000200a7fae */ /* 0x000fe2000b1a1016 */
[----:B------:R-:W-:Y:S01]  /*189e0*/  SEL R18, R18, RZ, P0 ;  /* 0x000000ff12127207 */ /* 0x000fe20000000000 */
[----:B------:R-:W-:Y:S01]  /*189f0*/  IMAD.WIDE R48, R234, 0x4, R20 ;  /* 0x00000004ea307825 */ /* 0x000fe200078e0214 */
[----:B------:R-:W-:Y:S02]  /*18a00*/  SEL R19, RZ, 0x4, P1 ;  /* 0x00000004ff137807 */ /* 0x000fe40000800000 */
[----:B------:R-:W-:Y:S01]  /*18a10*/  LOP3.LUT R21, R11, 0x48, RZ, 0xfc, !PT ;  /* 0x000000480b157812 */ /* 0x000fe200078efcff */
[----:B------:R-:W-:Y:S01]  /*18a20*/  STL.64 [R1+0xaf8], R32 ;  /* 0x000af82001007387 */ /* 0x000fe20000100a00 */
[----:B------:R-:W-:-:S02]  /*18a30*/  ISETP.NE.U32.AND P1, PT, R18, RZ, PT ;  /* 0x000000ff1200720c */ /* 0x000fc40003f25070 */
[----:B------:R-:W-:Y:S01]  /*18a40*/  SEL R18, R19, RZ, P0 ;  /* 0x000000ff13127207 */ /* 0x000fe20000000000 */
[----:B------:R-:W-:Y:S01]  /*18a50*/  STL.64 [R1+0xb00], R48 ;  /* 0x000b003001007387 */ /* 0x000fe20000100a00 */
[----:B------:R-:W-:-:S03]  /*18a60*/  ISETP.GE.AND P6, PT, R21, UR5, PT ;  /* 0x0000000515007c0c */ /* 0x000fc6000bfc6270 */
[----:B------:R-:W4:Y:S01]  /*18a70*/  LDL.LU.64 R36, [R1+0x8d0] ;  /* 0x0008d00001247983 */ /* 0x000f220000300a00 */
[----:B------:R-:W-:-:S03]  /*18a80*/  LOP3.LUT R21, R11, 0x68, RZ, 0xfc, !PT ;  /* 0x000000680b157812 */ /* 0x000fc600078efcff */
[----:B------:R-:W-:Y:S01]  /*18a90*/  LDGSTS.E [R10+-0x34000], desc[UR22][R48.64], P3 ;  /* 0xcc000000300a7fae */ /* 0x000fe200099a1016 */
[----:B------:R-:W-:Y:S02]  /*18aa0*/  ISETP.NE.U32.AND P3, PT, R18, RZ, PT ;  /* 0x000000ff1200720c */ /* 0x000fe40003f65070 */
[----:B------:R-:W-:Y:S02]  /*18ab0*/  SEL R18, RZ, 0x4, P6 ;  /* 0x00000004ff127807 */ /* 0x000fe40003000000 */
[----:B------:R-:W-:Y:S02]  /*18ac0*/  ISETP.GE.AND P6, PT, R21, UR5, PT ;  /* 0x0000000515007c0c */ /* 0x000fe4000bfc6270 */
[----:B------:R-:W-:Y:S02]  /*18ad0*/  SEL R18, R18, RZ, P0 ;  /* 0x000000ff12127207 */ /* 0x000fe40000000000 */
[----:B------:R-:W-:Y:S02]  /*18ae0*/  SEL R20, RZ, 0x4, P6 ;  /* 0x00000004ff147807 */ /* 0x000fe40003000000 */
[----:B------:R-:W-:Y:S01]  /*18af0*/  ISETP.NE.U32.AND P6, PT, R18, RZ, PT ;  /* 0x000000ff1200720c */ /* 0x000fe20003fc5070 */
[----:B---3--:R-:W-:-:S02]  /*18b00*/  IMAD.WIDE R64, R234, 0x4, R28 ;  /* 0x00000004ea407825 */ /* 0x008fc400078e021c */
[----:B------:R-:W3:Y:S02]  /*18b10*/  LDL.LU.64 R28, [R1+0x988] ;  /* 0x00098800011c7983 */ /* 0x000ee40000300a00 */
[----:B------:R-:W-:Y:S02]  /*18b20*/  IMAD.WIDE R18, R234, 0x4, R26 ;  /* 0x00000004ea127825 */ /* 0x000fe400078e021a */
[----:B------:R-:W-:Y:S04]  /*18b30*/  STL.64 [R1+0xb08], R64 ;  /* 0x000b084001007387 */ /* 0x000fe80000100a00 */
[----:B------:R-:W-:Y:S04]  /*18b40*/  STL.64 [R1+0xb10], R18 ;  /* 0x000b101201007387 */ /* 0x000fe80000100a00 */
[----:B------:R-:W3:Y:S01]  /*18b50*/  LDL.LU.64 R26, [R1+0x958] ;  /* 0x00095800011a7983 */ /* 0x000ee20000300a00 */
[----:B------:R-:W-:-:S02]  /*18b60*/  LOP3.LUT R21, R11, 0xc, RZ, 0xfc, !PT ;  /* 0x0000000c0b157812 */ /* 0x000fc400078efcff */
[----:B------:R-:W-:Y:S01]  /*18b70*/  SEL R20, R20, RZ, P0 ;  /* 0x000000ff14147207 */ /* 0x000fe20000000000 */
[----:B------:R-:W-:Y:S01]  /*18b80*/  LDGSTS.E [R10+-0x32000], desc[UR22][R64.64], P5 ;  /* 0xce000000400a7fae */ /* 0x000fe2000a9a1016 */
[----:B------:R-:W-:Y:S02]  /*18b90*/  ISETP.GE.AND P5, PT, R21, UR5, PT ;  /* 0x0000000515007c0c */ /* 0x000fe4000bfa6270 */
[----:B------:R-:W-:Y:S01]  /*18ba0*/  LOP3.LUT R21, R11, 0x2c, RZ, 0xfc, !PT ;  /* 0x0000002c0b157812 */ /* 0x000fe200078efcff */
[----:B------:R-:W-:Y:S01]  /*18bb0*/  LDGSTS.E [R3+-0x38000], desc[UR22][R18.64], P1 ;  /* 0xc800000012037fae */ /* 0x000fe200089a1016 */
[----:B------:R-:W-:Y:S02]  /*18bc0*/  ISETP.NE.U32.AND P1, PT, R20, RZ, PT ;  /* 0x000000ff1400720c */ /* 0x000fe40003f25070 */
[----:B------:R-:W-:Y:S02]  /*18bd0*/  SEL R20, RZ, 0x4, P5 ;  /* 0x00000004ff147807 */ /* 0x000fe40002800000 */
[----:B------:R-:W-:Y:S01]  /*18be0*/  ISETP.GE.AND P5, PT, R21, UR5, PT ;  /* 0x0000000515007c0c */ /* 0x000fe2000bfa6270 */
[----:B------:R-:W-:Y:S01]  /*18bf0*/  IMAD.WIDE R142, R251, 0x4, R34 ;  /* 0x00000004fb8e7825 */ /* 0x000fe200078e0222 */
[----:B------:R-:W-:-:S02]  /*18c00*/  SEL R20, R20, RZ, P0 ;  /* 0x000000ff14147207 */ /* 0x000fc40000000000 */
[----:B------:R-:W-:Y:S01]  /*18c10*/  SEL R21, RZ, 0x4, P5 ;  /* 0x00000004ff157807 */ /* 0x000fe20002800000 */
[----:B------:R-:W-:Y:S01]  /*18c20*/  IMAD.WIDE R176, R251, 0x4, R50 ;  /* 0x00000004fbb07825 */ /* 0x000fe200078e0232 */
[----:B------:R-:W-:Y:S02]  /*18c30*/  ISETP.NE.U32.AND P5, PT, R20, RZ, PT ;  /* 0x000000ff1400720c */ /* 0x000fe40003fa5070 */
[----:B------:R-:W-:Y:S01]  /*18c40*/  SEL R20, R21, RZ, P0 ;  /* 0x000000ff15147207 */ /* 0x000fe20000000000 */
[----:B------:R-:W-:-:S04]  /*18c50*/  IMAD.WIDE R188, R251, 0x4, R38 ;  /* 0x00000004fbbc7825 */ /* 0x000fc800078e0226 */
[C---:B--2---:R-:W-:Y:S02]  /*18c60*/  IMAD.WIDE R34, R234.reuse, 0x4, R24 ;  /* 0x00000004ea227825 */ /* 0x044fe400078e0218 */
[----:B------:R-:W2:Y:S04]  /*18c70*/  LDL.LU.64 R24, [R1+0x910] ;  /* 0x0009100001187983 */ /* 0x000ea80000300a00 */
[----:B------:R-:W-:Y:S01]  /*18c80*/  LDGSTS.E [R3+-0x36000], desc[UR22][R34.64], P3 ;  /* 0xca00000022037fae */ /* 0x000fe200099a1016 */
[----:B----4-:R-:W-:Y:S01]  /*18c90*/  IMAD.WIDE R50, R234, 0x4, R22 ;  /* 0x00000004ea327825 */ /* 0x010fe200078e0216 */
[----:B------:R-:W-:-:S04]  /*18ca0*/  LOP3.LUT R23, R11, 0x4c, RZ, 0xfc, !PT ;  /* 0x0000004c0b177812 */ /* 0x000fc800078efcff */
[----:B------:R-:W-:Y:S01]  /*18cb0*/  ISETP.GE.AND P3, PT, R23, UR5, PT ;  /* 0x0000000517007c0c */ /* 0x000fe2000bf66270 */
[----:B------:R-:W-:Y:S01]  /*18cc0*/  LDGSTS.E [R3+-0x34000], desc[UR22][R50.64], P6 ;  /* 0xcc00000032037fae */ /* 0x000fe2000b1a1016 */
[----:B------:R-:W-:Y:S02]  /*18cd0*/  LOP3.LUT R23, R11, 0x6c, RZ, 0xfc, !PT ;  /* 0x0000006c0b177812 */ /* 0x000fe400078efcff */
[----:B------:R-:W-:Y:S02]  /*18ce0*/  ISETP.NE.U32.AND P6, PT, R20, RZ, PT ;  /* 0x000000ff1400720c */ /* 0x000fe40003fc5070 */
[----:B------:R-:W-:Y:S01]  /*18cf0*/  SEL R20, RZ, 0x4, P3 ;  /* 0x00000004ff147807 */ /* 0x000fe20001800000 */
[----:B------:R-:W-:Y:S01]  /*18d00*/  STL.64 [R1+0xb18], R34 ;  /* 0x000b182201007387 */ /* 0x000fe20000100a00 */
[----:B------:R-:W-:Y:S02]  /*18d10*/  ISETP.GE.AND P3, PT, R23, UR5, PT ;  /* 0x0000000517007c0c */ /* 0x000fe4000bf66270 */
[----:B------:R-:W-:Y:S01]  /*18d20*/  SEL R20, R20, RZ, P0 ;  /* 0x000000ff14147207 */ /* 0x000fe20000000000 */
[----:B------:R-:W-:Y:S01]  /*18d30*/  STL.64 [R1+0xb20], R50 ;  /* 0x000b203201007387 */ /* 0x000fe20000100a00 */
[----:B------:R-:W-:-:S03]  /*18d40*/  SEL R22, RZ, 0x4, P3 ;  /* 0x00000004ff167807 */ /* 0x000fc60001800000 */
[----:B------:R-:W4:Y:S01]  /*18d50*/  LDL.LU.64 R40, [R1+0x8e0] ;  /* 0x0008e00001287983 */ /* 0x000f220000300a00 */
[----:B------:R-:W-:Y:S01]  /*18d60*/  ISETP.NE.U32.AND P3, PT, R20, RZ, PT ;  /* 0x000000ff1400720c */ /* 0x000fe20003f65070 */
[----:B------:R-:W-:Y:S02]  /*18d70*/  IMAD.WIDE R66, R234, 0x4, R36 ;  /* 0x00000004ea427825 */ /* 0x000fe400078e0224 */
[----:B------:R-:W4:Y:S04]  /*18d80*/  LDL.LU.64 R38, [R1+0x998] ;  /* 0x0009980001267983 */ /* 0x000f280000300a00 */
[----:B------:R-:W-:Y:S01]  /*18d90*/  STL.64 [R1+0xb28], R66 ;  /* 0x000b284201007387 */ /* 0x000fe20000100a00 */
[----:B------:R-:W-:Y:S02]  /*18da0*/  LOP3.LUT R23, R11, 0x10, RZ, 0xfc, !PT ;  /* 0x000000100b177812 */ /* 0x000fe400078efcff */
[----:B------:R-:W-:Y:S01]  /*18db0*/  SEL R22, R22, RZ, P0 ;  /* 0x000000ff16167207 */ /* 0x000fe20000000000 */
[----:B------:R-:W-:Y:S01]  /*18dc0*/  LDGSTS.E [R3+-0x32000], desc[UR22][R66.64], P1 ;  /* 0xce00000042037fae */ /* 0x000fe200089a1016 */
[----:B---3--:R-:W-:-:S05]  /*18dd0*/  IMAD.WIDE R20, R234, 0x4, R28 ;  /* 0x00000004ea147825 */ /* 0x008fca00078e021c */
[----:B------:R-:W-:Y:S04]  /*18de0*/  STL.64 [R1+0xb30], R20 ;  /* 0x000b301401007387 */ /* 0x000fe80000100a00 */
[----:B------:R-:W3:Y:S01]  /*18df0*/  LDL.LU.64 R28, [R1+0x970] ;  /* 0x00097000011c7983 */ /* 0x000ee20000300a00 */
[----:B------:R-:W-:Y:S01]  /*18e00*/  IMAD.WIDE R36, R234, 0x4, R26 ;  /* 0x00000004ea247825 */ /* 0x000fe200078e021a */
[----:B------:R-:W-:Y:S02]  /*18e10*/  ISETP.GE.AND P1, PT, R23, UR5, PT ;  /* 0x0000000517007c0c */ /* 0x000fe4000bf26270 */
[----:B------:R-:W3:Y:S01]  /*18e20*/  LDL.LU.64 R26, [R1+0x930] ;  /* 0x00093000011a7983 */ /* 0x000ee20000300a00 */
[----:B------:R-:W-:-:S03]  /*18e30*/  LOP3.LUT R23, R11, 0x30, RZ, 0xfc, !PT ;  /* 0x000000300b177812 */ /* 0x000fc600078efcff */
[----:B------:R-:W-:Y:S01]  /*18e40*/  LDGSTS.E [R2+-0x38000], desc[UR22][R20.64], P5 ;  /* 0xc800000014027fae */ /* 0x000fe2000a9a1016 */
[----:B------:R-:W-:Y:S02]  /*18e50*/  ISETP.NE.U32.AND P5, PT, R22, RZ, PT ;  /* 0x000000ff1600720c */ /* 0x000fe40003fa5070 */
[----:B------:R-:W-:Y:S01]  /*18e60*/  SEL R22, RZ, 0x4, P1 ;  /* 0x00000004ff167807 */ /* 0x000fe20000800000 */
[----:B------:R-:W-:Y:S01]  /*18e70*/  LDGSTS.E [R2+-0x36000], desc[UR22][R36.64], P6 ;  /* 0xca00000024027fae */ /* 0x000fe2000b1a1016 */
[----:B------:R-:W-:Y:S02]  /*18e80*/  ISETP.GE.AND P1, PT, R23, UR5, PT ;  /* 0x0000000517007c0c */ /* 0x000fe4000bf26270 */
[----:B------:R-:W-:Y:S02]  /*18e90*/  SEL R22, R22, RZ, P0 ;  /* 0x000000ff16167207 */ /* 0x000fe40000000000 */
[----:B------:R-:W-:Y:S02]  /*18ea0*/  SEL R23, RZ, 0x4, P1 ;  /* 0x00000004ff177807 */ /* 0x000fe40000800000 */
[----:B------:R-:W-:-:S02]  /*18eb0*/  ISETP.NE.U32.AND P1, PT, R22, RZ, PT ;  /* 0x000000ff1600720c */ /* 0x000fc40003f25070 */
[----:B------:R-:W-:Y:S01]  /*18ec0*/  SEL R22, R23, RZ, P0 ;  /* 0x000000ff17167207 */ /* 0x000fe20000000000 */
[----:B------:R-:W-:Y:S01]  /*18ed0*/  STL.64 [R1+0xb38], R36 ;  /* 0x000b382401007387 */ /* 0x000fe20000100a00 */
[----:B------:R-:W-:-:S04]  /*18ee0*/  IMAD.WIDE R140, R251, 0x4, R42 ;  /* 0x00000004fb8c7825 */ /* 0x000fc800078e022a */
[----:B------:R-:W-:-:S04]  /*18ef0*/  IMAD.WIDE R178, R251, 0x4, R44 ;  /* 0x00000004fbb27825 */ /* 0x000fc800078e022c */
[----:B--2---:R-:W-:Y:S01]  /*18f00*/  IMAD.WIDE R52, R234, 0x4, R24 ;  /* 0x00000004ea347825 */ /* 0x004fe200078e0218 */
[----:B------:R-:W-:-:S04]  /*18f10*/  LOP3.LUT R25, R11, 0x50, RZ, 0xfc, !PT ;  /* 0x000000500b197812 */ /* 0x000fc800078efcff */
[----:B------:R-:W-:Y:S01]  /*18f20*/  ISETP.GE.AND P6, PT, R25, UR5, PT ;  /* 0x0000000519007c0c */ /* 0x000fe2000bfc6270 */
[----:B------:R-:W-:Y:S01]  /*18f30*/  LDGSTS.E [R2+-0x34000], desc[UR22][R52.64], P3 ;  /* 0xcc00000034027fae */ /* 0x000fe200099a1016 */
[----:B------:R-:W-:Y:S02]  /*18f40*/  LOP3.LUT R25, R11, 0x70, RZ, 0xfc, !PT ;  /* 0x000000700b197812 */ /* 0x000fe400078efcff */
[----:B------:R-:W-:Y:S01]  /*18f50*/  ISETP.NE.U32.AND P3, PT, R22, RZ, PT ;  /* 0x000000ff1600720c */ /* 0x000fe20003f65070 */
[----:B------:R-:W-:Y:S01]  /*18f60*/  STL.64 [R1+0xb40], R52 ;  /* 0x000b403401007387 */ /* 0x000fe20000100a00 */
[----:B------:R-:W-:-:S03]  /*18f70*/  SEL R22, RZ, 0x4, P6 ;  /* 0x00000004ff167807 */ /* 0x000fc60003000000 */
[----:B------:R-:W2:Y:S01]  /*18f80*/  LDL.LU.64 R42, [R1+0x8f0] ;  /* 0x0008f000012a7983 */ /* 0x000ea20000300a00 */
[----:B------:R-:W-:Y:S02]  /*18f90*/  ISETP.GE.AND P6, PT, R25, UR5, PT ;  /* 0x0000000519007c0c */ /* 0x000fe4000bfc6270 */
[----:B------:R-:W-:Y:S02]  /*18fa0*/  SEL R22, R22, RZ, P0 ;  /* 0x000000ff16167207 */ /* 0x000fe40000000000 */
[----:B------:R-:W-:Y:S02]  /*18fb0*/  SEL R24, RZ, 0x4, P6 ;  /* 0x00000004ff187807 */ /* 0x000fe40003000000 */
[----:B------:R-:W-:Y:S01]  /*18fc0*/  ISETP.NE.U32.AND P6, PT, R22, RZ, PT ;  /* 0x000000ff1600720c */ /* 0x000fe20003fc5070 */
[C---:B----4-:R-:W-:Y:S02]  /*18fd0*/  IMAD.WIDE R68, R234.reuse, 0x4, R40 ;  /* 0x00000004ea447825 */ /* 0x050fe400078e0228 */
[----:B------:R-:W4:Y:S02]  /*18fe0*/  LDL.LU.64 R40, [R1+0x9a8] ;  /* 0x0009a80001287983 */ /* 0x000f240000300a00 */
[----:B------:R-:W-:-:S02]  /*18ff0*/  IMAD.WIDE R22, R234, 0x4, R38 ;  /* 0x00000004ea167825 */ /* 0x000fc400078e0226 */
[----:B------:R-:W4:Y:S04]  /*19000*/  LDL R45, [R1+0x190] ;  /* 0x00019000012d7983 */ /* 0x000f280000100800 */
[----:B------:R-:W-:Y:S04]  /*19010*/  STL.64 [R1+0xb50], R2 ;  /* 0x000b500201007387 */ /* 0x000fe80000100a00 */
[----:B------:R-:W-:Y:S04]  /*19020*/  STL.64 [R1+0xb48], R68 ;  /* 0x000b484401007387 */ /* 0x000fe80000100a00 */
[----:B------:R-:W-:Y:S01]  /*19030*/  STL.64 [R1+0xb58], R22 ;  /* 0x000b581601007387 */ /* 0x000fe20000100a00 */
[----:B---3--:R-:W-:Y:S01]  /*19040*/  IMAD.WIDE R54, R234, 0x4, R26 ;  /* 0x00000004ea367825 */ /* 0x008fe200078e021a */
[----:B------:R-:W-:-:S02]  /*19050*/  LOP3.LUT R25, R11, 0x14, RZ, 0xfc, !PT ;  /* 0x000000140b197812 */ /* 0x000fc400078efcff */
[----:B------:R-:W-:Y:S01]  /*19060*/  LDGSTS.E [R2+-0x32000], desc[UR22][R68.64], P5 ;  /* 0xce00000044027fae */ /* 0x000fe2000a9a1016 */
[----:B------:R-:W-:-:S03]  /*19070*/  IMAD.WIDE R38, R234, 0x4, R28 ;  /* 0x00000004ea267825 */ /* 0x000fc600078e021c */
[----:B------:R-:W3:Y:S04]  /*19080*/  LDL.LU.64 R28, [R1+0x980] ;  /* 0x00098000011c7983 */ /* 0x000ee80000300a00 */
[----:B------:R-:W3:Y:S04]  /*19090*/  LDL.LU.64 R56, [R1+0x950] ;  /* 0x0009500001387983 */ /* 0x000ee80000300a00 */
[----:B------:R-:W-:Y:S04]  /*190a0*/  STL.64 [R1+0xb60], R38 ;  /* 0x000b602601007387 */ /* 0x000fe80000100a00 */
[----:B------:R1:W-:Y:S04]  /*190b0*/  STL.64 [R1+0xb68], R54 ;  /* 0x000b683601007387 */ /* 0x0003e80000100a00 */
[----:B------:R-:W3:Y:S04]  /*190c0*/  LDL.LU.64 R60, [R1+0x908] ;  /* 0x00090800013c7983 */ /* 0x000ee80000300a00 */
[----:B------:R-:W3:Y:S01]  /*190d0*/  LDL.LU.64 R58, [R1+0x9b0] ;  /* 0x0009b000013a7983 */ /* 0x000ee20000300a00 */
[----:B------:R-:W-:-:S02]  /*190e0*/  SEL R24, R24, RZ, P0 ;  /* 0x000000ff18187207 */ /* 0x000fc40000000000 */
[----:B------:R-:W-:Y:S01]  /*190f0*/  ISETP.GE.AND P5, PT, R25, UR5, PT ;  /* 0x0000000519007c0c */ /* 0x000fe2000bfa6270 */
[----:B------:R-:W-:Y:S01]  /*19100*/  LDGSTS.E [R252+-0x38000], desc[UR22][R22.64], P1 ;  /* 0xc800000016fc7fae */ /* 0x000fe200089a1016 */
[----:B------:R-:W-:Y:S02]  /*19110*/  LOP3.LUT R25, R11, 0x34, RZ, 0xfc, !PT ;  /* 0x000000340b197812 */ /* 0x000fe400078efcff */
[----:B------:R-:W-:Y:S01]  /*19120*/  ISETP.NE.U32.AND P1, PT, R24, RZ, PT ;  /* 0x000000ff1800720c */ /* 0x000fe20003f25070 */
[----:B------:R-:W-:Y:S01]  /*19130*/  LDGSTS.E [R252+-0x36000], desc[UR22][R38.64], P3 ;  /* 0xca00000026fc7fae */ /* 0x000fe200099a1016 */
[----:B------:R-:W-:Y:S02]  /*19140*/  SEL R24, RZ, 0x4, P5 ;  /* 0x00000004ff187807 */ /* 0x000fe40002800000 */
[----:B------:R-:W-:Y:S01]  /*19150*/  ISETP.GE.AND P5, PT, R25, UR5, PT ;  /* 0x0000000519007c0c */ /* 0x000fe2000bfa6270 */
[----:B------:R-:W-:Y:S01]  /*19160*/  LDGSTS.E [R252+-0x34000], desc[UR22][R54.64], P6 ;  /* 0xcc00000036fc7fae */ /* 0x000fe2000b1a1016 */
[----:B------:R-:W-:-:S02]  /*19170*/  SEL R24, R24, RZ, P0 ;  /* 0x000000ff18187207 */ /* 0x000fc40000000000 */
[----:B------:R-:W-:Y:S01]  /*19180*/  SEL R25, RZ, 0x4, P5 ;  /* 0x00000004ff197807 */ /* 0x000fe20002800000 */
[----:B-1----:R-:W3:Y:S01]  /*19190*/  LDL R15, [R1+0x194] ;  /* 0x00019400010f7983 */ /* 0x002ee20000100800 */
[----:B------:R-:W-:Y:S02]  /*191a0*/  LOP3.LUT R27, R11, 0x54, RZ, 0xfc, !PT ;  /* 0x000000540b1b7812 */ /* 0x000fe400078efcff */
[----:B------:R-:W-:Y:S02]  /*191b0*/  ISETP.NE.U32.AND P5, PT, R24, RZ, PT ;  /* 0x000000ff1800720c */ /* 0x000fe40003fa5070 */
[----:B------:R-:W-:Y:S02]  /*191c0*/  SEL R24, R25, RZ, P0 ;  /* 0x000000ff19187207 */ /* 0x000fe40000000000 */
[----:B------:R-:W-:Y:S02]  /*191d0*/  ISETP.GE.AND P3, PT, R27, UR5, PT ;  /* 0x000000051b007c0c */ /* 0x000fe4000bf66270 */
[----:B------:R-:W-:-:S02]  /*191e0*/  LOP3.LUT R27, R11, 0x74, RZ, 0xfc, !PT ;  /* 0x000000740b1b7812 */ /* 0x000fc400078efcff */
[----:B------:R-:W-:Y:S02]  /*191f0*/  ISETP.NE.U32.AND P6, PT, R24, RZ, PT ;  /* 0x000000ff1800720c */ /* 0x000fe40003fc5070 */
[----:B------:R-:W-:Y:S02]  /*19200*/  SEL R24, RZ, 0x4, P3 ;  /* 0x00000004ff187807 */ /* 0x000fe40001800000 */
[----:B------:R-:W-:Y:S02]  /*19210*/  ISETP.GE.AND P3, PT, R27, UR5, PT ;  /* 0x000000051b007c0c */ /* 0x000fe4000bf66270 */
[----:B------:R-:W-:Y:S01]  /*19220*/  SEL R24, R24, RZ, P0 ;  /* 0x000000ff18187207 */ /* 0x000fe20000000000 */
[----:B--2---:R-:W-:Y:S01]  /*19230*/  IMAD.WIDE R70, R234, 0x4, R42 ;  /* 0x00000004ea467825 */ /* 0x004fe200078e022a */
[----:B------:R-:W-:Y:S01]  /*19240*/  SEL R26, RZ, 0x4, P3 ;  /* 0x00000004ff1a7807 */ /* 0x000fe20001800000 */
[----:B------:R-:W2:Y:S01]  /*19250*/  LDL.LU.64 R42, [R1+0x990] ;  /* 0x00099000012a7983 */ /* 0x000ea20000300a00 */
[----:B------:R-:W-:-:S02]  /*19260*/  ISETP.NE.U32.AND P3, PT, R24, RZ, PT ;  /* 0x000000ff1800720c */ /* 0x000fc40003f65070 */
[----:B------:R-:W-:Y:S01]  /*19270*/  LOP3.LUT R27, R11, 0x18, RZ, 0xfc, !PT ;  /* 0x000000180b1b7812 */ /* 0x000fe200078efcff */
[----:B------:R-:W-:Y:S01]  /*19280*/  LDGSTS.E [R252+-0x32000], desc[UR22][R70.64], P1 ;  /* 0xce00000046fc7fae */ /* 0x000fe200089a1016 */
[----:B------:R-:W-:Y:S02]  /*19290*/  SEL R26, R26, RZ, P0 ;  /* 0x000000ff1a1a7207 */ /* 0x000fe40000000000 */
[----:B------:R-:W-:Y:S01]  /*192a0*/  ISETP.GE.AND P1, PT, R27, UR5, PT ;  /* 0x000000051b007c0c */ /* 0x000fe2000bf26270 */
[----:B----4-:R-:W-:Y:S01]  /*192b0*/  IMAD.WIDE R24, R234, 0x4, R40 ;  /* 0x00000004ea187825 */ /* 0x010fe200078e0228 */
[----:B------:R-:W-:-:S04]  /*192c0*/  LOP3.LUT R27, R11, 0x38, RZ, 0xfc, !PT ;  /* 0x000000380b1b7812 */ /* 0x000fc800078efcff */
[----:B------:R-:W-:Y:S01]  /*192d0*/  LDGSTS.E [R45+-0x38000], desc[UR22][R24.64], P5 ;  /* 0xc8000000182d7fae */ /* 0x000fe2000a9a1016 */
[----:B------:R-:W-:Y:S02]  /*192e0*/  ISETP.NE.U32.AND P5, PT, R26, RZ, PT ;  /* 0x000000ff1a00720c */ /* 0x000fe40003fa5070 */
[----:B------:R-:W-:Y:S02]  /*192f0*/  SEL R26, RZ, 0x4, P1 ;  /* 0x00000004ff1a7807 */ /* 0x000fe40000800000 */
[----:B------:R-:W-:Y:S02]  /*19300*/  ISETP.GE.AND P1, PT, R27, UR5, PT ;  /* 0x000000051b007c0c */ /* 0x000fe4000bf26270 */
[----:B------:R-:W-:Y:S02]  /*19310*/  SEL R26, R26, RZ, P0 ;  /* 0x000000ff1a1a7207 */ /* 0x000fe40000000000 */
[----:B------:R-:W-:Y:S02]  /*19320*/  SEL R27, RZ, 0x4, P1 ;  /* 0x00000004ff1b7807 */ /* 0x000fe40000800000 */
[----:B------:R-:W-:-:S02]  /*19330*/  ISETP.NE.U32.AND P1, PT, R26, RZ, PT ;  /* 0x000000ff1a00720c */ /* 0x000fc40003f25070 */
[----:B------:R-:W-:Y:S01]  /*19340*/  SEL R26, R27, RZ, P0 ;  /* 0x000000ff1b1a7207 */ /* 0x000fe20000000000 */
[----:B---3--:R-:W-:Y:S01]  /*19350*/  IMAD.WIDE R40, R234, 0x4, R28 ;  /* 0x00000004ea287825 */ /* 0x008fe200078e021c */
[----:B------:R-:W-:-:S03]  /*19360*/  LOP3.LUT R29, R11, 0x58, RZ, 0xfc, !PT ;  /* 0x000000580b1d7812 */ /* 0x000fc600078efcff */
[----:B------:R-:W-:Y:S01]  /*19370*/  IMAD.WIDE R56, R234, 0x4, R56 ;  /* 0x00000004ea387825 */ /* 0x000fe200078e0238 */
[----:B------:R-:W-:Y:S01]  /*19380*/  LDGSTS.E [R45+-0x36000], desc[UR22][R40.64], P6 ;  /* 0xca000000282d7fae */ /* 0x000fe2000b1a1016 */
[----:B------:R-:W-:Y:S02]  /*19390*/  ISETP.GE.AND P6, PT, R29, UR5, PT ;  /* 0x000000051d007c0c */ /* 0x000fe4000bfc6270 */
[----:B------:R-:W-:Y:S01]  /*193a0*/  LOP3.LUT R29, R11, 0x78, RZ, 0xfc, !PT ;  /* 0x000000780b1d7812 */ /* 0x000fe200078efcff */
[----:B------:R-:W-:Y:S01]  /*193b0*/  LDGSTS.E [R45+-0x34000], desc[UR22][R56.64], P3 ;  /* 0xcc000000382d7fae */ /* 0x000fe200099a1016 */
[----:B------:R-:W-:Y:S02]  /*193c0*/  ISETP.NE.U32.AND P3, PT, R26, RZ, PT ;  /* 0x000000ff1a00720c */ /* 0x000fe40003f65070 */
[----:B------:R-:W-:Y:S02]  /*193d0*/  SEL R26, RZ, 0x4, P6 ;  /* 0x00000004ff1a7807 */ /* 0x000fe40003000000 */
[----:B------:R-:W-:-:S02]  /*193e0*/  ISETP.GE.AND P6, PT, R29, UR5, PT ;  /* 0x000000051d007c0c */ /* 0x000fc4000bfc6270 */
[----:B------:R-:W-:Y:S02]  /*193f0*/  SEL R26, R26, RZ, P0 ;  /* 0x000000ff1a1a7207 */ /* 0x000fe40000000000 */
[----:B------:R-:W-:Y:S02]  /*19400*/  SEL R28, RZ, 0x4, P6 ;  /* 0x00000004ff1c7807 */ /* 0x000fe40003000000 */
[----:B------:R-:W-:Y:S01]  /*19410*/  ISETP.NE.U32.AND P6, PT, R26, RZ, PT ;  /* 0x000000ff1a00720c */ /* 0x000fe20003fc5070 */
[C---:B------:R-:W-:Y:S02]  /*19420*/  IMAD.WIDE R26, R234.reuse, 0x4, R58 ;  /* 0x00000004ea1a7825 */ /* 0x040fe400078e023a */
[----:B------:R-:W3:Y:S02]  /*19430*/  LDL.LU.64 R58, [R1+0x960] ;  /* 0x00096000013a7983 */ /* 0x000ee40000300a00 */
[----:B------:R-:W-:Y:S02]  /*19440*/  IMAD.WIDE R72, R234, 0x4, R60 ;  /* 0x00000004ea487825 */ /* 0x000fe400078e023c */
[----:B------:R-:W4:Y:S04]  /*19450*/  LDL.LU.64 R74, [R1+0x928] ;  /* 0x00092800014a7983 */ /* 0x000f280000300a00 */
[----:B------:R-:W4:Y:S04]  /*19460*/  LDL.LU.64 R92, [R1+0x9b8] ;  /* 0x0009b800015c7983 */ /* 0x000f280000300a00 */
[----:B------:R-:W4:Y:S04]  /*19470*/  LDL.LU.64 R78, [R1+0x9a0] ;  /* 0x0009a000014e7983 */ /* 0x000f280000300a00 */
[----:B------:R-:W4:Y:S04]  /*19480*/  LDL.LU.64 R60, [R1+0x978] ;  /* 0x00097800013c7983 */ /* 0x000f280000300a00 */
[----:B------:R-:W4:Y:S04]  /*19490*/  LDL.LU.64 R76, [R1+0x940] ;  /* 0x00094000014c7983 */ /* 0x000f280000300a00 */
[----:B------:R-:W4:Y:S04]  /*194a0*/  LDL R247, [R1+0x1d0] ;  /* 0x0001d00001f77983 */ /* 0x000f280000100800 */
[----:B------:R-:W4:Y:S04]  /*194b0*/  LDL.64 R238, [R1+0x690] ;  /* 0x0006900001ee7983 */ /* 0x000f280000100a00 */
[----:B------:R-:W4:Y:S04]  /*194c0*/  LDL R236, [R1+0x52c] ;  /* 0x00052c0001ec7983 */ /* 0x000f280000100800 */
[----:B------:R-:W4:Y:S04]  /*194d0*/  LDL.64 R240, [R1+0x678] ;  /* 0x0006780001f07983 */ /* 0x000f280000100a00 */
[----:B------:R-:W4:Y:S04]  /*194e0*/  LDL.64 R248, [R1+0x660] ;  /* 0x0006600001f87983 */ /* 0x000f280000100a00 */
[----:B------:R-:W4:Y:S04]  /*194f0*/  LDL.64 R12, [R1+0x650] ;  /* 0x00065000010c7983 */ /* 0x000f280000100a00 */
[----:B------:R-:W4:Y:S01]  /*19500*/  LDL.64 R244, [R1+0x630] ;  /* 0x0006300001f47983 */ /* 0x000f220000100a00 */
[----:B------:R-:W-:-:S02]  /*19510*/  LOP3.LUT R29, R11, 0x1c, RZ, 0xfc, !PT ;  /* 0x0000001c0b1d7812 */ /* 0x000fc400078efcff */
[----:B------:R-:W-:Y:S01]  /*19520*/  SEL R28, R28, RZ, P0 ;  /* 0x000000ff1c1c7207 */ /* 0x000fe20000000000 */
[----:B------:R1:W-:Y:S04]  /*19530*/  LDGSTS.E [R45+-0x32000], desc[UR22][R72.64], P5 ;  /* 0xce000000482d7fae */ /* 0x0003e8000a9a1016 */
[----:B------:R-:W-:Y:S01]  /*19540*/  LDGSTS.E [R15+-0x38000], desc[UR22][R26.64], P1 ;  /* 0xc80000001a0f7fae */ /* 0x000fe200089a1016 */
[----:B------:R-:W-:Y:S01]  /*19550*/  ISETP.GE.AND P1, PT, R29, UR5, PT ;  /* 0x000000051d007c0c */ /* 0x000fe2000bf26270 */
[----:B--2---:R-:W-:Y:S01]  /*19560*/  IMAD.WIDE R42, R234, 0x4, R42 ;  /* 0x00000004ea2a7825 */ /* 0x004fe200078e022a */
[----:B------:R-:W-:Y:S01]  /*19570*/  ISETP.NE.U32.AND P5, PT, R28, RZ, PT ;  /* 0x000000ff1c00720c */ /* 0x000fe20003fa5070 */
[----:B------:R-:W2:Y:S01]  /*19580*/  LDL.64 R54, [R1+0x90] ;  /* 0x0000900001367983 */ /* 0x000ea20000100a00 */
[----:B------:R-:W-:-:S02]  /*19590*/  LOP3.LUT R29, R11, 0x3c, RZ, 0xfc, !PT ;  /* 0x0000003c0b1d7812 */ /* 0x000fc400078efcff */
[----:B------:R-:W-:Y:S01]  /*195a0*/  SEL R28, RZ, 0x4, P1 ;  /* 0x00000004ff1c7807 */ /* 0x000fe20000800000 */
[----:B------:R-:W-:Y:S01]  /*195b0*/  LDGSTS.E [R15+-0x36000], desc[UR22][R42.64], P3 ;  /* 0xca0000002a0f7fae */ /* 0x000fe200099a1016 */
[----:B-1----:R-:W-:Y:S02]  /*195c0*/  LOP3.LUT R45, R11, 0x5c, RZ, 0xfc, !PT ;  /* 0x0000005c0b2d7812 */ /* 0x002fe400078efcff */
[----:B------:R-:W-:Y:S01]  /*195d0*/  ISETP.GE.AND P1, PT, R29, UR5, PT ;  /* 0x000000051d007c0c */ /* 0x000fe2000bf26270 */
[----:B------:R-:W-:Y:S01]  /*195e0*/  IMAD.WIDE R242, R251, 0x4, R242 ;  /* 0x00000004fbf27825 */ /* 0x000fe200078e02f2 */
[----:B------:R-:W-:Y:S01]  /*195f0*/  SEL R29, R28, RZ, P0 ;  /* 0x000000ff1c1d7207 */ /* 0x000fe20000000000 */
[----:B------:R-:W2:Y:S01]  /*19600*/  LDL.64 R38, [R1+0xb0] ;  /* 0x0000b00001267983 */ /* 0x000ea20000100a00 */
[----:B------:R-:W-:Y:S01]  /*19610*/  ISETP.GE.AND P3, PT, R45, UR5, PT ;  /* 0x000000052d007c0c */ /* 0x000fe2000bf66270 */
[C---:B------:R-:W-:Y:S01]  /*19620*/  IMAD.WIDE R6, R251.reuse, 0x4, R6 ;  /* 0x00000004fb067825 */ /* 0x040fe200078e0206 */
[----:B------:R-:W-:Y:S01]  /*19630*/  SEL R28, RZ, 0x4, P1 ;  /* 0x00000004ff1c7807 */ /* 0x000fe20000800000 */
[----:B------:R-:W2:Y:S02]  /*19640*/  LDL.64 R22, [R1+0xd0] ;  /* 0x0000d00001167983 */ /* 0x000ea40000100a00 */
[----:B------:R-:W-:Y:S01]  /*19650*/  IMAD.WIDE R4, R251, 0x4, R4 ;  /* 0x00000004fb047825 */ /* 0x000fe200078e0204 */
[----:B------:R-:W-:Y:S01]  /*19660*/  ISETP.NE.U32.AND P1, PT, R29, RZ, PT ;  /* 0x000000ff1d00720c */ /* 0x000fe20003f25070 */
[----:B------:R-:W2:Y:S02]  /*19670*/  LDL.64 R68, [R1+0xd8] ;  /* 0x0000d80001447983 */ /* 0x000ea40000100a00 */
[----:B------:R-:W-:Y:S01]  /*19680*/  IMAD.WIDE R8, R251, 0x4, R8 ;  /* 0x00000004fb087825 */ /* 0x000fe200078e0208 */
[----:B------:R-:W-:Y:S01]  /*19690*/  LOP3.LUT R251, R11, 0x7c, RZ, 0xfc, !PT ;  /* 0x0000007c0bfb7812 */ /* 0x000fe200078efcff */
[----:B------:R-:W2:Y:S01]  /*196a0*/  LDL.64 R2, [R1+0x5d0] ;  /* 0x0005d00001027983 */ /* 0x000ea20000100a00 */
[----:B------:R-:W-:-:S02]  /*196b0*/  SEL R29, RZ, 0x4, P3 ;  /* 0x00000004ff1d7807 */ /* 0x000fc40001800000 */
[----:B------:R-:W-:Y:S01]  /*196c0*/  ISETP.GE.AND P3, PT, R251, UR5, PT ;  /* 0x00000005fb007c0c */ /* 0x000fe2000bf66270 */
[----:B------:R-:W2:Y:S01]  /*196d0*/  LDL.64 R52, [R1+0x5b8] ;  /* 0x0005b80001347983 */ /* 0x000ea20000100a00 */
[----:B------:R-:W-:Y:S02]  /*196e0*/  SEL R28, R28, RZ, P0 ;  /* 0x000000ff1c1c7207 */ /* 0x000fe40000000000 */
[----:B------:R-:W-:Y:S01]  /*196f0*/  SEL R44, RZ, 0x4, P3 ;  /* 0x00000004ff2c7807 */ /* 0x000fe20001800000 */
[----:B------:R-:W2:Y:S01]  /*19700*/  LDL.64 R36, [R1+0x5a0] ;  /* 0x0005a00001247983 */ /* 0x000ea20000100a00 */
[----:B------:R-:W-:Y:S02]  /*19710*/  ISETP.NE.U32.AND P3, PT, R28, RZ, PT ;  /* 0x000000ff1c00720c */ /* 0x000fe40003f65070 */
[----:B------:R-:W-:Y:S01]  /*19720*/  SEL R29, R29, RZ, P0 ;  /* 0x000000ff1d1d7207 */ /* 0x000fe20000000000 */
[----:B------:R-:W2:Y:S01]  /*19730*/  LDL.64 R20, [R1+0x588] ;  /* 0x0005880001147983 */ /* 0x000ea20000100a00 */
[----:B------:R-:W-:-:S03]  /*19740*/  SEL R28, R44, RZ, P0 ;  /* 0x000000ff2c1c7207 */ /* 0x000fc60000000000 */
[----:B------:R-:W2:Y:S01]  /*19750*/  LDL.64 R66, [R1+0x578] ;  /* 0x0005780001427983 */ /* 0x000ea20000100a00 */
[----:B------:R-:W-:-:S03]  /*19760*/  ISETP.NE.U32.AND P0, PT, R28, RZ, PT ;  /* 0x000000ff1c00720c */ /* 0x000fc60003f05070 */
[----:B------:R-:W2:Y:S04]  /*19770*/  LDL.64 R50, [R1+0x560] ;  /* 0x0005600001327983 */ /* 0x000ea80000100a00 */
        /* <DEDUP_REMOVED lines=12> */
[----:B------:R-:W2:Y:S01]  /*19840*/  LDL.64 R94, [R1+0x348] ;  /* 0x00034800015e7983 */ /* 0x000ea20000100a00 */
[----:B---3--:R-:W-:-:S05]  /*19850*/  IMAD.WIDE R58, R234, 0x4, R58 ;  /* 0x00000004ea3a7825 */ /* 0x008fca00078e023a */
[----:B------:R-:W-:Y:S01]  /*19860*/  LDGSTS.E [R15+-0x34000], desc[UR22][R58.64], P6 ;  /* 0xcc0000003a0f7fae */ /* 0x000fe2000b1a1016 */
[----:B------:R-:W-:Y:S01]  /*19870*/  ISETP.NE.U32.AND P6, PT, R29, RZ, PT ;  /* 0x000000ff1d00720c */ /* 0x000fe20003fc5070 */
[----:B----4-:R-:W-:-:S04]  /*19880*/  IMAD.WIDE R74, R234, 0x4, R74 ;  /* 0x00000004ea4a7825 */ /* 0x010fc800078e024a */
[C---:B------:R-:W-:Y:S01]  /*19890*/  IMAD.WIDE R28, R234.reuse, 0x4, R92 ;  /* 0x00000004ea1c7825 */ /* 0x040fe200078e025c */
[----:B------:R-:W-:Y:S03]  /*198a0*/  LDGSTS.E [R15+-0x32000], desc[UR22][R74.64], P5 ;  /* 0xce0000004a0f7fae */ /* 0x000fe6000a9a1016 */
[C---:B------:R-:W-:Y:S01]  /*198b0*/  IMAD.WIDE R44, R234.reuse, 0x4, R78 ;  /* 0x00000004ea2c7825 */ /* 0x040fe200078e024e */
[----:B------:R-:W3:Y:S03]  /*198c0*/  LDL.64 R92, [R1+0x310] ;  /* 0x00031000015c7983 */ /* 0x000ee60000100a00 */
[C---:B------:R-:W-:Y:S01]  /*198d0*/  IMAD.WIDE R60, R234.reuse, 0x4, R60 ;  /* 0x00000004ea3c7825 */ /* 0x040fe200078e023c */
[----:B------:R-:W4:Y:S03]  /*198e0*/  LDL.64 R78, [R1+0x2d8] ;  /* 0x0002d800014e7983 */ /* 0x000f260000100a00 */
[----:B------:R-:W-:Y:S01]  /*198f0*/  IMAD.WIDE R234, R234, 0x4, R76 ;  /* 0x00000004eaea7825 */ /* 0x000fe200078e024c */
[----:B------:R-:W-:Y:S04]  /*19900*/  LDGSTS.E [R247+-0x38000], desc[UR22][R28.64], P1 ;  /* 0xc80000001cf77fae */ /* 0x000fe800089a1016 */
[----:B------:R-:W-:Y:S04]  /*19910*/  LDGSTS.E [R247+-0x36000], desc[UR22][R44.64], P3 ;  /* 0xca0000002cf77fae */ /* 0x000fe800099a1016 */
[----:B------:R-:W-:Y:S04]  /*19920*/  LDGSTS.E [R247+-0x34000], desc[UR22][R60.64], P6 ;  /* 0xcc0000003cf77fae */ /* 0x000fe8000b1a1016 */
[----:B------:R-:W-:Y:S04]  /*19930*/  LDGSTS.E [R247+-0x32000], desc[UR22][R234.64], P0 ;  /* 0xce000000eaf77fae */ /* 0x000fe800081a1016 */
[----:B------:R-:W0:Y:S04]  /*19940*/  LDGDEPBAR ;  /* 0x00000000000079af */ /* 0x000e280000000000 */
[----:B------:R-:W-:Y:S04]  /*19950*/  LDGSTS.E [R236+0x40000], desc[UR22][R238.64], P2 ;  /* 0x40000000eeec7fae */ /* 0x000fe800091a1016 */
[----:B------:R-:W-:Y:S04]  /*19960*/  LDGSTS.E [R236+0x40400], desc[UR22][R240.64], P2 ;  /* 0x40400000f0ec7fae */ /* 0x000fe800091a1016 */
[----:B------:R-:W-:Y:S04]  /*19970*/  LDGSTS.E [R236+0x40800], desc[UR22][R248.64], P2 ;  /* 0x40800000f8ec7fae */ /* 0x000fe800091a1016 */
[----:B------:R-:W-:Y:S04]  /*19980*/  LDGSTS.E [R236+0x40c00], desc[UR22][R12.64], P2 ;  /* 0x40c000000cec7fae */ /* 0x000fe800091a1016 */
[----:B------:R-:W-:Y:S01]  /*19990*/  LDGSTS.E [R236+0x41000], desc[UR22][R244.64], P2 ;  /* 0x41000000f4ec7fae */ /* 0x000fe200091a1016 */
[----:B------:R-:W-:-:S03]  /*199a0*/  ISETP.GT.AND P1, PT, R246, 0x17f, PT ;  /* 0x0000017ff600780c */ /* 0x000fc60003f24270 */
[----:B------:R-:W2:Y:S04]  /*199b0*/  LDL.64 R76, [R1+0x2a0] ;  /* 0x0002a000014c7983 */ /* 0x000ea80000100a00 */
[----:B------:R-:W2:Y:S04]  /*199c0*/  LDL.64 R14, [R1+0xc8] ;  /* 0x0000c800010e7983 */ /* 0x000ea80000100a00 */
[----:B------:R-:W2:Y:S04]  /*199d0*/  LDL.64 R244, [R1+0x80] ;  /* 0x0000800001f47983 */ /* 0x000ea80000100a00 */
[----:B------:R-:W3:Y:S04]  /*199e0*/  LDL.64 R246, [R1+0xa8] ;  /* 0x0000a80001f67983 */ /* 0x000ee80000100a00 */
[----:B------:R-:W3:Y:S04]  /*199f0*/  LDL.64 R248, [R1+0x88] ;  /* 0x0000880001f87983 */ /* 0x000ee80000100a00 */
[----:B------:R-:W3:Y:S04]  /*19a00*/  LDL.64 R12, [R1+0x78] ;  /* 0x00007800010c7983 */ /* 0x000ee80000100a00 */
[----:B--2---:R-:W-:Y:S04]  /*19a10*/  LDGSTS.E [R236+0x41400], desc[UR22][R244.64], P2 ;  /* 0x41400000f4ec7fae */ /* 0x004fe800091a1016 */
[----:B------:R-:W-:Y:S04]  /*19a20*/  LDGSTS.E [R236+0x41800], desc[UR22][R54.64], P2 ;  /* 0x4180000036ec7fae */ /* 0x000fe800091a1016 */
[----:B------:R-:W-:Y:S04]  /*19a30*/  LDGSTS.E [R236+0x41c00], desc[UR22][R38.64], P2 ;  /* 0x41c0000026ec7fae */ /* 0x000fe800091a1016 */
[----:B------:R-:W2:Y:S04]  /*19a40*/  LDL.LU.64 R244, [R1+0xb78] ;  /* 0x000b780001f47983 */ /* 0x000ea80000300a00 */
        /* <DEDUP_REMOVED lines=21> */
[----:B---3--:R-:W-:Y:S04]  /*19ba0*/  LDGSTS.E [R236+0x47400], desc[UR22][R92.64], P2 ;  /* 0x474000005cec7fae */ /* 0x008fe800091a1016 */
[----:B----4-:R-:W-:Y:S04]  /*19bb0*/  LDGSTS.E [R236+0x47800], desc[UR22][R78.64], P2 ;  /* 0x478000004eec7fae */ /* 0x010fe800091a1016 */
[----:B------:R-:W-:Y:S04]  /*19bc0*/  LDGSTS.E [R236+0x47c00], desc[UR22][R76.64], P2 ;  /* 0x47c000004cec7fae */ /* 0x000fe800091a1016 */
[----:B------:R-:W-:Y:S04]  /*19bd0*/  LDGSTS.E [R236+0x60000], desc[UR22][R14.64], P2 ;  /* 0x600000000eec7fae */ /* 0x000fe800091a1016 */
[----:B------:R-:W-:Y:S04]  /*19be0*/  LDGSTS.E [R236+0x60400], desc[UR22][R246.64], P2 ;  /* 0x60400000f6ec7fae */ /* 0x000fe800091a1016 */
[----:B------:R-:W-:Y:S04]  /*19bf0*/  LDGSTS.E [R236+0x60800], desc[UR22][R248.64], P2 ;  /* 0x60800000f8ec7fae */ /* 0x000fe800091a1016 */
[----:B------:R-:W-:Y:S04]  /*19c00*/  LDGSTS.E [R236+0x60c00], desc[UR22][R12.64], P2 ;  /* 0x60c000000cec7fae */ /* 0x000fe800091a1016 */
[----:B--2---:R-:W-:Y:S04]  /*19c10*/  LDGSTS.E [R236+0x61000], desc[UR22][R244.64], P2 ;  /* 0x61000000f4ec7fae */ /* 0x004fe800091a1016 */
[----:B------:R-:W-:Y:S04]  /*19c20*/  LDGSTS.E [R236+0x61400], desc[UR22][R242.64], P2 ;  /* 0x61400000f2ec7fae */ /* 0x000fe800091a1016 */
[----:B------:R-:W-:Y:S04]  /*19c30*/  LDGSTS.E [R236+0x61800], desc[UR22][R232.64], P2 ;  /* 0x61800000e8ec7fae */ /* 0x000fe800091a1016 */
[----:B------:R-:W2:Y:S04]  /*19c40*/  LDL.LU.64 R244, [R1+0xb70] ;  /* 0x000b700001f47983 */ /* 0x000ea80000300a00 */
[----:B------:R-:W2:Y:S04]  /*19c50*/  LDL.64 R92, [R1+0x750] ;  /* 0x00075000015c7983 */ /* 0x000ea80000100a00 */
[----:B------:R-:W3:Y:S04]  /*19c60*/  LDL.64 R78, [R1+0x738] ;  /* 0x00073800014e7983 */ /* 0x000ee80000100a00 */
[----:B------:R-:W4:Y:S04]  /*19c70*/  LDL.64 R76, [R1+0x728] ;  /* 0x00072800014c7983 */ /* 0x000f280000100a00 */
[----:B------:R-:W4:Y:S04]  /*19c80*/  LDL.64 R14, [R1+0x710] ;  /* 0x00071000010e7983 */ /* 0x000f280000100a00 */
[----:B------:R-:W4:Y:S04]  /*19c90*/  LDL.64 R246, [R1+0x700] ;  /* 0x0007000001f67983 */ /* 0x000f280000100a00 */
[----:B------:R-:W4:Y:S04]  /*19ca0*/  LDL.64 R248, [R1+0x6f0] ;  /* 0x0006f00001f87983 */ /* 0x000f280000100a00 */
[----:B------:R-:W4:Y:S04]  /*19cb0*/  LDL.64 R12, [R1+0x6d8] ;  /* 0x0006d800010c7983 */ /* 0x000f280000100a00 */
[----:B------:R-:W-:Y:S04]  /*19cc0*/  LDGSTS.E [R236+0x61c00], desc[UR22][R230.64], P2 ;  /* 0x61c00000e6ec7fae */ /* 0x000fe800091a1016 */
[----:B------:R-:W-:Y:S04]  /*19cd0*/  LDGSTS.E [R236+0x62000], desc[UR22][R228.64], P2 ;  /* 0x62000000e4ec7fae */ /* 0x000fe800091a1016 */
[----:B------:R-:W-:Y:S04]  /*19ce0*/  LDGSTS.E [R236+0x62400], desc[UR22][R226.64], P2 ;  /* 0x62400000e2ec7fae */ /* 0x000fe800091a1016 */
[----:B------:R-:W-:Y:S04]  /*19cf0*/  LDGSTS.E [R236+0x62800], desc[UR22][R224.64], P2 ;  /* 0x62800000e0ec7fae */ /* 0x000fe800091a1016 */
[----:B------:R-:W-:Y:S04]  /*19d00*/  LDGSTS.E [R236+0x62c00], desc[UR22][R222.64], P2 ;  /* 0x62c00000deec7fae */ /* 0x000fe800091a1016 */
[----:B------:R-:W-:Y:S04]  /*19d10*/  LDGSTS.E [R236+0x63000], desc[UR22][R220.64], P2 ;  /* 0x63000000dcec7fae */ /* 0x000fe800091a1016 */
[----:B------:R-:W4:Y:S04]  /*19d20*/  LDL.64 R54, [R1+0x6c0] ;  /* 0x0006c00001367983 */ /* 0x000f280000100a00 */
        /* <DEDUP_REMOVED lines=38> */
[----:B------:R-:W4:Y:S04]  /*19f90*/  LDL.64 R104, [R1+0x488] ;  /* 0x0004880001687983 */ /* 0x000f280000100a00 */
[----:B------:R-:W4:Y:S04]  /*19fa0*/  LDL.64 R236, [R1+0x4c8] ;  /* 0x0004c80001ec7983 */ /* 0x000f280000100a00 */
[----:B------:R-:W4:Y:S04]  /*19fb0*/  LDL.64 R100, [R1+0x430] ;  /* 0x0004300001647983 */ /* 0x000f280000100a00 */
[----:B------:R-:W4:Y:S04]  /*19fc0*/  LDL.64 R94, [R1+0x3e0] ;  /* 0x0003e000015e7983 */ /* 0x000f280000100a00 */
[----:B--2---:R-:W-:Y:S04]  /*19fd0*/  LDGSTS.E [R245+0x40100], desc[UR22][R92.64], P2 ;  /* 0x401000005cf57fae */ /* 0x004fe800091a1016 */
[----:B---3--:R-:W-:Y:S04]  /*19fe0*/  LDGSTS.E [R245+0x40500], desc[UR22][R78.64], P2 ;  /* 0x405000004ef57fae */ /* 0x008fe800091a1016 */
[----:B----4-:R-:W-:Y:S04]  /*19ff0*/  LDGSTS.E [R245+0x40900], desc[UR22][R76.64], P2 ;  /* 0x409000004cf57fae */ /* 0x010fe800091a1016 */
[----:B------:R-:W2:Y:S04]  /*1a000*/  LDL.64 R92, [R1+0x388] ;  /* 0x00038800015c7983 */ /* 0x000ea80000100a00 */
[----:B------:R-:W3:Y:S04]  /*1a010*/  LDL.64 R78, [R1+0x340] ;  /* 0x00034000014e7983 */ /* 0x000ee80000100a00 */
        /* <DEDUP_REMOVED lines=59> */
[----:B------:R-:W2:Y:S04]  /*1a3d0*/  LDL.64 R92, [R1+0x7e8] ;  /* 0x0007e800015c7983 */ /* 0x000ea80000100a00 */
[----:B----4-:R-:W-:Y:S04]  /*1a3e0*/  LDGSTS.E [R245+0x60500], desc[UR22][R76.64], P2 ;  /* 0x605000004cf57fae */ /* 0x010fe800091a1016 */
        /* <DEDUP_REMOVED lines=189> */
[----:B------:R-:W5:Y:S04]  /*1afc0*/  LDL.LU.64 R54, [R1+0xb68] ;  /* 0x000b680001367983 */ /* 0x000f680000300a00 */
        /* <DEDUP_REMOVED lines=12> */
[----:B------:R-:W5:Y:S04]  /*1b090*/  LDL.LU.64 R20, [R1+0xb30] ;  /* 0x000b300001147983 */ /* 0x000f680000300a00 */
[----:B------:R-:W-:Y:S04]  /*1b0a0*/  LDGSTS.E [R0+0x47f00], desc[UR22][R66.64], P2 ;  /* 0x47f0000042007fae */ /* 0x000fe800091a1016 */
[----:B------:R-:W-:Y:S04]  /*1b0b0*/  LDGSTS.E [R0+0x60300], desc[UR22][R50.64], P2 ;  /* 0x6030000032007fae */ /* 0x000fe800091a1016 */
[----:B------:R-:W5:Y:S04]  /*1b0c0*/  LDL.LU.64 R66, [R1+0xb28] ;  /* 0x000b280001427983 */ /* 0x000f680000300a00 */
[----:B------:R-:W5:Y:S04]  /*1b0d0*/  LDL.LU.64 R50, [R1+0xb20] ;  /* 0x000b200001327983 */ /* 0x000f680000300a00 */
[----:B------:R-:W-:Y:S04]  /*1b0e0*/  LDGSTS.E [R0+0x60700], desc[UR22][R34.64], P2 ;  /* 0x6070000022007fae */ /* 0x000fe800091a1016 */
[----:B------:R-:W-:Y:S04]  /*1b0f0*/  LDGSTS.E [R0+0x60b00], desc[UR22][R18.64], P2 ;  /* 0x60b0000012007fae */ /* 0x000fe800091a1016 */
[----:B------:R-:W-:Y:S04]  /*1b100*/  LDGSTS.E [R0+0x60f00], desc[UR22][R64.64], P2 ;  /* 0x60f0000040007fae */ /* 0x000fe800091a1016 */
[----:B------:R-:W5:Y:S04]  /*1b110*/  LDL.LU.64 R34, [R1+0xb18] ;  /* 0x000b180001227983 */ /* 0x000f680000300a00 */
        /* <DEDUP_REMOVED lines=15> */
[----:B------:R1:W-:Y:S04]  /*1b210*/  LDGSTS.E [R0+0x62f00], desc[UR22][R236.64], P2 ;  /* 0x62f00000ec007fae */ /* 0x0003e800091a1016 */
[----:B------:R1:W-:Y:S04]  /*1b220*/  LDGSTS.E [R0+0x63300], desc[UR22][R104.64], P2 ;  /* 0x6330000068007fae */ /* 0x0003e800091a1016 */
[----:B------:R-:W4:Y:S04]  /*1b230*/  LDL.LU.64 R102, [R1+0xad0] ;  /* 0x000ad00001667983 */ /* 0x000f280000300a00 */
[----:B------:R1:W5:Y:S04]  /*1b240*/  LDL.LU R237, [R1+0xac8] ;  /* 0x000ac80001ed7983 */ /* 0x0003680000300800 */
[----:B------:R-:W4:Y:S04]  /*1b250*/  LDL.LU.64 R104, [R1+0xac0] ;  /* 0x000ac00001687983 */ /* 0x000f280000300a00 */
[----:B------:R1:W-:Y:S04]  /*1b260*/  LDGSTS.E [R0+0x63700], desc[UR22][R100.64], P2 ;  /* 0x6370000064007fae */ /* 0x0003e800091a1016 */
[----:B------:R1:W-:Y:S04]  /*1b270*/  LDGSTS.E [R0+0x63b00], desc[UR22][R94.64], P2 ;  /* 0x63b000005e007fae */ /* 0x0003e800091a1016 */
[----:B------:R-:W4:Y:S04]  /*1b280*/  LDL.LU.64 R100, [R1+0xab8] ;  /* 0x000ab80001647983 */ /* 0x000f280000300a00 */
[----:B------:R-:W4:Y:S04]  /*1b290*/  LDL.LU.64 R94, [R1+0xab0] ;  /* 0x000ab000015e7983 */ /* 0x000f280000300a00 */
[----:B--2---:R2:W-:Y:S04]  /*1b2a0*/  LDGSTS.E [R0+0x63f00], desc[UR22][R92.64], P2 ;  /* 0x63f000005c007fae */ /* 0x0045e800091a1016 */
[----:B---3--:R2:W-:Y:S04]  /*1b2b0*/  LDGSTS.E [R0+0x64300], desc[UR22][R78.64], P2 ;  /* 0x643000004e007fae */ /* 0x0085e800091a1016 */
[----:B------:R-:W3:Y:S04]  /*1b2c0*/  LDL.LU.64 R92, [R1+0xaa8] ;  /* 0x000aa800015c7983 */ /* 0x000ee80000300a00 */
[----:B----4-:R2:W-:Y:S04]  /*1b2d0*/  LDGSTS.E [R0+0x64700], desc[UR22][R76.64], P2 ;  /* 0x647000004c007fae */ /* 0x0105e800091a1016 */
[----:B------:R-:W4:Y:S04]  /*1b2e0*/  LDL.LU.64 R78, [R1+0xaa0] ;  /* 0x000aa000014e7983 */ /* 0x000f280000300a00 */
[----:B------:R2:W-:Y:S04]  /*1b2f0*/  LDGSTS.E [R0+0x64b00], desc[UR22][R14.64], P2 ;  /* 0x64b000000e007fae */ /* 0x0005e800091a1016 */
[----:B------:R-:W2:Y:S04]  /*1b300*/  LDL.LU.64 R76, [R1+0xa98] ;  /* 0x000a9800014c7983 */ /* 0x000ea80000300a00 */
[----:B------:R1:W-:Y:S04]  /*1b310*/  LDGSTS.E [R0+0x64f00], desc[UR22][R246.64], P2 ;  /* 0x64f00000f6007fae */ /* 0x0003e800091a1016 */
[----:B------:R-:W2:Y:S04]  /*1b320*/  LDL.LU.64 R14, [R1+0xa90] ;  /* 0x000a9000010e7983 */ /* 0x000ea80000300a00 */
[----:B------:R1:W-:Y:S04]  /*1b330*/  LDGSTS.E [R0+0x65300], desc[UR22][R248.64], P2 ;  /* 0x65300000f8007fae */ /* 0x0003e800091a1016 */
[----:B------:R-:W2:Y:S04]  /*1b340*/  LDL.LU.64 R246, [R1+0xa88] ;  /* 0x000a880001f67983 */ /* 0x000ea80000300a00 */
[----:B------:R1:W-:Y:S04]  /*1b350*/  LDGSTS.E [R0+0x65700], desc[UR22][R12.64], P2 ;  /* 0x657000000c007fae */ /* 0x0003e800091a1016 */
[----:B------:R-:W2:Y:S04]  /*1b360*/  LDL.LU.64 R248, [R1+0xa80] ;  /* 0x000a800001f87983 */ /* 0x000ea80000300a00 */
[----:B------:R-:W2:Y:S01]  /*1b370*/  LDL.LU.64 R12, [R1+0xa78] ;  /* 0x000a7800010c7983 */ /* 0x000ea20000300a00 */
[----:B------:R-:W-:-:S06]  /*1b380*/  UIADD3 UR6, UPT, UPT, UR77, -0x100, URZ ;  /* 0xffffff004d067890 */ /* 0x000fcc000fffe0ff */
[----:B------:R-:W-:-:S04]  /*1b390*/  ISETP.GE.AND P5, PT, R11, UR6, PT ;  /* 0x000000060b007c0c */ /* 0x000fc8000bfa6270 */
[----:B-1----:R-:W-:-:S04]  /*1b3a0*/  SEL R236, RZ, 0x4, P5 ;  /* 0x00000004ffec7807 */ /* 0x002fc80002800000 */
[----:B------:R-:W-:-:S04]  /*1b3b0*/  SEL R236, R236, RZ, P1 ;  /* 0x000000ffecec7207 */ /* 0x000fc80000800000 */
[----:B------:R-:W-:Y:S02]  /*1b3c0*/  ISETP.NE.U32.AND P3, PT, R236, RZ, PT ;  /* 0x000000ffec00720c */ /* 0x000fe40003f65070 */
[----:B------:R-:W1:Y:S01]  /*1b3d0*/  LDC R236, c[0x0][0x3a0] ;  /* 0x0000e800ffec7b82 */ /* 0x000e620000000800 */
[----:B------:R-:W-:Y:S01]  /*1b3e0*/  ISETP.NE.U32.AND P0, PT, RZ, UR9, PT ;  /* 0x00000009ff007c0c */ /* 0x000fe2000bf05070 */
[----:B--2---:R2:W-:Y:S04]  /*1b3f0*/  LDGSTS.E [R0+0x65b00], desc[UR22][R12.64], P2 ;  /* 0x65b000000c007fae */ /* 0x0045e800091a1016 */
[----:B------:R2:W-:Y:S04]  /*1b400*/  LDGSTS.E [R0+0x65f00], desc[UR22][R248.64], P2 ;  /* 0x65f00000f8007fae */ /* 0x0005e800091a1016 */
[----:B------:R2:W-:Y:S04]  /*1b410*/  LDGSTS.E [R0+0x66300], desc[UR22][R246.64], P2 ;  /* 0x66300000f6007fae */ /* 0x0005e800091a1016 */
[----:B------:R2:W5:Y:S04]  /*1b420*/  LDL.LU.64 R12, [R1+0xa70] ;  /* 0x000a7000010c7983 */ /* 0x0005680000300a00 */
[----:B------:R2:W-:Y:S04]  /*1b430*/  LDGSTS.E [R0+0x66700], desc[UR22][R14.64], P2 ;  /* 0x667000000e007fae */ /* 0x0005e800091a1016 */
[----:B------:R2:W-:Y:S04]  /*1b440*/  LDGSTS.E [R0+0x66b00], desc[UR22][R76.64], P2 ;  /* 0x66b000004c007fae */ /* 0x0005e800091a1016 */
[----:B----4-:R2:W-:Y:S04]  /*1b450*/  LDGSTS.E [R0+0x66f00], desc[UR22][R78.64], P2 ;  /* 0x66f000004e007fae */ /* 0x0105e800091a1016 */
[----:B---3--:R2:W-:Y:S04]  /*1b460*/  LDGSTS.E [R0+0x67300], desc[UR22][R92.64], P2 ;  /* 0x673000005c007fae */ /* 0x0085e800091a1016 */
[----:B------:R2:W-:Y:S04]  /*1b470*/  LDGSTS.E [R0+0x67700], desc[UR22][R94.64], P2 ;  /* 0x677000005e007fae */ /* 0x0005e800091a1016 */
[----:B------:R2:W-:Y:S04]  /*1b480*/  LDGSTS.E [R0+0x67b00], desc[UR22][R100.64], P2 ;  /* 0x67b0000064007fae */ /* 0x0005e800091a1016 */
[----:B------:R2:W-:Y:S04]  /*1b490*/  LDGSTS.E [R0+0x67f00], desc[UR22][R104.64], P2 ;  /* 0x67f0000068007fae */ /* 0x0005e800091a1016 */
[----:B------:R-:W0:Y:S01]  /*1b4a0*/  LDGDEPBAR ;  /* 0x00000000000079af */ /* 0x000e220000000000 */
[----:B-1----:R-:W-:Y:S01]  /*1b4b0*/  VIADD R236, R236, 0x7f ;  /* 0x0000007fecec7836 */ /* 0x002fe20000000000 */
[----:B------:R-:W-:-:S02]  /*1b4c0*/  USHF.R.S32.HI UR12, URZ, 0x1f, UR4 ;  /* 0x0000001fff0c7899 */ /* 0x000fc40008011404 */
[----:B------:R-:W-:Y:S02]  /*1b4d0*/  USHF.L.U32 UR11, UR4, 0x2, URZ ;  /* 0x00000002040b7899 */ /* 0x000fe400080006ff */
[----:B------:R-:W-:Y:S01]  /*1b4e0*/  ISETP.LT.OR P2, PT, R236, 0x80, P0 ;  /* 0x00000080ec00780c */ /* 0x000fe20000741670 */
[----:B------:R-:W-:-:S03]  /*1b4f0*/  USHF.L.U64.HI UR12, UR4, 0x2, UR12 ;  /* 0x00000002040c7899 */ /* 0x000fc6000801020c */
[----:B------:R-:W-:-:S04]  /*1b500*/  IADD3 R102, P5, PT, R102, UR11, RZ ;  /* 0x0000000b66667c10 */ /* 0x000fc8000ffbe0ff */
[----:B------:R-:W-:Y:S01]  /*1b510*/  IADD3.X R103, PT, PT, R103, UR12, RZ, P5, !PT ;  /* 0x0000000c67677c10 */ /* 0x000fe2000affe4ff */
[----:B------:R-:W-:-:S04]  /*1b520*/  DEPBAR.LE SB0, 0x2 ;  /* 0x000080800000791a */ /* 0x000fc80000000000 */
[----:B------:R-:W-:Y:S06]  /*1b530*/  BAR.SYNC.DEFER_BLOCKING 0x0 ;  /* 0x0000000000007b1d */ /* 0x000fec0000010000 */
[----:B--2---:R-:W-:Y:S05]  /*1b540*/  @P2 BRA `(.L_x_6) ;  /* 0x0000000800702947 */ /* 0x004fea0003800000 */
[----:B------:R-:W-:Y:S02]  /*1b550*/  USHF.R.U32.HI UR30, URZ, 0x4, UR7 ;  /* 0x00000004ff1e7899 */ /* 0x000fe40008011607 */
[----:B------:R-:W-:Y:S02]  /*1b560*/  UIADD3 UR9, UPT, UPT, UR7, 0xc0000, URZ ;  /* 0x000c000007097890 */ /* 0x000fe4000fffe0ff */
[----:B------:R-:W-:Y:S02]  /*1b570*/  USGXT.U32 UR30, UR30, 0xe ;  /* 0x0000000e1e1e789a */ /* 0x000fe40008000000 */
[----:B------:R-:W-:Y:S02]  /*1b580*/  USHF.R.U32.HI UR9, URZ, 0x4, UR9 ;  /* 0x00000004ff097899 */ /* 0x000fe40008011609 */
[----:B------:R-:W-:Y:S02]  /*1b590*/  UIADD3 UR20, UP1, UPT, UR30, 0x2, URZ ;  /* 0x000000021e147890 */ /* 0x000fe4000ff3e0ff */
[----:B------:R-:W-:Y:S01]  /*1b5a0*/  USGXT.U32 UR54, UR9, 0xe ;  /* 0x0000000e0936789a */ /* 0x000fe20008000000 */
[----:B------:R-:W-:Y:S01]  /*1b5b0*/  UMOV UR5, URZ ;  /* 0x000000ff00057c82 */ /* 0x000fe20008000000 */
[----:B------:R-:W-:Y:S01]  /*1b5c0*/  UMOV UR4, URZ ;  /* 0x000000ff00047c82 */ /* 0x000fe20008000000 */
[----:B------:R-:W-:-:S02]  /*1b5d0*/  UIADD3.X UR21, UPT, UPT, UR5, 0x40004040, URZ, UP1, !UPT ;  /* 0x4000404005157890 */ /* 0x000fc40008ffe4ff */
[----:B------:R-:W-:Y:S02]  /*1b5e0*/  UIADD3 UR40, UP1, UPT, UR54, 0x2, URZ ;  /* 0x0000000236287890 */ /* 0x000fe4000ff3e0ff */
[----:B------:R-:W-:Y:S02]  /*1b5f0*/  UIADD3.64 UR16, UPT, UPT, UR20, 0x2, URZ ;  /* 0x0000000214107897 */ /* 0x000fe4000fffe0ff */
[----:B------:R-:W-:Y:S02]  /*1b600*/  UIADD3.X UR41, UPT, UPT, UR4, 0x40004040, URZ, UP1, !UPT ;  /* 0x4000404004297890 */ /* 0x000fe40008ffe4ff */
[----:B------:R-:W-:Y:S02]  /*1b610*/  UIADD3.64 UR74, UPT, UPT, UR20, 0x4, URZ ;  /* 0x00000004144a7897 */ /* 0x000fe4000fffe0ff */
[----:B------:R-:W-:Y:S02]  /*1b620*/  UIADD3.64 UR42, UPT, UPT, UR40, 0x2, URZ ;  /* 0x00000002282a7897 */ /* 0x000fe4000fffe0ff */
[----:B------:R-:W-:-:S02]  /*1b630*/  UIADD3.64 UR46, UPT, UPT, UR40, 0x4, URZ ;  /* 0x00000004282e7897 */ /* 0x000fc4000fffe0ff */
[----:B------:R-:W-:Y:S02]  /*1b640*/  UIADD3.64 UR4, UPT, UPT, UR20, 0x7fe, URZ ;  /* 0x000007fe14047897 */ /* 0x000fe4000fffe0ff */
[----:B------:R-:W-:Y:S01]  /*1b650*/  UIADD3.64 UR52, UPT, UPT, UR40, 0x1fe, URZ ;  /* 0x000001fe28347897 */ /* 0x000fe2000fffe0ff */
[----:B------:R-:W-:Y:S01]  /*1b660*/  UMOV UR26, 0x0 ;  /* 0x00000000001a7882 */ /* 0x000fe20000000000 */
[----:B------:R-:W-:Y:S01]  /*1b670*/  UMOV UR27, 0x4400910 ;  /* 0x04400910001b7882 */ /* 0x000fe20000000000 */
[----:B------:R-:W-:Y:S01]  /*1b680*/  UMOV UR31, 0x40004040 ;  /* 0x40004040001f7882 */ /* 0x000fe20000000000 */
[----:B------:R-:W-:Y:S01]  /*1b690*/  UMOV UR55, 0x40004040 ;  /* 0x4000404000377882 */ /* 0x000fe20000000000 */
[----:B------:R-:W-:Y:S01]  /*1b6a0*/  UMOV UR24, 0x0 ;  /* 0x0000000000187882 */ /* 0x000fe20000000000 */
[----:B------:R-:W-:Y:S01]  /*1b6b0*/  UMOV UR25, 0x4400910 ;  /* 0x0440091000197882 */ /* 0x000fe20000000000 */
[----:B------:R-:W-:Y:S01]  /*1b6c0*/  UMOV UR68, 0x0 ;  /* 0x0000000000447882 */ /* 0x000fe20000000000 */
[----:B------:R-:W-:Y:S01]  /*1b6d0*/  UMOV UR69, 0x4400910 ;  /* 0x0440091000457882 */ /* 0x000fe20000000000 */
[----:B------:R1:W-:Y:S01]  /*1b6e0*/  UTCHMMA gdesc[UR54], gdesc[UR30], tmem[UR10], tmem[UR26], idesc[UR27], !UPT ;  /* 0x00ff1a1e360075ea */ /* 0x0003e2000f80000a */
[----:B------:R-:W-:Y:S01]  /*1b6f0*/  UMOV UR28, 0x0 ;  /* 0x00000000001c7882 */ /* 0x000fe20000000000 */
[----:B------:R-:W-:Y:S01]  /*1b700*/  UMOV UR29, 0x4400910 ;  /* 0x04400910001d7882 */ /* 0x000fe20000000000 */
[----:B------:R2:W-:Y:S01]  /*1b710*/  UTCHMMA gdesc[UR40], gdesc[UR20], tmem[UR10], tmem[UR24], idesc[UR25], UPT ;  /* 0x00ff1814280075ea */ /* 0x0005e2000b80000a */
[----:B------:R-:W-:Y:S01]  /*1b720*/  UMOV UR66, 0x0 ;  /* 0x0000000000427882 */ /* 0x000fe20000000000 */
[----:B------:R-:W-:Y:S01]  /*1b730*/  UMOV UR67, 0x4400910 ;  /* 0x0440091000437882 */ /* 0x000fe20000000000 */
[----:B------:R-:W-:Y:S01]  /*1b740*/  UTCHMMA gdesc[UR42], gdesc[UR16], tmem[UR10], tmem[UR68], idesc[UR69], UPT ;  /* 0x00ff44102a0075ea */ /* 0x000fe2000b80000a */
[----:B------:R-:W-:Y:S01]  /*1b750*/  UIADD3.64 UR56, UPT, UPT, UR20, 0x800, URZ ;  /* 0x0000080014387897 */ /* 0x000fe2000fffe0ff */
[----:B------:R-:W-:Y:S01]  /*1b760*/  UTCHMMA gdesc[UR46], gdesc[UR74], tmem[UR10], tmem[UR28], idesc[UR29], UPT ;  /* 0x00ff1c4a2e0075ea */ /* 0x000fe2000b80000a */
[----:B------:R-:W-:Y:S01]  /*1b770*/  UIADD3.64 UR70, UPT, UPT, UR40, 0x200, URZ ;  /* 0x0000020028467897 */ /* 0x000fe2000fffe0ff */
[----:B------:R3:W-:Y:S01]  /*1b780*/  UTCHMMA gdesc[UR52], gdesc[UR4], tmem[UR10], tmem[UR66], idesc[UR67], UPT ;  /* 0x00ff4204340075ea */ /* 0x0007e2000b80000a */
[----:B-1----:R-:W-:-:S02]  /*1b790*/  UIADD3.64 UR26, UPT, UPT, UR20, 0x802, URZ ;  /* 0x00000802141a7897 */ /* 0x002fc4000fffe0ff */
[----:B------:R-:W-:Y:S02]  /*1b7a0*/  UIADD3.64 UR64, UPT, UPT, UR40, 0x202, URZ ;  /* 0x0000020228407897 */ /* 0x000fe4000fffe0ff */
[----:B------:R-:W-:Y:S02]  /*1b7b0*/  UIADD3.64 UR48, UPT, UPT, UR20, 0x804, URZ ;  /* 0x0000080414307897 */ /* 0x000fe4000fffe0ff */
[----:B------:R-:W-:Y:S02]  /*1b7c0*/  UIADD3.64 UR30, UPT, UPT, UR20, 0xffe, URZ ;  /* 0x00000ffe141e7897 */ /* 0x000fe4000fffe0ff */
[----:B--2---:R-:W-:Y:S02]  /*1b7d0*/  UIADD3.64 UR24, UPT, UPT, UR40, 0x3fe, URZ ;  /* 0x000003fe28187897 */ /* 0x004fe4000fffe0ff */
[----:B---3--:R-:W-:Y:S01]  /*1b7e0*/  UIADD3.64 UR4, UPT, UPT, UR40, 0x204, URZ ;  /* 0x0000020428047897 */ /* 0x008fe2000fffe0ff */
[----:B------:R-:W-:Y:S01]  /*1b7f0*/  UMOV UR32, 0x0 ;  /* 0x0000000000207882 */ /* 0x000fe20000000000 */
[----:B------:R-:W-:Y:S01]  /*1b800*/  UMOV UR33, 0x4400910 ;  /* 0x0440091000217882 */ /* 0x000fe20000000000 */
[----:B------:R-:W-:Y:S01]  /*1b810*/  UMOV UR44, 0x0 ;  /* 0x00000000002c7882 */ /* 0x000fe20000000000 */
[----:B------:R-:W-:Y:S01]  /*1b820*/  UMOV UR45, 0x4400910 ;  /* 0x04400910002d7882 */ /* 0x000fe20000000000 */
[----:B------:R-:W-:Y:S01]  /*1b830*/  UMOV UR34, 0x0 ;  /* 0x0000000000227882 */ /* 0x000fe20000000000 */
[----:B------:R-:W-:Y:S01]  /*1b840*/  UMOV UR35, 0x4400910 ;  /* 0x0440091000237882 */ /* 0x000fe20000000000 */
[----:B------:R-:W-:Y:S01]  /*1b850*/  UTCHMMA gdesc[UR70], gdesc[UR56], tmem[UR10], tmem[UR32], idesc[UR33], UPT ;  /* 0x00ff2038460075ea */ /* 0x000fe2000b80000a */
[----:B------:R-:W-:Y:S01]  /*1b860*/  UMOV UR36, 0x0 ;  /* 0x0000000000247882 */ /* 0x000fe20000000000 */
[----:B------:R-:W-:Y:S01]  /*1b870*/  UMOV UR37, 0x4400910 ;  /* 0x0440091000257882 */ /* 0x000fe20000000000 */
[----:B------:R1:W-:Y:S01]  /*1b880*/  UTCHMMA gdesc[UR64], gdesc[UR26], tmem[UR10], tmem[UR44], idesc[UR45], UPT ;  /* 0x00ff2c1a400075ea */ /* 0x0003e2000b80000a */
[----:B------:R-:W-:Y:S01]  /*1b890*/  UIADD3.64 UR16, UPT, UPT, UR20, 0x1000, URZ ;  /* 0x0000100014107897 */ /* 0x000fe2000fffe0ff */
[----:B------:R-:W-:Y:S01]  /*1b8a0*/  UTCHMMA gdesc[UR4], gdesc[UR48], tmem[UR10], tmem[UR34], idesc[UR35], UPT ;  /* 0x00ff2230040075ea */ /* 0x000fe2000b80000a */
[----:B------:R-:W-:Y:S01]  /*1b8b0*/  UIADD3.64 UR68, UPT, UPT, UR20, 0x1002, URZ ;  /* 0x0000100214447897 */ /* 0x000fe2000fffe0ff */
[----:B------:R2:W-:Y:S01]  /*1b8c0*/  UTCHMMA gdesc[UR24], gdesc[UR30], tmem[UR10], tmem[UR36], idesc[UR37], UPT ;  /* 0x00ff241e180075ea */ /* 0x0005e2000b80000a */
[----:B------:R-:W-:-:S02]  /*1b8d0*/  UIADD3.64 UR28, UPT, UPT, UR40, 0x402, URZ ;  /* 0x00000402281c7897 */ /* 0x000fc4000fffe0ff */
[----:B------:R-:W-:Y:S02]  /*1b8e0*/  UIADD3.64 UR74, UPT, UPT, UR20, 0x1004, URZ ;  /* 0x00001004144a7897 */ /* 0x000fe4000fffe0ff */
[----:B------:R-:W-:Y:S02]  /*1b8f0*/  UIADD3.64 UR66, UPT, UPT, UR20, 0x17fe, URZ ;  /* 0x000017fe14427897 */ /* 0x000fe4000fffe0ff */
[----:B-1----:R-:W-:Y:S02]  /*1b900*/  UIADD3.64 UR26, UPT, UPT, UR40, 0x400, URZ ;  /* 0x00000400281a7897 */ /* 0x002fe4000fffe0ff */
[----:B------:R-:W-:Y:S02]  /*1b910*/  UIADD3.64 UR32, UPT, UPT, UR40, 0x5fe, URZ ;  /* 0x000005fe28207897 */ /* 0x000fe4000fffe0ff */
[----:B--2---:R-:W-:Y:S02]  /*1b920*/  UIADD3.64 UR30, UPT, UPT, UR40, 0x404, URZ ;  /* 0x00000404281e7897 */ /* 0x004fe4000fffe0ff */
[----:B------:R-:W-:-:S02]  /*1b930*/  UIADD3.64 UR44, UPT, UPT, UR20, 0x1800, URZ ;  /* 0x00001800142c7897 */ /* 0x000fc4000fffe0ff */
[----:B------:R-:W-:Y:S01]  /*1b940*/  UIADD3.64 UR34, UPT, UPT, UR40, 0x600, URZ ;  /* 0x0000060028227897 */ /* 0x000fe2000fffe0ff */
[----:B------:R-:W-:Y:S01]  /*1b950*/  UMOV UR38, 0x0 ;  /* 0x0000000000267882 */ /* 0x000fe20000000000 */
[----:B------:R-:W-:Y:S01]  /*1b960*/  UMOV UR39, 0x4400910 ;  /* 0x0440091000277882 */ /* 0x000fe20000000000 */
[----:B------:R-:W-:Y:S01]  /*1b970*/  UMOV UR62, 0x0 ;  /* 0x00000000003e7882 */ /* 0x000fe20000000000 */
[----:B------:R-:W-:Y:S01]  /*1b980*/  UMOV UR63, 0x4400910 ;  /* 0x04400910003f7882 */ /* 0x000fe20000000000 */
[----:B------:R-:W-:Y:S01]  /*1b990*/  UMOV UR72, 0x0 ;  /* 0x0000000000487882 */ /* 0x000fe20000000000 */
[----:B------:R-:W-:Y:S01]  /*1b9a0*/  UMOV UR73, 0x4400910 ;  /* 0x0440091000497882 */ /* 0x000fe20000000000 */
[----:B------:R1:W-:Y:S01]  /*1b9b0*/  UTCHMMA gdesc[UR26], gdesc[UR16], tmem[UR10], tmem[UR38], idesc[UR39], UPT ;  /* 0x00ff26101a0075ea */ /* 0x0003e2000b80000a */
[----:B------:R-:W-:Y:S01]  /*1b9c0*/  UMOV UR58, 0x0 ;  /* 0x00000000003a7882 */ /* 0x000fe20000000000 */
[----:B------:R-:W-:Y:S01]  /*1b9d0*/  UMOV UR59, 0x4400910 ;  /* 0x04400910003b7882 */ /* 0x000fe20000000000 */
[----:B------:R-:W-:Y:S01]  /*1b9e0*/  UTCHMMA gdesc[UR28], gdesc[UR68], tmem[UR10], tmem[UR62], idesc[UR63], UPT ;  /* 0x00ff3e441c0075ea */ /* 0x000fe2000b80000a */
[----:B------:R2:W-:Y:S01]  /*1b9f0*/  UTCHMMA gdesc[UR30], gdesc[UR74], tmem[UR10], tmem[UR72], idesc[UR73], UPT ;  /* 0x00ff484a1e0075ea */ /* 0x0005e2000b80000a */
[----:B------:R-:W-:Y:S01]  /*1ba00*/  UIADD3.64 UR48, UPT, UPT, UR20, 0x1802, URZ ;  /* 0x0000180214307897 */ /* 0x000fe2000fffe0ff */
[----:B------:R-:W-:Y:S01]  /*1ba10*/  UTCHMMA gdesc[UR32], gdesc[UR66], tmem[UR10], tmem[UR58], idesc[UR59], UPT ;  /* 0x00ff3a42200075ea */ /* 0x000fe2000b80000a */
[----:B------:R-:W-:Y:S01]  /*1ba20*/  UIADD3.64 UR36, UPT, UPT, UR40, 0x602, URZ ;  /* 0x0000060228247897 */ /* 0x000fe2000fffe0ff */
[----:B------:R3:W-:Y:S01]  /*1ba30*/  UTCHMMA gdesc[UR34], gdesc[UR44], tmem[UR10], tmem[UR62], idesc[UR63], UPT ;  /* 0x00ff3e2c220075ea */ /* 0x0007e2000b80000a */
[----:B------:R-:W-:-:S02]  /*1ba40*/  UIADD3 UR13, UPT, UPT, UR10, 0x100000, URZ ;  /* 0x001000000a0d7890 */ /* 0x000fc4000fffe0ff */
[----:B-1----:R-:W-:Y:S02]  /*1ba50*/  UIADD3.64 UR16, UPT, UPT, UR20, 0x1804, URZ ;  /* 0x0000180414107897 */ /* 0x002fe4000fffe0ff */
[----:B------:R-:W-:Y:S01]  /*1ba60*/  UIADD3.64 UR38, UPT, UPT, UR40, 0x604, URZ ;  /* 0x0000060428267897 */ /* 0x000fe2000fffe0ff */
[----:B--2---:R-:W-:Y:S01]  /*1ba70*/  UMOV UR74, 0x0 ;  /* 0x00000000004a7882 */ /* 0x004fe20000000000 */
[----:B------:R-:W-:Y:S01]  /*1ba80*/  UMOV UR75, 0x4400910 ;  /* 0x04400910004b7882 */ /* 0x000fe20000000000 */
[----:B------:R-:W-:Y:S02]  /*1ba90*/  UIADD3 UR19, UPT, UPT, UR10, 0x100000, URZ ;  /* 0x001000000a137890 */ /* 0x000fe4000fffe0ff */
[----:B------:R1:W-:Y:S01]  /*1baa0*/  UTCHMMA gdesc[UR36], gdesc[UR48], tmem[UR10], tmem[UR74], idesc[UR75], UPT ;  /* 0x00ff4a30240075ea */ /* 0x0003e2000b80000a */
[----:B---3--:R-:W-:Y:S02]  /*1bab0*/  UIADD3.64 UR62, UPT, UPT, UR20, 0x1ffe, URZ ;  /* 0x00001ffe143e7897 */ /* 0x008fe4000fffe0ff */
[----:B------:R-:W-:Y:S01]  /*1bac0*/  UIADD3.64 UR58, UPT, UPT, UR20, 0x2000, URZ ;  /* 0x00002000143a7897 */ /* 0x000fe2000fffe0ff */
[----:B------:R-:W-:Y:S01]  /*1bad0*/  UTCHMMA gdesc[UR38], gdesc[UR16], tmem[UR10], tmem[UR72], idesc[UR73], UPT ;  /* 0x00ff4810260075ea */ /* 0x000fe2000b80000a */
[----:B------:R-:W-:-:S02]  /*1bae0*/  UIADD3 UR60, UPT, UPT, UR10, 0x100000, URZ ;  /* 0x001000000a3c7890 */ /* 0x000fc4000fffe0ff */
[----:B------:R-:W-:Y:S02]  /*1baf0*/  UIADD3.64 UR44, UPT, UPT, UR20, 0x2002, URZ ;  /* 0x00002002142c7897 */ /* 0x000fe4000fffe0ff */
[----:B------:R-:W-:Y:S01]  /*1bb00*/  UIADD3 UR51, UPT, UPT, UR10, 0x100000, URZ ;  /* 0x001000000a337890 */ /* 0x000fe2000fffe0ff */
[----:B------:R2:W-:Y:S01]  /*1bb10*/  UTCHMMA gdesc[UR54], gdesc[UR62], tmem[UR13], tmem[UR72], idesc[UR73], !UPT ;  /* 0x00ff483e360075ea */ /* 0x0005e2000f80000d */
[----:B-1----:R-:W-:Y:S01]  /*1bb20*/  UIADD3.64 UR48, UPT, UPT, UR20, 0x2004, URZ ;  /* 0x0000200414307897 */ /* 0x002fe2000fffe0ff */
[----:B------:R-:W-:Y:S01]  /*1bb30*/  UTCHMMA gdesc[UR40], gdesc[UR58], tmem[UR19], tmem[UR72], idesc[UR73], UPT ;  /* 0x00ff483a280075ea */ /* 0x000fe2000b800013 */
[----:B------:R-:W-:Y:S02]  /*1bb40*/  UIADD3 UR57, UPT, UPT, UR10, 0x100000, URZ ;  /* 0x001000000a397890 */ /* 0x000fe4000fffe0ff */
[----:B------:R-:W-:Y:S01]  /*1bb50*/  UIADD3 UR50, UPT, UPT, UR10, 0x100000, URZ ;  /* 0x001000000a327890 */ /* 0x000fe2000fffe0ff */
[----:B------:R1:W-:Y:S01]  /*1bb60*/  UTCHMMA gdesc[UR42], gdesc[UR44], tmem[UR60], tmem[UR72], idesc[UR73], UPT ;  /* 0x00ff482c2a0075ea */ /* 0x0003e2000b80003c */
[----:B------:R-:W-:Y:S01]  /*1bb70*/  UMOV UR66, 0x0 ;  /* 0x0000000000427882 */ /* 0x000fe20000000000 */
[----:B------:R-:W-:Y:S01]  /*1bb80*/  UMOV UR67, 0x4400910 ;  /* 0x0440091000437882 */ /* 0x000fe20000000000 */
[----:B------:R-:W-:Y:S01]  /*1bb90*/  UIADD3 UR56, UPT, UPT, UR10, 0x100000, URZ ;  /* 0x001000000a387890 */ /* 0x000fe2000fffe0ff */
[----:B------:R3:W-:Y:S01]  /*1bba0*/  UTCHMMA gdesc[UR46], gdesc[UR48], tmem[UR51], tmem[UR72], idesc[UR73], UPT ;  /* 0x00ff48302e0075ea */ /* 0x0007e2000b800033 */
[----:B--2---:R-:W-:-:S02]  /*1bbb0*/  UIADD3.64 UR54, UPT, UPT, UR20, 0x27fe, URZ ;  /* 0x000027fe14367897 */ /* 0x004fc4000fffe0ff */
[----:B------:R-:W-:Y:S01]  /*1bbc0*/  UIADD3 UR76, UPT, UPT, UR10, 0x100000, URZ ;  /* 0x001000000a4c7890 */ /* 0x000fe2000fffe0ff */
[----:B------:R-:W-:Y:S01]  /*1bbd0*/  UMOV UR68, 0x0 ;  /* 0x0000000000447882 */ /* 0x000fe20000000000 */
[----:B-1----:R-:W-:Y:S01]  /*1bbe0*/  UIADD3.64 UR60, UPT, UPT, UR20, 0x2804, URZ ;  /* 0x00002804143c7897 */ /* 0x002fe2000fffe0ff */
[----:B------:R-:W-:Y:S01]  /*1bbf0*/  UMOV UR69, 0x4400910 ;  /* 0x0440091000457882 */ /* 0x000fe20000000000 */
[----:B------:R-:W-:-:S03]  /*1bc00*/  UIADD3 UR9, UPT, UPT, UR10, 0x100000, URZ ;  /* 0x001000000a097890 */ /* 0x000fc6000fffe0ff */
[----:B------:R1:W-:Y:S01]  /*1bc10*/  UTCHMMA gdesc[UR52], gdesc[UR54], tmem[UR57], tmem[UR66], idesc[UR67], UPT ;  /* 0x00ff4236340075ea */ /* 0x0003e2000b800039 */
[----:B---3--:R-:W-:Y:S02]  /*1bc20*/  UIADD3.64 UR72, UPT, UPT, UR20, 0x2800, URZ ;  /* 0x0000280014487897 */ /* 0x008fe4000fffe0ff */
[----:B------:R-:W-:Y:S02]  /*1bc30*/  UIADD3.64 UR46, UPT, UPT, UR20, 0x2ffe, URZ ;  /* 0x00002ffe142e7897 */ /* 0x000fe4000fffe0ff */
[----:B------:R-:W-:Y:S02]  /*1bc40*/  UIADD3 UR18, UPT, UPT, UR10, 0x100000, URZ ;  /* 0x001000000a127890 */ /* 0x000fe4000fffe0ff */
[----:B------:R-:W-:Y:S02]  /*1bc50*/  UIADD3.64 UR48, UPT, UPT, UR20, 0x3000, URZ ;  /* 0x0000300014307897 */ /* 0x000fe4000fffe0ff */
[----:B------:R-:W-:Y:S01]  /*1bc60*/  UIADD3 UR17, UPT, UPT, UR10, 0x100000, URZ ;  /* 0x001000000a117890 */ /* 0x000fe2000fffe0ff */
[----:B------:R2:W-:Y:S01]  /*1bc70*/  UTCHMMA gdesc[UR70], gdesc[UR72], tmem[UR50], tmem[UR68], idesc[UR69], UPT ;  /* 0x00ff4448460075ea */ /* 0x0005e2000b800032 */
[----:B-1----:R-:W-:Y:S01]  /*1bc80*/  UIADD3.64 UR66, UPT, UPT, UR20, 0x2802, URZ ;  /* 0x0000280214427897 */ /* 0x002fe2000fffe0ff */
[----:B------:R-:W-:Y:S01]  /*1bc90*/  UMOV UR58, 0x0 ;  /* 0x00000000003a7882 */ /* 0x000fe20000000000 */
[----:B------:R-:W-:Y:S01]  /*1bca0*/  UMOV UR59, 0x4400910 ;  /* 0x04400910003b7882 */ /* 0x000fe20000000000 */
[----:B------:R-:W-:-:S02]  /*1bcb0*/  UIADD3 UR16, UPT, UPT, UR10, 0x100000, URZ ;  /* 0x001000000a107890 */ /* 0x000fc4000fffe0ff */
[----:B------:R-:W-:Y:S02]  /*1bcc0*/  UIADD3.64 UR52, UPT, UPT, UR20, 0x3004, URZ ;  /* 0x0000300414347897 */ /* 0x000fe4000fffe0ff */
[----:B------:R-:W-:Y:S02]  /*1bcd0*/  UIADD3.64 UR54, UPT, UPT, UR20, 0x37fe, URZ ;  /* 0x000037fe14367897 */ /* 0x000fe4000fffe0ff */
[----:B------:R1:W-:Y:S01]  /*1bce0*/  UTCHMMA gdesc[UR64], gdesc[UR66], tmem[UR56], tmem[UR58], idesc[UR59], UPT ;  /* 0x00ff3a42400075ea */ /* 0x0003e2000b800038 */
[----:B--2---:R-:W-:Y:S01]  /*1bcf0*/  UIADD3.64 UR50, UPT, UPT, UR20, 0x3002, URZ ;  /* 0x0000300214327897 */ /* 0x004fe2000fffe0ff */
[----:B------:R2:W-:Y:S01]  /*1bd00*/  UTCHMMA gdesc[UR4], gdesc[UR60], tmem[UR76], tmem[UR58], idesc[UR59], UPT ;  /* 0x00ff3a3c040075ea */ /* 0x0005e2000b80004c */
[----:B------:R-:W-:Y:S02]  /*1bd10*/  UIADD3 UR62, UPT, UPT, UR10, 0x100000, URZ ;  /* 0x001000000a3e7890 */ /* 0x000fe4000fffe0ff */
[----:B------:R-:W-:Y:S01]  /*1bd20*/  UIADD3 UR63, UPT, UPT, UR10, 0x100000, URZ ;  /* 0x001000000a3f7890 */ /* 0x000fe2000fffe0ff */
[----:B------:R-:W-:Y:S01]  /*1bd30*/  UMOV UR70, 0x0 ;  /* 0x0000000000467882 */ /* 0x000fe20000000000 */
[----:B------:R-:W-:Y:S01]  /*1bd40*/  UMOV UR71, 0x4400910 ;  /* 0x0440091000477882 */ /* 0x000fe20000000000 */
[----:B------:R-:W-:Y:S01]  /*1bd50*/  UMOV UR72, 0x0 ;  /* 0x0000000000487882 */ /* 0x000fe20000000000 */
[----:B-1----:R-:W-:-:S02]  /*1bd60*/  UIADD3.64 UR56, UPT, UPT, UR20, 0x3800, URZ ;  /* 0x0000380014387897 */ /* 0x002fc4000fffe0ff */
[----:B--2---:R-:W-:Y:S02]  /*1bd70*/  UIADD3.64 UR58, UPT, UPT, UR20, 0x3802, URZ ;  /* 0x00003802143a7897 */ /* 0x004fe4000fffe0ff */
[----:B------:R-:W-:Y:S01]  /*1bd80*/  UIADD3.64 UR20, UPT, UPT, UR20, 0x3804, URZ ;  /* 0x0000380414147897 */ /* 0x000fe2000fffe0ff */
[----:B------:R-:W-:Y:S01]  /*1bd90*/  UMOV UR64, 0x0 ;  /* 0x0000000000407882 */ /* 0x000fe20000000000 */
[----:B------:R-:W-:Y:S01]  /*1bda0*/  UMOV UR65, 0x4400910 ;  /* 0x0440091000417882 */ /* 0x000fe20000000000 */
[----:B------:R-:W-:Y:S01]  /*1bdb0*/  UMOV UR66, 0x0 ;  /* 0x0000000000427882 */ /* 0x000fe20000000000 */
[----:B------:R-:W-:Y:S01]  /*1bdc0*/  UMOV UR67, 0x4400910 ;  /* 0x0440091000437882 */ /* 0x000fe20000000000 */
[----:B------:R1:W-:Y:S01]  /*1bdd0*/  UTCHMMA gdesc[UR24], gdesc[UR46], tmem[UR9], tmem[UR64], idesc[UR65], UPT ;  /* 0x00ff402e180075ea */ /* 0x0003e2000b800009 */
[----:B------:R-:W-:Y:S01]  /*1bde0*/  UMOV UR73, 0x4400910 ;  /* 0x0440091000497882 */ /* 0x000fe20000000000 */
[----:B------:R1:W-:Y:S01]  /*1bdf0*/  UTCHMMA gdesc[UR26], gdesc[UR48], tmem[UR18], tmem[UR66], idesc[UR67], UPT ;  /* 0x00ff42301a0075ea */ /* 0x0003e2000b800012 */
[----:B------:R1:W-:Y:S01]  /*1be00*/  UTCHMMA gdesc[UR28], gdesc[UR50], tmem[UR17], tmem[UR70], idesc[UR71], UPT ;  /* 0x00ff46321c0075ea */ /* 0x0003e2000b800011 */
[----:B------:R-:W-:Y:S01]  /*1be10*/  UMOV UR40, 0x0 ;  /* 0x0000000000287882 */ /* 0x000fe20000000000 */
[----:B------:R-:W-:Y:S01]  /*1be20*/  UMOV UR41, 0x4400910 ;  /* 0x0440091000297882 */ /* 0x000fe20000000000 */
[----:B------:R1:W-:Y:S01]  /*1be30*/  UTCHMMA gdesc[UR30], gdesc[UR52], tmem[UR16], tmem[UR72], idesc[UR73], UPT ;  /* 0x00ff48341e0075ea */ /* 0x0003e2000b800010 */
[----:B------:R-:W-:Y:S01]  /*1be40*/  UMOV UR42, 0x0 ;  /* 0x00000000002a7882 */ /* 0x000fe20000000000 */
[----:B------:R-:W-:Y:S01]  /*1be50*/  UMOV UR43, 0x4400910 ;  /* 0x04400910002b7882 */ /* 0x000fe20000000000 */
[----:B------:R-:W-:Y:S01]  /*1be60*/  UMOV UR4, UR15 ;  /* 0x0000000f00047c82 */ /* 0x000fe20008000000 */
[----:B------:R-:W-:Y:S01]  /*1be70*/  UMOV UR5, URZ ;  /* 0x000000ff00057c82 */ /* 0x000fe20008000000 */
[----:B------:R1:W-:Y:S01]  /*1be80*/  UTCHMMA gdesc[UR32], gdesc[UR54], tmem[UR13], tmem[UR74], idesc[UR75], UPT ;  /* 0x00ff4a36200075ea */ /* 0x0003e2000b80000d */
[----:B------:R-:W-:Y:S01]  /*1be90*/  UMOV UR44, 0x0 ;  /* 0x00000000002c7882 */ /* 0x000fe20000000000 */
[----:B------:R-:W-:Y:S01]  /*1bea0*/  UMOV UR45, 0x4400910 ;  /* 0x04400910002d7882 */ /* 0x000fe20000000000 */
[----:B------:R1:W-:Y:S01]  /*1beb0*/  UTCHMMA gdesc[UR34], gdesc[UR56], tmem[UR19], tmem[UR40], idesc[UR41], UPT ;  /* 0x00ff2838220075ea */ /* 0x0003e2000b800013 */
[----:B------:R-:W-:Y:S01]  /*1bec0*/  UMOV UR68, UR4 ;  /* 0x0000000400447c82 */ /* 0x000fe20008000000 */
[----:B------:R1:W-:Y:S01]  /*1bed0*/  UTCHMMA gdesc[UR36], gdesc[UR58], tmem[UR62], tmem[UR42], idesc[UR43], UPT ;  /* 0x00ff2a3a240075ea */ /* 0x0003e2000b80003e */
[----:B------:R1:W-:Y:S01]  /*1bee0*/  UTCHMMA gdesc[UR38], gdesc[UR20], tmem[UR63], tmem[UR44], idesc[UR45], UPT ;  /* 0x00ff2c14260075ea */ /* 0x0003e2000b80003f */
[----:B------:R1:W-:Y:S01]  /*1bef0*/  UTCBAR [UR68], URZ ;  /* 0x000000ff440073e9 */ /* 0x0003e200080000ff */
[----:B------:R-:W-:Y:S01]  /*1bf00*/  NOP ;  /* 0x0000000000007918 */ /* 0x000fe20000000000 */
.L_x_6:
[----:B------:R-:W-:Y:S01]  /*1bf10*/  BAR.SYNC.DEFER_BLOCKING 0x0 ;  /* 0x0000000000007b1d */ /* 0x000fe20000010000 */
[----:B------:R-:W-:Y:S02]  /*1bf20*/  LOP3.LUT R236, R11, 0x20, RZ, 0xfc, !PT ;  /* 0x000000200bec7812 */ /* 0x000fe400078efcff */
[----:B-----5:R-:W-:Y:S02]  /*1bf30*/  ISETP.GE.AND P5, PT, R237, UR6, PT ;  /* 0x00000006ed007c0c */ /* 0x020fe4000bfa6270 */
[----:B------:R-:W-:Y:S02]  /*1bf40*/  ISETP.GE.AND P2, PT, R236, UR6, PT ;  /* 0x00000006ec007c0c */ /* 0x000fe4000bf46270 */
[----:B------:R-:W-:Y:S01]  /*1bf50*/  IADD3 R30, P6, PT, R30, UR11, RZ ;  /* 0x0000000b1e1e7c10 */ /* 0x000fe2000ffde0ff */
[----:B------:R2:W-:Y:S01]  /*1bf60*/  STL.64 [R1+0xa70], R104 ;  /* 0x000a706801007387 */ /* 0x0005e20000100a00 */
[----:B------:R-:W-:Y:S02]  /*1bf70*/  SEL R236, RZ, 0x4, P2 ;  /* 0x00000004ffec7807 */ /* 0x000fe40001000000 */
[----:B------:R-:W-:-:S02]  /*1bf80*/  IADD3.X R31, PT, PT, R31, UR12, RZ, P6, !PT ;  /* 0x0000000c1f1f7c10 */ /* 0x000fc4000b7fe4ff */
[----:B------:R-:W-:Y:S02]  /*1bf90*/  SEL R236, R236, RZ, P1 ;  /* 0x000000ffecec7207 */ /* 0x000fe40000800000 */
[----:B------:R-:W-:Y:S02]  /*1bfa0*/  IADD3 R46, P6, PT, R46, UR11, RZ ;  /* 0x0000000b2e2e7c10 */ /* 0x000fe4000ffde0ff */
[----:B------:R-:W-:Y:S02]  /*1bfb0*/  ISETP.NE.U32.AND P2, PT, R236, RZ, PT ;  /* 0x000000ffec00720c */ /* 0x000fe40003f45070 */
[----:B------:R-:W-:Y:S02]  /*1bfc0*/  SEL R236, RZ, 0x4, P5 ;  /* 0x00000004ffec7807 */ /* 0x000fe40002800000 */
[----:B--2---:R-:W-:Y:S02]  /*1bfd0*/  LOP3.LUT R105, R11, 0x40, RZ, 0xfc, !PT ;  /* 0x000000400b697812 */ /* 0x004fe400078efcff */
[----:B------:R-:W-:Y:S01]  /*1bfe0*/  SEL R236, R236, RZ, P1 ;  /* 0x000000ffecec7207 */ /* 0x000fe20000800000 */
[----:B------:R-:W-:Y:S01]  /*1bff0*/  @!PT LDS RZ, [RZ] ;  /* 0x00000000fffff984 */ /* 0x000fe20000000800 */
[----:B------:R-:W-:Y:S01]  /*1c000*/  @!PT LDS RZ, [RZ] ;  /* 0x00000000fffff984 */ /* 0x000fe20000000800 */
[----:B------:R-:W-:Y:S01]  /*1c010*/  @!PT LDS RZ, [RZ] ;  /* 0x00000000fffff984 */ /* 0x000fe20000000800 */
[----:B------:R-:W-:Y:S01]  /*1c020*/  LDGSTS.E [R250+-0x30000], desc[UR22][R102.64], P3 ;  /* 0xd000000066fa7fae */ /* 0x000fe200099a1016 */
[----:B------:R-:W-:-:S02]  /*1c030*/  ISETP.GE.AND P3, PT, R105, UR6, PT ;  /* 0x0000000669007c0c */ /* 0x000fc4000bf66270 */
[----:B------:R-:W-:Y:S02]  /*1c040*/  LOP3.LUT R105, R11, 0x4, RZ, 0xfc, !PT ;  /* 0x000000040b697812 */ /* 0x000fe400078efcff */
[----:B------:R-:W-:Y:S01]  /*1c050*/  SEL R237, RZ, 0x4, P3 ;  /* 0x00000004ffed7807 */ /* 0x000fe20001800000 */
[----:B------:R-:W-:Y:S01]  /*1c060*/  LDGSTS.E [R250+-0x2e000], desc[UR22][R30.64], P2 ;  /* 0xd20000001efa7fae */ /* 0x000fe200091a1016 */
[----:B------:R-:W-:Y:S02]  /*1c070*/  ISETP.GE.AND P2, PT, R105, UR6, PT ;  /* 0x0000000669007c0c */ /* 0x000fe4000bf46270 */
[----:B------:R-:W-:Y:S02]  /*1c080*/  SEL R237, R237, RZ, P1 ;  /* 0x000000ffeded7207 */ /* 0x000fe40000800000 */
[----:B------:R-:W-:Y:S02]  /*1c090*/  ISETP.NE.U32.AND P3, PT, R236, RZ, PT ;  /* 0x000000ffec00720c */ /* 0x000fe40003f65070 */
[----:B------:R-:W-:-:S02]  /*1c0a0*/  ISETP.NE.U32.AND P5, PT, R237, RZ, PT ;  /* 0x000000ffed00720c */ /* 0x000fc40003fa5070 */
[----:B------:R-:W-:Y:S02]  /*1c0b0*/  SEL R236, RZ, 0x4, P2 ;  /* 0x00000004ffec7807 */ /* 0x000fe40001000000 */
[----:B------:R-:W-:Y:S02]  /*1c0c0*/  IADD3.X R47, PT, PT, R47, UR12, RZ, P6, !PT ;  /* 0x0000000c2f2f7c10 */ /* 0x000fe4000b7fe4ff */
[----:B------:R-:W-:Y:S02]  /*1c0d0*/  IADD3 R62, P6, PT, R62, UR11, RZ ;  /* 0x0000000b3e3e7c10 */ /* 0x000fe4000ffde0ff */
[----:B------:R-:W-:Y:S02]  /*1c0e0*/  SEL R236, R236, RZ, P1 ;  /* 0x000000ffecec7207 */ /* 0x000fe40000800000 */
[----:B------:R-:W-:Y:S02]  /*1c0f0*/  IADD3.X R63, PT, PT, R63, UR12, RZ, P6, !PT ;  /* 0x0000000c3f3f7c10 */ /* 0x000fe4000b7fe4ff */
[----:B------:R-:W-:Y:S01]  /*1c100*/  ISETP.NE.U32.AND P2, PT, R236, RZ, PT ;  /* 0x000000ffec00720c */ /* 0x000fe20003f45070 */
[----:B------:R-:W-:Y:S01]  /*1c110*/  LDGSTS.E [R250+-0x2c000], desc[UR22][R46.64], P5 ;  /* 0xd40000002efa7fae */ /* 0x000fe2000a9a1016 */
[----:B------:R-:W-:-:S02]  /*1c120*/  LOP3.LUT R105, R11, 0x24, RZ, 0xfc, !PT ;  /* 0x000000240b697812 */ /* 0x000fc400078efcff */
[----:B------:R-:W-:Y:S01]  /*1c130*/  LOP3.LUT R104, R11, 0x44, RZ, 0xfc, !PT ;  /* 0x000000440b687812 */ /* 0x000fe200078efcff */
[----:B------:R-:W-:Y:S01]  /*1c140*/  LDGSTS.E [R250+-0x2a000], desc[UR22][R62.64], P3 ;  /* 0xd60000003efa7fae */ /* 0x000fe200099a1016 */
[----:B------:R-:W-:Y:S02]  /*1c150*/  IADD3 R16, P3, PT, R16, UR11, RZ ;  /* 0x0000000b10107c10 */ /* 0x000fe4000ff7e0ff */
[----:B------:R-:W-:Y:S02]  /*1c160*/  IADD3 R32, P6, PT, R32, UR11, RZ ;  /* 0x0000000b20207c10 */ /* 0x000fe4000ffde0ff */
[----:B------:R-:W-:Y:S02]  /*1c170*/  IADD3.X R17, PT, PT, R17, UR12, RZ, P3, !PT ;  /* 0x0000000c11117c10 */ /* 0x000fe40009ffe4ff */
[----:B------:R-:W-:Y:S02]  /*1c180*/  ISETP.GE.AND P3, PT, R104, UR6, PT ;  /* 0x0000000668007c0c */ /* 0x000fe4000bf66270 */
[----:B------:R-:W-:Y:S01]  /*1c190*/  IADD3.X R33, PT, PT, R33, UR12, RZ, P6, !PT ;  /* 0x0000000c21217c10 */ /* 0x000fe2000b7fe4ff */
[----:B------:R-:W-:Y:S01]  /*1c1a0*/  LDGSTS.E [R10+-0x30000], desc[UR22][R16.64], P2 ;  /* 0xd0000000100a7fae */ /* 0x000fe200091a1016 */
[----:B------:R-:W-:-:S02]  /*1c1b0*/  ISETP.GE.AND P2, PT, R105, UR6, PT ;  /* 0x0000000669007c0c */ /* 0x000fc4000bf46270 */
[----:B------:R-:W-:Y:S01]  /*1c1c0*/  LOP3.LUT R105, R11, 0x64, RZ, 0xfc, !PT ;  /* 0x000000640b697812 */ /* 0x000fe200078efcff */
[----:B------:R-:W2:Y:S01]  /*1c1d0*/  LDL.LU R250, [R1+0x190] ;  /* 0x0001900001fa7983 */ /* 0x000ea20000300800 */
[----:B------:R-:W-:Y:S02]  /*1c1e0*/  SEL R236, RZ, 0x4, P2 ;  /* 0x00000004ffec7807 */ /* 0x000fe40001000000 */
[----:B------:R-:W-:Y:S02]  /*1c1f0*/  ISETP.GE.AND P5, PT, R105, UR6, PT ;  /* 0x0000000669007c0c */ /* 0x000fe4000bfa6270 */
[----:B------:R-:W-:Y:S02]  /*1c200*/  SEL R236, R236, RZ, P1 ;  /* 0x000000ffecec7207 */ /* 0x000fe40000800000 */
[----:B------:R-:W-:Y:S02]  /*1c210*/  SEL R237, RZ, 0x4, P3 ;  /* 0x00000004ffed7807 */ /* 0x000fe40001800000 */
[----:B------:R-:W-:-:S02]  /*1c220*/  ISETP.NE.U32.AND P2, PT, R236, RZ, PT ;  /* 0x000000ffec00720c */ /* 0x000fc40003f45070 */
[----:B------:R-:W-:Y:S02]  /*1c230*/  SEL R236, RZ, 0x4, P5 ;  /* 0x00000004ffec7807 */ /* 0x000fe40002800000 */
[----:B------:R-:W-:Y:S02]  /*1c240*/  SEL R237, R237, RZ, P1 ;  /* 0x000000ffeded7207 */ /* 0x000fe40000800000 */
[----:B------:R-:W-:Y:S02]  /*1c250*/  SEL R236, R236, RZ, P1 ;  /* 0x000000ffecec7207 */ /* 0x000fe40000800000 */
[----:B------:R-:W-:Y:S02]  /*1c260*/  ISETP.NE.U32.AND P5, PT, R237, RZ, PT ;  /* 0x000000ffed00720c */ /* 0x000fe40003fa5070 */
[----:B------:R-:W-:Y:S02]  /*1c270*/  IADD3 R48, P6, PT, R48, UR11, RZ ;  /* 0x0000000b30307c10 */ /* 0x000fe4000ffde0ff */
[----:B------:R-:W-:Y:S01]  /*1c280*/  ISETP.NE.U32.AND P3, PT, R236, RZ, PT ;  /* 0x000000ffec00720c */ /* 0x000fe20003f65070 */
[----:B------:R-:W-:Y:S01]  /*1c290*/  LDGSTS.E [R10+-0x2e000], desc[UR22][R32.64], P2 ;  /* 0xd2000000200a7fae */ /* 0x000fe200091a1016 */
[----:B------:R-:W-:-:S02]  /*1c2a0*/  IADD3.X R49, PT, PT, R49, UR12, RZ, P6, !PT ;  /* 0x0000000c31317c10 */ /* 0x000fc4000b7fe4ff */
[----:B------:R-:W-:Y:S02]  /*1c2b0*/  IADD3 R64, P6, PT, R64, UR11, RZ ;  /* 0x0000000b40407c10 */ /* 0x000fe4000ffde0ff */
[----:B------:R-:W-:Y:S02]  /*1c2c0*/  LOP3.LUT R105, R11, 0x8, RZ, 0xfc, !PT ;  /* 0x000000080b697812 */ /* 0x000fe400078efcff */
[----:B------:R-:W-:Y:S01]  /*1c2d0*/  IADD3.X R65, PT, PT, R65, UR12, RZ, P6, !PT ;  /* 0x0000000c41417c10 */ /* 0x000fe2000b7fe4ff */
[----:B------:R-:W-:Y:S01]  /*1c2e0*/  LDGSTS.E [R10+-0x2c000], desc[UR22][R48.64], P5 ;  /* 0xd4000000300a7fae */ /* 0x000fe2000a9a1016 */
[----:B------:R-:W-:Y:S02]  /*1c2f0*/  ISETP.GE.AND P2, PT, R105, UR6, PT ;  /* 0x0000000669007c0c */ /* 0x000fe4000bf46270 */
[----:B------:R-:W-:Y:S01]  /*1c300*/  LOP3.LUT R105, R11, 0x28, RZ, 0xfc, !PT ;  /* 0x000000280b697812 */ /* 0x000fe200078efcff */
[----:B------:R3:W-:Y:S01]  /*1c310*/  LDGSTS.E [R10+-0x2a000], desc[UR22][R64.64], P3 ;  /* 0xd6000000400a7fae */ /* 0x0007e200099a1016 */
[----:B------:R-:W-:-:S02]  /*1c320*/  IADD3 R18, P3, PT, R18, UR11, RZ ;  /* 0x0000000b12127c10 */ /* 0x000fc4000ff7e0ff */
[----:B------:R-:W-:Y:S02]  /*1c330*/  LOP3.LUT R104, R11, 0x48, RZ, 0xfc, !PT ;  /* 0x000000480b687812 */ /* 0x000fe400078efcff */
[----:B------:R-:W-:Y:S02]  /*1c340*/  IADD3.X R19, PT, PT, R19, UR12, RZ, P3, !PT ;  /* 0x0000000c13137c10 */ /* 0x000fe40009ffe4ff */
[----:B------:R-:W-:Y:S02]  /*1c350*/  ISETP.GE.AND P3, PT, R104, UR6, PT ;  /* 0x0000000668007c0c */ /* 0x000fe4000bf66270 */
[----:B------:R-:W-:Y:S02]  /*1c360*/  IADD3 R34, P6, PT, R34, UR11, RZ ;  /* 0x0000000b22227c10 */ /* 0x000fe4000ffde0ff */
[----:B------:R-:W-:Y:S02]  /*1c370*/  SEL R236, RZ, 0x4, P3 ;  /* 0x00000004ffec7807 */ /* 0x000fe40001800000 */
[----:B---3--:R-:W-:-:S02]  /*1c380*/  SEL R10, RZ, 0x4, P2 ;  /* 0x00000004ff0a7807 */ /* 0x008fc40001000000 */
[----:B------:R-:W-:Y:S02]  /*1c390*/  SEL R236, R236, RZ, P1 ;  /* 0x000000ffecec7207 */ /* 0x000fe40000800000 */
[----:B------:R-:W-:Y:S02]  /*1c3a0*/  SEL R10, R10, RZ, P1 ;  /* 0x000000ff0a0a7207 */ /* 0x000fe40000800000 */
[----:B------:R-:W-:Y:S02]  /*1c3b0*/  IADD3.X R35, PT, PT, R35, UR12, RZ, P6, !PT ;  /* 0x0000000c23237c10 */ /* 0x000fe4000b7fe4ff */
[----:B------:R-:W-:Y:S02]  /*1c3c0*/  ISETP.NE.U32.AND P2, PT, R10, RZ, PT ;  /* 0x000000ff0a00720c */ /* 0x000fe40003f45070 */
[----:B------:R-:W-:Y:S02]  /*1c3d0*/  IADD3 R50, P6, PT, R50, UR11, RZ ;  /* 0x0000000b32327c10 */ /* 0x000fe4000ffde0ff */
[----:B------:R-:W-:-:S02]  /*1c3e0*/  LOP3.LUT R104, R11, 0x4c, RZ, 0xfc, !PT ;  /* 0x0000004c0b687812 */ /* 0x000fc400078efcff */
[----:B------:R-:W-:Y:S02]  /*1c3f0*/  IADD3.X R51, PT, PT, R51, UR12, RZ, P6, !PT ;  /* 0x0000000c33337c10 */ /* 0x000fe4000b7fe4ff */
[----:B------:R-:W-:-:S04]  /*1c400*/  IADD3 R66, P6, PT, R66, UR11, RZ ;  /* 0x0000000b42427c10 */ /* 0x000fc8000ffde0ff */
[----:B------:R-:W-:Y:S01]  /*1c410*/  IADD3.X R67, PT, PT, R67, UR12, RZ, P6, !PT ;  /* 0x0000000c43437c10 */ /* 0x000fe2000b7fe4ff */
[----:B------:R-:W-:Y:S01]  /*1c420*/  LDGSTS.E [R3+-0x30000], desc[UR22][R18.64], P2 ;  /* 0xd000000012037fae */ /* 0x000fe200091a1016 */
[----:B------:R-:W-:Y:S02]  /*1c430*/  ISETP.GE.AND P2, PT, R105, UR6, PT ;  /* 0x0000000669007c0c */ /* 0x000fe4000bf46270 */
[----:B------:R-:W-:Y:S02]  /*1c440*/  LOP3.LUT R105, R11, 0x68, RZ, 0xfc, !PT ;  /* 0x000000680b697812 */ /* 0x000fe400078efcff */
[----:B------:R-:W-:Y:S02]  /*1c450*/  SEL R10, RZ, 0x4, P2 ;  /* 0x00000004ff0a7807 */ /* 0x000fe40001000000 */
[----:B------:R-:W-:Y:S02]  /*1c460*/  ISETP.GE.AND P5, PT, R105, UR6, PT ;  /* 0x0000000669007c0c */ /* 0x000fe4000bfa6270 */
[----:B------:R-:W-:-:S02]  /*1c470*/  SEL R10, R10, RZ, P1 ;  /* 0x000000ff0a0a7207 */ /* 0x000fc40000800000 */
[----:B------:R-:W-:Y:S02]  /*1c480*/  LOP3.LUT R105, R11, 0xc, RZ, 0xfc, !PT ;  /* 0x0000000c0b697812 */ /* 0x000fe400078efcff */
[----:B------:R-:W-:Y:S02]  /*1c490*/  ISETP.NE.U32.AND P2, PT, R10, RZ, PT ;  /* 0x000000ff0a00720c */ /* 0x000fe40003f45070 */
[----:B------:R-:W-:Y:S02]  /*1c4a0*/  SEL R10, RZ, 0x4, P5 ;  /* 0x00000004ff0a7807 */ /* 0x000fe40002800000 */
[----:B------:R-:W-:Y:S02]  /*1c4b0*/  ISETP.NE.U32.AND P5, PT, R236, RZ, PT ;  /* 0x000000ffec00720c */ /* 0x000fe40003fa5070 */
[----:B------:R-:W-:Y:S02]  /*1c4c0*/  SEL R10, R10, RZ, P1 ;  /* 0x000000ff0a0a7207 */ /* 0x000fe40000800000 */
[----:B------:R-:W-:-:S02]  /*1c4d0*/  IADD3 R36, P6, PT, R36, UR11, RZ ;  /* 0x0000000b24247c10 */ /* 0x000fc4000ffde0ff */
[----:B------:R-:W-:Y:S02]  /*1c4e0*/  ISETP.NE.U32.AND P3, PT, R10, RZ, PT ;  /* 0x000000ff0a00720c */ /* 0x000fe40003f65070 */
[----:B------:R-:W-:Y:S01]  /*1c4f0*/  IADD3.X R37, PT, PT, R37, UR12, RZ, P6, !PT ;  /* 0x0000000c25257c10 */ /* 0x000fe2000b7fe4ff */
[----:B------:R-:W-:Y:S01]  /*1c500*/  LDGSTS.E [R3+-0x2e000], desc[UR22][R34.64], P2 ;  /* 0xd200000022037fae */ /* 0x000fe200091a1016 */
[----:B------:R-:W-:Y:S02]  /*1c510*/  ISETP.GE.AND P2, PT, R105, UR6, PT ;  /* 0x0000000669007c0c */ /* 0x000fe4000bf46270 */
[----:B------:R-:W-:Y:S01]  /*1c520*/  LOP3.LUT R105, R11, 0x2c, RZ, 0xfc, !PT ;  /* 0x0000002c0b697812 */ /* 0x000fe200078efcff */
[----:B------:R-:W-:Y:S01]  /*1c530*/  LDGSTS.E [R3+-0x2c000], desc[UR22][R50.64], P5 ;  /* 0xd400000032037fae */ /* 0x000fe2000a9a1016 */
[----:B------:R-:W-:-:S04]  /*1c540*/  IADD3 R52, P6, PT, R52, UR11, RZ ;  /* 0x0000000b34347c10 */ /* 0x000fc8000ffde0ff */
[----:B------:R-:W-:Y:S01]  /*1c550*/  IADD3.X R53, PT, PT, R53, UR12, RZ, P6, !PT ;  /* 0x0000000c35357c10 */ /* 0x000fe2000b7fe4ff */
[----:B------:R3:W-:Y:S01]  /*1c560*/  LDGSTS.E [R3+-0x2a000], desc[UR22][R66.64], P3 ;  /* 0xd600000042037fae */ /* 0x0007e200099a1016 */
[----:B------:R-:W-:Y:S02]  /*1c570*/  IADD3 R20, P3, PT, R20, UR11, RZ ;  /* 0x0000000b14147c10 */ /* 0x000fe4000ff7e0ff */
[----:B------:R-:W-:Y:S02]  /*1c580*/  IADD3 R68, P6, PT, R68, UR11, RZ ;  /* 0x0000000b44447c10 */ /* 0x000fe4000ffde0ff */
[----:B------:R-:W-:Y:S02]  /*1c590*/  IADD3.X R21, PT, PT, R21, UR12, RZ, P3, !PT ;  /* 0x0000000c15157c10 */ /* 0x000fe40009ffe4ff */
[----:B------:R-:W-:Y:S02]  /*1c5a0*/  ISETP.GE.AND P3, PT, R104, UR6, PT ;  /* 0x0000000668007c0c */ /* 0x000fe4000bf66270 */
[----:B------:R-:W-:-:S02]  /*1c5b0*/  IADD3.X R69, PT, PT, R69, UR12, RZ, P6, !PT ;  /* 0x0000000c45457c10 */ /* 0x000fc4000b7fe4ff */
[----:B------:R-:W-:Y:S02]  /*1c5c0*/  SEL R10, RZ, 0x4, P3 ;  /* 0x00000004ff0a7807 */ /* 0x000fe40001800000 */
[----:B---3--:R-:W-:Y:S02]  /*1c5d0*/  SEL R3, RZ, 0x4, P2 ;  /* 0x00000004ff037807 */ /* 0x008fe40001000000 */
[----:B------:R-:W-:Y:S02]  /*1c5e0*/  SEL R10, R10, RZ, P1 ;  /* 0x000000ff0a0a7207 */ /* 0x000fe40000800000 */
[----:B------:R-:W-:-:S04]  /*1c5f0*/  SEL R3, R3, RZ, P1 ;  /* 0x000000ff03037207 */ /* 0x000fc80000800000 */
[----:B------:R-:W-:-:S13]  /*1c600*/  ISETP.NE.U32.AND P2, PT, R3, RZ, PT ;  /* 0x000000ff0300720c */ /* 0x000fda0003f45070 */
[----:B------:R-:W-:Y:S01]  /*1c610*/  LDGSTS.E [R2+-0x30000], desc[UR22][R20.64], P2 ;  /* 0xd000000014027fae */ /* 0x000fe200091a1016 */
[----:B------:R-:W-:Y:S02]  /*1c620*/  ISETP.GE.AND P2, PT, R105, UR6, PT ;  /* 0x0000000669007c0c */ /* 0x000fe4000bf46270 */
[----:B------:R-:W-:Y:S02]  /*1c630*/  LOP3.LUT R105, R11, 0x6c, RZ, 0xfc, !PT ;  /* 0x0000006c0b697812 */ /* 0x000fe400078efcff */
[----:B------:R-:W-:Y:S02]  /*1c640*/  SEL R3, RZ, 0x4, P2 ;  /* 0x00000004ff037807 */ /* 0x000fe40001000000 */
[----:B------:R-:W-:Y:S02]  /*1c650*/  ISETP.GE.AND P5, PT, R105, UR6, PT ;  /* 0x0000000669007c0c */ /* 0x000fe4000bfa6270 */
[----:B------:R-:W-:Y:S02]  /*1c660*/  SEL R3, R3, RZ, P1 ;  /* 0x000000ff03037207 */ /* 0x000fe40000800000 */
[----:B------:R-:W-:-:S02]  /*1c670*/  LOP3.LUT R104, R11, 0x50, RZ, 0xfc, !PT ;  /* 0x000000500b687812 */ /* 0x000fc400078efcff */
[----:B------:R-:W-:Y:S02]  /*1c680*/  ISETP.NE.U32.AND P2, PT, R3, RZ, PT ;  /* 0x000000ff0300720c */ /* 0x000fe40003f45070 */
[----:B------:R-:W-:Y:S02]  /*1c690*/  SEL R3, RZ, 0x4, P5 ;  /* 0x00000004ff037807 */ /* 0x000fe40002800000 */
[----:B------:R-:W-:Y:S02]  /*1c6a0*/  ISETP.NE.U32.AND P5, PT, R10, RZ, PT ;  /* 0x000000ff0a00720c */ /* 0x000fe40003fa5070 */
[----:B------:R-:W-:Y:S02]  /*1c6b0*/  SEL R3, R3, RZ, P1 ;  /* 0x000000ff03037207 */ /* 0x000fe40000800000 */
[----:B------:R-:W-:Y:S02]  /*1c6c0*/  LOP3.LUT R105, R11, 0x10, RZ, 0xfc, !PT ;  /* 0x000000100b697812 */ /* 0x000fe400078efcff */
[----:B------:R-:W-:-:S03]  /*1c6d0*/  ISETP.NE.U32.AND P3, PT, R3, RZ, PT ;  /* 0x000000ff0300720c */ /* 0x000fc60003f65070 */
[----:B------:R-:W-:Y:S01]  /*1c6e0*/  LDGSTS.E [R2+-0x2e000], desc[UR22][R36.64], P2 ;  /* 0xd200000024027fae */ /* 0x000fe200091a1016 */
[----:B------:R-:W-:-:S03]  /*1c6f0*/  ISETP.GE.AND P2, PT, R105, UR6, PT ;  /* 0x0000000669007c0c */ /* 0x000fc6000bf46270 */
[----:B------:R-:W-:Y:S06]  /*1c700*/  LDGSTS.E [R2+-0x2c000], desc[UR22][R52.64], P5 ;  /* 0xd400000034027fae */ /* 0x000fec000a9a1016 */
[----:B------:R3:W-:Y:S01]  /*1c710*/  LDGSTS.E [R2+-0x2a000], desc[UR22][R68.64], P3 ;  /* 0xd600000044027fae */ /* 0x0007e200099a1016 */
[----:B------:R-:W-:-:S04]  /*1c720*/  IADD3 R22, P3, PT, R22, UR11, RZ ;  /* 0x0000000b16167c10 */ /* 0x000fc8000ff7e0ff */
[----:B------:R-:W-:Y:S02]  /*1c730*/  IADD3.X R23, PT, PT, R23, UR12, RZ, P3, !PT ;  /* 0x0000000c17177c10 */ /* 0x000fe40009ffe4ff */
[----:B------:R-:W-:Y:S02]  /*1c740*/  ISETP.GE.AND P3, PT, R104, UR6, PT ;  /* 0x0000000668007c0c */ /* 0x000fe4000bf66270 */
[----:B------:R-:W4:Y:S04]  /*1c750*/  LDL.LU R104, [R1+0x194] ;  /* 0x0001940001687983 */ /* 0x000f280000300800 */
[----:B------:R-:W4:Y:S01]  /*1c760*/  LDL.LU R236, [R1+0x1d0] ;  /* 0x0001d00001ec7983 */ /* 0x000f220000300800 */
[----:B---3--:R-:W-:-:S04]  /*1c770*/  SEL R2, RZ, 0x4, P2 ;  /* 0x00000004ff027807 */ /* 0x008fc80001000000 */
[----:B------:R-:W-:-:S04]  /*1c780*/  SEL R2, R2, RZ, P1 ;  /* 0x000000ff02027207 */ /* 0x000fc80000800000 */
[----:B------:R-:W-:Y:S02]  /*1c790*/  ISETP.NE.U32.AND P2, PT, R2, RZ, PT ;  /* 0x000000ff0200720c */ /* 0x000fe40003f45070 */
[----:B------:R-:W-:-:S11]  /*1c7a0*/  LOP3.LUT R105, R11, 0x30, RZ, 0xfc, !PT ;  /* 0x000000300b697812 */ /* 0x000fd600078efcff */
[----:B------:R-:W-:Y:S01]  /*1c7b0*/  LDGSTS.E [R252+-0x30000], desc[UR22][R22.64], P2 ;  /* 0xd000000016fc7fae */ /* 0x000fe200091a1016 */
[----:B------:R-:W-:-:S04]  /*1c7c0*/  ISETP.GE.AND P2, PT, R105, UR6, PT ;  /* 0x0000000669007c0c */ /* 0x000fc8000bf46270 */
[----:B------:R-:W-:-:S04]  /*1c7d0*/  SEL R2, RZ, 0x4, P2 ;  /* 0x00000004ff027807 */ /* 0x000fc80001000000 */
[----:B------:R-:W-:Y:S02]  /*1c7e0*/  SEL R2, R2, RZ, P1 ;  /* 0x000000ff02027207 */ /* 0x000fe40000800000 */
[----:B------:R-:W-:Y:S02]  /*1c7f0*/  LOP3.LUT R105, R11, 0x70, RZ, 0xfc, !PT ;  /* 0x000000700b697812 */ /* 0x000fe400078efcff */
[----:B------:R-:W-:Y:S02]  /*1c800*/  ISETP.NE.U32.AND P2, PT, R2, RZ, PT ;  /* 0x000000ff0200720c */ /* 0x000fe40003f45070 */
[----:B------:R-:W-:Y:S02]  /*1c810*/  ISETP.GE.AND P5, PT, R105, UR6, PT ;  /* 0x0000000669007c0c */ /* 0x000fe4000bfa6270 */
[----:B------:R-:W-:Y:S02]  /*1c820*/  IADD3 R38, P6, PT, R38, UR11, RZ ;  /* 0x0000000b26267c10 */ /* 0x000fe4000ffde0ff */
[----:B------:R-:W-:-:S02]  /*1c830*/  SEL R3, RZ, 0x4, P3 ;  /* 0x00000004ff037807 */ /* 0x000fc40001800000 */
[----:B------:R-:W-:Y:S02]  /*1c840*/  SEL R2, RZ, 0x4, P5 ;  /* 0x00000004ff027807 */ /* 0x000fe40002800000 */
[----:B------:R-:W-:Y:S02]  /*1c850*/  IADD3.X R39, PT, PT, R39, UR12, RZ, P6, !PT ;  /* 0x0000000c27277c10 */ /* 0x000fe4000b7fe4ff */
[----:B------:R-:W-:Y:S02]  /*1c860*/  LOP3.LUT R105, R11, 0x14, RZ, 0xfc, !PT ;  /* 0x000000140b697812 */ /* 0x000fe400078efcff */
[----:B------:R-:W-:Y:S01]  /*1c870*/  SEL R3, R3, RZ, P1 ;  /* 0x000000ff03037207 */ /* 0x000fe20000800000 */
[----:B------:R-:W-:Y:S01]  /*1c880*/  LDGSTS.E [R252+-0x2e000], desc[UR22][R38.64], P2 ;  /* 0xd200000026fc7fae */ /* 0x000fe200091a1016 */
[----:B------:R-:W-:Y:S02]  /*1c890*/  SEL R2, R2, RZ, P1 ;  /* 0x000000ff02027207 */ /* 0x000fe40000800000 */
[----:B------:R-:W-:-:S02]  /*1c8a0*/  ISETP.GE.AND P2, PT, R105, UR6, PT ;  /* 0x0000000669007c0c */ /* 0x000fc4000bf46270 */
[----:B------:R-:W-:Y:S02]  /*1c8b0*/  ISETP.NE.U32.AND P5, PT, R3, RZ, PT ;  /* 0x000000ff0300720c */ /* 0x000fe40003fa5070 */
[----:B------:R-:W-:Y:S02]  /*1c8c0*/  IADD3 R54, P6, PT, R54, UR11, RZ ;  /* 0x0000000b36367c10 */ /* 0x000fe4000ffde0ff */
[----:B------:R-:W-:Y:S02]  /*1c8d0*/  ISETP.NE.U32.AND P3, PT, R2, RZ, PT ;  /* 0x000000ff0200720c */ /* 0x000fe40003f65070 */
[----:B------:R-:W-:Y:S02]  /*1c8e0*/  SEL R2, RZ, 0x4, P2 ;  /* 0x00000004ff027807 */ /* 0x000fe40001000000 */
[----:B------:R-:W-:Y:S02]  /*1c8f0*/  IADD3.X R55, PT, PT, R55, UR12, RZ, P6, !PT ;  /* 0x0000000c37377c10 */ /* 0x000fe4000b7fe4ff */
[----:B------:R-:W-:-:S02]  /*1c900*/  IADD3 R70, P6, PT, R70, UR11, RZ ;  /* 0x0000000b46467c10 */ /* 0x000fc4000ffde0ff */
[----:B------:R-:W-:Y:S01]  /*1c910*/  SEL R2, R2, RZ, P1 ;  /* 0x000000ff02027207 */ /* 0x000fe20000800000 */
[----:B------:R-:W-:Y:S01]  /*1c920*/  LDGSTS.E [R252+-0x2c000], desc[UR22][R54.64], P5 ;  /* 0xd400000036fc7fae */ /* 0x000fe2000a9a1016 */
[----:B------:R-:W-:Y:S02]  /*1c930*/  IADD3.X R71, PT, PT, R71, UR12, RZ, P6, !PT ;  /* 0x0000000c47477c10 */ /* 0x000fe4000b7fe4ff */
[----:B------:R-:W-:-:S03]  /*1c940*/  ISETP.NE.U32.AND P2, PT, R2, RZ, PT ;  /* 0x000000ff0200720c */ /* 0x000fc60003f45070 */
[----:B------:R3:W-:Y:S01]  /*1c950*/  LDGSTS.E [R252+-0x2a000], desc[UR22][R70.64], P3 ;  /* 0xd600000046fc7fae */ /* 0x0007e200099a1016 */
[----:B------:R-:W-:Y:S02]  /*1c960*/  IADD3 R24, P3, PT, R24, UR11, RZ ;  /* 0x0000000b18187c10 */ /* 0x000fe4000ff7e0ff */
[----:B------:R-:W-:Y:S02]  /*1c970*/  LOP3.LUT R105, R11, 0x34, RZ, 0xfc, !PT ;  /* 0x000000340b697812 */ /* 0x000fe400078efcff */
[----:B------:R-:W-:Y:S02]  /*1c980*/  IADD3.X R25, PT, PT, R25, UR12, RZ, P3, !PT ;  /* 0x0000000c19197c10 */ /* 0x000fe40009ffe4ff */
[----:B------:R-:W-:Y:S02]  /*1c990*/  LOP3.LUT R237, R11, 0x54, RZ, 0xfc, !PT ;  /* 0x000000540bed7812 */ /* 0x000fe400078efcff */
[----:B------:R-:W-:Y:S02]  /*1c9a0*/  IADD3 R40, P6, PT, R40, UR11, RZ ;  /* 0x0000000b28287c10 */ /* 0x000fe4000ffde0ff */
[----:B------:R-:W-:Y:S01]  /*1c9b0*/  ISETP.GE.AND P3, PT, R237, UR6, PT ;  /* 0x00000006ed007c0c */ /* 0x000fe2000bf66270 */
[----:B------:R-:W-:Y:S01]  /*1c9c0*/  USHF.R.S32.HI UR4, URZ, 0x1f, UR14 ;  /* 0x0000001fff047899 */ /* 0x000fe2000801140e */
[----:B------:R-:W-:Y:S01]  /*1c9d0*/  IADD3.X R41, PT, PT, R41, UR12, RZ, P6, !PT ;  /* 0x0000000c29297c10 */ /* 0x000fe2000b7fe4ff */
[----:B-1----:R-:W-:Y:S01]  /*1c9e0*/  USHF.L.U32 UR13, UR14, 0x2, URZ ;  /* 0x000000020e0d7899 */ /* 0x002fe200080006ff */
[----:B------:R-:W-:Y:S01]  /*1c9f0*/  SEL R3, RZ, 0x4, P3 ;  /* 0x00000004ff037807 */ /* 0x000fe20001800000 */
[----:B------:R-:W-:Y:S01]  /*1ca00*/  VIADD R10, R13, UR7 ;  /* 0x000000070d0a7c36 */ /* 0x000fe20008000000 */
[----:B---3--:R-:W1:Y:S01]  /*1ca10*/  LDC R252, c[0x0][0x3a0] ;  /* 0x0000e800fffc7b82 */ /* 0x008e620000000800 */
[----:B--2---:R-:W-:Y:S01]  /*1ca20*/  LDGSTS.E [R250+-0x30000], desc[UR22][R24.64], P2 ;  /* 0xd000000018fa7fae */ /* 0x004fe200091a1016 */
[----:B------:R-:W-:-:S04]  /*1ca30*/  ISETP.GE.AND P2, PT, R105, UR6, PT ;  /* 0x0000000669007c0c */ /* 0x000fc8000bf46270 */
[----:B------:R-:W-:-:S04]  /*1ca40*/  SEL R2, RZ, 0x4, P2 ;  /* 0x00000004ff027807 */ /* 0x000fc80001000000 */
[----:B------:R-:W-:Y:S02]  /*1ca50*/  SEL R2, R2, RZ, P1 ;  /* 0x000000ff02027207 */ /* 0x000fe40000800000 */
[----:B------:R-:W-:Y:S02]  /*1ca60*/  LOP3.LUT R105, R11, 0x74, RZ, 0xfc, !PT ;  /* 0x000000740b697812 */ /* 0x000fe400078efcff */
[----:B------:R-:W-:Y:S02]  /*1ca70*/  ISETP.NE.U32.AND P2, PT, R2, RZ, PT ;  /* 0x000000ff0200720c */ /* 0x000fe40003f45070 */
[----:B------:R-:W-:Y:S02]  /*1ca80*/  ISETP.GE.AND P5, PT, R105, UR6, PT ;  /* 0x0000000669007c0c */ /* 0x000fe4000bfa6270 */
[----:B------:R-:W-:Y:S02]  /*1ca90*/  LOP3.LUT R105, R11, 0x18, RZ, 0xfc, !PT ;  /* 0x000000180b697812 */ /* 0x000fe400078efcff */
[----:B------:R-:W-:-:S02]  /*1caa0*/  SEL R2, RZ, 0x4, P5 ;  /* 0x00000004ff027807 */ /* 0x000fc40002800000 */
[----:B------:R-:W-:Y:S02]  /*1cab0*/  SEL R3, R3, RZ, P1 ;  /* 0x000000ff03037207 */ /* 0x000fe40000800000 */
[----:B------:R-:W-:-:S03]  /*1cac0*/  SEL R2, R2, RZ, P1 ;  /* 0x000000ff02027207 */ /* 0x000fc60000800000 */
[----:B------:R-:W-:Y:S01]  /*1cad0*/  LDGSTS.E [R250+-0x2e000], desc[UR22][R40.64], P2 ;  /* 0xd200000028fa7fae */ /* 0x000fe200091a1016 */
[----:B------:R-:W-:Y:S02]  /*1cae0*/  ISETP.GE.AND P2, PT, R105, UR6, PT ;  /* 0x0000000669007c0c */ /* 0x000fe4000bf46270 */
[----:B------:R-:W-:Y:S02]  /*1caf0*/  ISETP.NE.U32.AND P5, PT, R3, RZ, PT ;  /* 0x000000ff0300720c */ /* 0x000fe40003fa5070 */
[----:B------:R-:W-:Y:S02]  /*1cb00*/  IADD3 R56, P6, PT, R56, UR11, RZ ;  /* 0x0000000b38387c10 */ /* 0x000fe4000ffde0ff */
[----:B------:R-:W-:Y:S02]  /*1cb10*/  ISETP.NE.U32.AND P3, PT, R2, RZ, PT ;  /* 0x000000ff0200720c */ /* 0x000fe40003f65070 */
[----:B------:R-:W-:Y:S02]  /*1cb20*/  SEL R2, RZ, 0x4, P2 ;  /* 0x00000004ff027807 */ /* 0x000fe40001000000 */
[----:B------:R-:W-:-:S02]  /*1cb30*/  IADD3.X R57, PT, PT, R57, UR12, RZ, P6, !PT ;  /* 0x0000000c39397c10 */ /* 0x000fc4000b7fe4ff */
[----:B------:R-:W-:Y:S02]  /*1cb40*/  IADD3 R72, P6, PT, R72, UR11, RZ ;  /* 0x0000000b48487c10 */ /* 0x000fe4000ffde0ff */
        /* <DEDUP_REMOVED lines=8> */
[----:B------:R-:W-:Y:S02]  /*1cbd0*/  IADD3 R42, P6, PT, R42, UR11, RZ ;  /* 0x0000000b2a2a7c10 */ /* 0x000fe4000ffde0ff */
[----:B--2---:R-:W-:-:S04]  /*1cbe0*/  LOP3.LUT R250, R11, 0x58, RZ, 0xfc, !PT ;  /* 0x000000580bfa7812 */ /* 0x004fc800078efcff */
[----:B------:R-:W-:Y:S02]  /*1cbf0*/  ISETP.GE.AND P3, PT, R250, UR6, PT ;  /* 0x00000006fa007c0c */ /* 0x000fe4000bf66270 */
[----:B------:R-:W-:Y:S02]  /*1cc00*/  IADD3.X R43, PT, PT, R43, UR12, RZ, P6, !PT ;  /* 0x0000000c2b2b7c10 */ /* 0x000fe4000b7fe4ff */
[----:B------:R-:W-:-:S04]  /*1cc10*/  SEL R3, RZ, 0x4, P3 ;  /* 0x00000004ff037807 */ /* 0x000fc80001800000 */
[----:B------:R-:W-:Y:S02]  /*1cc20*/  SEL R3, R3, RZ, P1 ;  /* 0x000000ff03037207 */ /* 0x000fe40000800000 */
[----:B------:R-:W-:-:S04]  /*1cc30*/  IADD3 R58, P6, PT, R58, UR11, RZ ;  /* 0x0000000b3a3a7c10 */ /* 0x000fc8000ffde0ff */
[----:B------:R-:W-:Y:S02]  /*1cc40*/  IADD3.X R59, PT, PT, R59, UR12, RZ, P6, !PT ;  /* 0x0000000c3b3b7c10 */ /* 0x000fe4000b7fe4ff */
[----:B------:R-:W-:-:S04]  /*1cc50*/  IADD3 R74, P6, PT, R74, UR11, RZ ;  /* 0x0000000b4a4a7c10 */ /* 0x000fc8000ffde0ff */
[----:B------:R-:W-:Y:S01]  /*1cc60*/  IADD3.X R75, PT, PT, R75, UR12, RZ, P6, !PT ;  /* 0x0000000c4b4b7c10 */ /* 0x000fe2000b7fe4ff */
[----:B----4-:R-:W-:Y:S01]  /*1cc70*/  LDGSTS.E [R104+-0x30000], desc[UR22][R26.64], P2 ;  /* 0xd00000001a687fae */ /* 0x010fe200091a1016 */
[----:B------:R-:W-:-:S04]  /*1cc80*/  ISETP.GE.AND P2, PT, R105, UR6, PT ;  /* 0x0000000669007c0c */ /* 0x000fc8000bf46270 */
[----:B------:R-:W-:-:S04]  /*1cc90*/  SEL R2, RZ, 0x4, P2 ;  /* 0x00000004ff027807 */ /* 0x000fc80001000000 */
[----:B------:R-:W-:Y:S02]  /*1cca0*/  SEL R2, R2, RZ, P1 ;  /* 0x000000ff02027207 */ /* 0x000fe40000800000 */
[----:B------:R-:W-:Y:S02]  /*1ccb0*/  LOP3.LUT R105, R11, 0x78, RZ, 0xfc, !PT ;  /* 0x000000780b697812 */ /* 0x000fe400078efcff */
[----:B------:R-:W-:Y:S02]  /*1ccc0*/  ISETP.NE.U32.AND P2, PT, R2, RZ, PT ;  /* 0x000000ff0200720c */ /* 0x000fe40003f45070 */
[----:B------:R-:W-:Y:S02]  /*1ccd0*/  ISETP.GE.AND P5, PT, R105, UR6, PT ;  /* 0x0000000669007c0c */ /* 0x000fe4000bfa6270 */
[----:B------:R-:W-:Y:S02]  /*1cce0*/  LOP3.LUT R105, R11, 0x1c, RZ, 0xfc, !PT ;  /* 0x0000001c0b697812 */ /* 0x000fe400078efcff */
[----:B------:R-:W-:-:S04]  /*1ccf0*/  SEL R2, RZ, 0x4, P5 ;  /* 0x00000004ff027807 */ /* 0x000fc80002800000 */
[----:B------:R-:W-:-:S03]  /*1cd00*/  SEL R2, R2, RZ, P1 ;  /* 0x000000ff02027207 */ /* 0x000fc60000800000 */
[----:B------:R-:W-:Y:S01]  /*1cd10*/  LDGSTS.E [R104+-0x2e000], desc[UR22][R42.64], P2 ;  /* 0xd20000002a687fae */ /* 0x000fe200091a1016 */
[----:B------:R-:W-:Y:S02]  /*1cd20*/  ISETP.GE.AND P2, PT, R105, UR6, PT ;  /* 0x0000000669007c0c */ /* 0x000fe4000bf46270 */
[----:B------:R-:W-:Y:S02]  /*1cd30*/  ISETP.NE.U32.AND P5, PT, R3, RZ, PT ;  /* 0x000000ff0300720c */ /* 0x000fe40003fa5070 */
[----:B------:R-:W-:Y:S02]  /*1cd40*/  ISETP.NE.U32.AND P3, PT, R2, RZ, PT ;  /* 0x000000ff0200720c */ /* 0x000fe40003f65070 */
[----:B------:R-:W-:-:S04]  /*1cd50*/  SEL R2, RZ, 0x4, P2 ;  /* 0x00000004ff027807 */ /* 0x000fc80001000000 */
[----:B------:R-:W-:-:S04]  /*1cd60*/  SEL R2, R2, RZ, P1 ;  /* 0x000000ff02027207 */ /* 0x000fc80000800000 */
[----:B------:R-:W-:Y:S01]  /*1cd70*/  ISETP.NE.U32.AND P2, PT, R2, RZ, PT ;  /* 0x000000ff0200720c */ /* 0x000fe20003f45070 */
[----:B------:R-:W-:Y:S04]  /*1cd80*/  LDGSTS.E [R104+-0x2c000], desc[UR22][R58.64], P5 ;  /* 0xd40000003a687fae */ /* 0x000fe8000a9a1016 */
[----:B------:R-:W-:Y:S01]  /*1cd90*/  LDGSTS.E [R104+-0x2a000], desc[UR22][R74.64], P3 ;  /* 0xd60000004a687fae */ /* 0x000fe200099a1016 */
[----:B------:R-:W-:Y:S02]  /*1cda0*/  IADD3 R28, P3, PT, R28, UR11, RZ ;  /* 0x0000000b1c1c7c10 */ /* 0x000fe4000ff7e0ff */
[----:B------:R-:W-:Y:S02]  /*1cdb0*/  LOP3.LUT R105, R11, 0x3c, RZ, 0xfc, !PT ;  /* 0x0000003c0b697812 */ /* 0x000fe400078efcff */
[----:B------:R-:W-:-:S02]  /*1cdc0*/  IADD3.X R29, PT, PT, R29, UR12, RZ, P3, !PT ;  /* 0x0000000c1d1d7c10 */ /* 0x000fc40009ffe4ff */
[----:B------:R-:W-:Y:S02]  /*1cdd0*/  ISETP.GE.AND P5, PT, R251, UR6, PT ;  /* 0x00000006fb007c0c */ /* 0x000fe4000bfa6270 */
[----:B------:R-:W2:Y:S04]  /*1cde0*/  LDL.LU.64 R250, [R1+0x660] ;  /* 0x0006600001fa7983 */ /* 0x000ea80000300a00 */
[----:B------:R-:W-:Y:S01]  /*1cdf0*/  LDGSTS.E [R236+-0x30000], desc[UR22][R28.64], P2 ;  /* 0xd00000001cec7fae */ /* 0x000fe200091a1016 */
[----:B------:R-:W-:Y:S02]  /*1ce00*/  ISETP.GE.AND P2, PT, R105, UR6, PT ;  /* 0x0000000669007c0c */ /* 0x000fe4000bf46270 */
[----:B------:R-:W-:-:S04]  /*1ce10*/  LOP3.LUT R105, R11, 0x5c, RZ, 0xfc, !PT ;  /* 0x0000005c0b697812 */ /* 0x000fc800078efcff */
[----:B------:R-:W-:Y:S02]  /*1ce20*/  ISETP.GE.AND P3, PT, R105, UR6, PT ;  /* 0x0000000669007c0c */ /* 0x000fe4000bf66270 */
[----:B------:R-:W3:Y:S01]  /*1ce30*/  LDL.LU.64 R104, [R1+0x650] ;  /* 0x0006500001687983 */ /* 0x000ee20000300a00 */
[----:B------:R-:W4:Y:S01]  /*1ce40*/  S2R R237, SR_TID.X ;  /* 0x0000000000ed7919 */ /* 0x000f220000002100 */
[----:B------:R-:W-:-:S04]  /*1ce50*/  SEL R2, RZ, 0x4, P2 ;  /* 0x00000004ff027807 */ /* 0x000fc80001000000 */
[----:B------:R-:W-:Y:S02]  /*1ce60*/  SEL R2, R2, RZ, P1 ;  /* 0x000000ff02027207 */ /* 0x000fe40000800000 */
[----:B------:R-:W-:Y:S02]  /*1ce70*/  SEL R3, RZ, 0x4, P3 ;  /* 0x00000004ff037807 */ /* 0x000fe40001800000 */
[----:B------:R-:W-:Y:S02]  /*1ce80*/  ISETP.NE.U32.AND P2, PT, R2, RZ, PT ;  /* 0x000000ff0200720c */ /* 0x000fe40003f45070 */
[----:B------:R-:W-:Y:S02]  /*1ce90*/  SEL R2, RZ, 0x4, P5 ;  /* 0x00000004ff027807 */ /* 0x000fe40002800000 */
[----:B------:R-:W-:Y:S02]  /*1cea0*/  IADD3 R44, P6, PT, R44, UR11, RZ ;  /* 0x0000000b2c2c7c10 */ /* 0x000fe4000ffde0ff */
[----:B------:R-:W-:-:S02]  /*1ceb0*/  SEL R3, R3, RZ, P1 ;  /* 0x000000ff03037207 */ /* 0x000fc40000800000 */
[----:B------:R-:W-:Y:S02]  /*1cec0*/  SEL R2, R2, RZ, P1 ;  /* 0x000000ff02027207 */ /* 0x000fe40000800000 */
[----:B------:R-:W-:Y:S02]  /*1ced0*/  IADD3.X R45, PT, PT, R45, UR12, RZ, P6, !PT ;  /* 0x0000000c2d2d7c10 */ /* 0x000fe4000b7fe4ff */
[----:B------:R-:W-:Y:S02]  /*1cee0*/  ISETP.NE.U32.AND P5, PT, R3, RZ, PT ;  /* 0x000000ff0300720c */ /* 0x000fe40003fa5070 */
[----:B------:R-:W-:Y:S01]  /*1cef0*/  IADD3 R60, P6, PT, R60, UR11, RZ ;  /* 0x0000000b3c3c7c10 */ /* 0x000fe2000ffde0ff */
[----:B------:R-:W-:Y:S01]  /*1cf00*/  LDGSTS.E [R236+-0x2e000], desc[UR22][R44.64], P2 ;  /* 0xd20000002cec7fae */ /* 0x000fe200091a1016 */
[----:B------:R-:W-:Y:S02]  /*1cf10*/  ISETP.NE.U32.AND P3, PT, R2, RZ, PT ;  /* 0x000000ff0200720c */ /* 0x000fe40003f65070 */
[----:B------:R-:W-:-:S02]  /*1cf20*/  IADD3.X R61, PT, PT, R61, UR12, RZ, P6, !PT ;  /* 0x0000000c3d3d7c10 */ /* 0x000fc4000b7fe4ff */
[----:B------:R-:W-:Y:S02]  /*1cf30*/  IADD3 R234, P6, PT, R234, UR11, RZ ;  /* 0x0000000beaea7c10 */ /* 0x000fe4000ffde0ff */
[----:B----4-:R-:W-:Y:S02]  /*1cf40*/  LOP3.LUT R237, R237, 0x7f, RZ, 0xc0, !PT ;  /* 0x0000007feded7812 */ /* 0x010fe400078ec0ff */
[----:B------:R-:W-:Y:S01]  /*1cf50*/  IADD3.X R235, PT, PT, R235, UR12, RZ, P6, !PT ;  /* 0x0000000cebeb7c10 */ /* 0x000fe2000b7fe4ff */
[----:B------:R-:W-:Y:S01]  /*1cf60*/  LDGSTS.E [R236+-0x2c000], desc[UR22][R60.64], P5 ;  /* 0xd40000003cec7fae */ /* 0x000fe2000a9a1016 */
[----:B------:R-:W-:Y:S01]  /*1cf70*/  ISETP.GE.AND P2, PT, R237, UR6, PT ;  /* 0x00000006ed007c0c */ /* 0x000fe2000bf46270 */
[----:B------:R-:W-:Y:S02]  /*1cf80*/  USHF.L.U64.HI UR14, UR14, 0x2, UR4 ;  /* 0x000000020e0e7899 */ /* 0x000fe40008010204 */
[----:B------:R4:W-:Y:S01]  /*1cf90*/  LDGSTS.E [R236+-0x2a000], desc[UR22][R234.64], P3 ;  /* 0xd6000000eaec7fae */ /* 0x0009e200099a1016 */
[----:B------:R-:W-:-:S03]  /*1cfa0*/  SEL R2, RZ, 0x4, P2 ;  /* 0x00000004ff027807 */ /* 0x000fc60001000000 */
[----:B------:R-:W0:Y:S01]  /*1cfb0*/  LDGDEPBAR ;  /* 0x00000000000079af */ /* 0x000e220000000000 */
[----:B------:R-:W-:Y:S02]  /*1cfc0*/  SEL R2, R2, RZ, P1 ;  /* 0x000000ff02027207 */ /* 0x000fe40000800000 */
[----:B----4-:R-:W-:-:S04]  /*1cfd0*/  IADD3 R236, P2, PT, R238, UR13, RZ ;  /* 0x0000000deeec7c10 */ /* 0x010fc8000ff5e0ff */
[----:B------:R-:W-:Y:S02]  /*1cfe0*/  IADD3.X R237, PT, PT, R239, UR14, RZ, P2, !PT ;  /* 0x0000000eefed7c10 */ /* 0x000fe400097fe4ff */
[----:B------:R-:W-:Y:S02]  /*1cff0*/  IADD3 R238, P2, PT, R240, UR13, RZ ;  /* 0x0000000df0ee7c10 */ /* 0x000fe4000ff5e0ff */
[----:B------:R-:W-:Y:S02]  /*1d000*/  ISETP.NE.U32.AND P1, PT, R2, RZ, PT ;  /* 0x000000ff0200720c */ /* 0x000fe40003f25070 */
[----:B------:R-:W-:Y:S01]  /*1d010*/  IADD3.X R239, PT, PT, R241, UR14, RZ, P2, !PT ;  /* 0x0000000ef1ef7c10 */ /* 0x000fe200097fe4ff */
[----:B------:R-:W-:-:S10]  /*1d020*/  VIADD R2, R10, 0x100000 ;  /* 0x001000000a027836 */ /* 0x000fd40000000000 */
[----:B------:R-:W-:Y:S04]  /*1d030*/  LDGSTS.E [R2+-0x80000], desc[UR22][R236.64], P1 ;  /* 0x80000000ec027fae */ /* 0x000fe800089a1016 */
[----:B------:R-:W-:Y:S01]  /*1d040*/  LDGSTS.E [R2+-0x7fc00], desc[UR22][R238.64], P1 ;  /* 0x80400000ee027fae */ /* 0x000fe200089a1016 */
[----:B--2---:R-:W-:-:S04]  /*1d050*/  IADD3 R240, P2, PT, R250, UR13, RZ ;  /* 0x0000000dfaf07c10 */ /* 0x004fc8000ff5e0ff */
[----:B------:R-:W-:-:S05]  /*1d060*/  IADD3.X R241, PT, PT, R251, UR14, RZ, P2, !PT ;  /* 0x0000000efbf17c10 */ /* 0x000fca00097fe4ff */
[----:B------:R-:W-:Y:S01]  /*1d070*/  LDGSTS.E [R2+-0x7f800], desc[UR22][R240.64], P1 ;  /* 0x80800000f0027fae */ /* 0x000fe200089a1016 */
[----:B---3--:R-:W-:-:S04]  /*1d080*/  IADD3 R250, P2, PT, R104, UR13, RZ ;  /* 0x0000000d68fa7c10 */ /* 0x008fc8000ff5e0ff */
[----:B------:R-:W-:-:S05]  /*1d090*/  IADD3.X R251, PT, PT, R105, UR14, RZ, P2, !PT ;  /* 0x0000000e69fb7c10 */ /* 0x000fca00097fe4ff */
[----:B------:R2:W-:Y:S04]  /*1d0a0*/  LDGSTS.E [R2+-0x7f400], desc[UR22][R250.64], P1 ;  /* 0x80c00000fa027fae */ /* 0x0005e800089a1016 */
[----:B------:R-:W3:Y:S02]  /*1d0b0*/  LDL.LU.64 R2, [R1+0x630] ;  /* 0x0006300001027983 */ /* 0x000ee40000300a00 */
[----:B---3--:R-:W-:Y:S01]  /*1d0c0*/  IADD3 R104, P2, PT, R2, UR13, RZ ;  /* 0x0000000d02687c10 */ /* 0x008fe2000ff5e0ff */
[----:B--2---:R-:W-:-:S03]  /*1d0d0*/  VIADD R2, R10, 0x100000 ;  /* 0x001000000a027836 */ /* 0x004fc60000000000 */
[----:B------:R-:W-:-:S05]  /*1d0e0*/  IADD3.X R105, PT, PT, R3, UR14, RZ, P2, !PT ;  /* 0x0000000e03697c10 */ /* 0x000fca00097fe4ff */
[----:B------:R2:W-:Y:S04]  /*1d0f0*/  STL.64 [R1+0x60], R104 ;  /* 0x0000606801007387 */ /* 0x0005e80000100a00 */
[----:B------:R2:W-:Y:S04]  /*1d100*/  LDGSTS.E [R2+-0x7f000], desc[UR22][R104.64], P1 ;  /* 0x8100000068027fae */ /* 0x0005e800089a1016 */
[----:B------:R-:W2:Y:S02]  /*1d110*/  LDL.LU.64 R2, [R1+0x80] ;  /* 0x0000800001027983 */ /* 0x000ea40000300a00 */
[----:B--2---:R-:W-:Y:S01]  /*1d120*/  IADD3 R104, P2, PT, R2, UR13, RZ ;  /* 0x0000000d02687c10 */ /* 0x004fe2000ff5e0ff */
[----:B------:R-:W-:-:S03]  /*1d130*/  VIADD R2, R10, 0x100000 ;  /* 0x001000000a027836 */ /* 0x000fc60000000000 */
        /* <DEDUP_REMOVED lines=171> */
[----:B------:R-:W2:Y:S02]  /*1dbf0*/  LDL.64 R2, [R1+0x88] ;  /* 0x0000880001027983 */ /* 0x000ea40000100a00 */
        /* <DEDUP_REMOVED lines=15> */
[----:B------:R2:W-:Y:S04]  /*1dcf0*/  LDGSTS.E [R2+-0x5f000], desc[UR22][R104.64], P1 ;  /* 0xa100000068027fae */ /* 0x0005e800089a1016 */
[----:B------:R3:W-:Y:S01]  /*1dd00*/  STL.64 [R1+0x490], R104 ;  /* 0x0004906801007387 */ /* 0x0007e20000100a00 */
[----:B--2---:R-:W-:-:S04]  /*1dd10*/  IADD3 R2, P2, PT, R242, UR13, RZ ;  /* 0x0000000df2027c10 */ /* 0x004fc8000ff5e0ff */
[----:B------:R-:W-:Y:S01]  /*1dd20*/  IADD3.X R3, PT, PT, R243, UR14, RZ, P2, !PT ;  /* 0x0000000ef3037c10 */ /* 0x000fe200097fe4ff */
[----:B---3--:R-:W2:Y:S01]  /*1dd30*/  LDL.LU.64 R104, [R1+0xa70] ;  /* 0x000a700001687983 */ /* 0x008ea20000300a00 */
[----:B------:R-:W-:-:S03]  /*1dd40*/  IMAD.MOV.U32 R242, RZ, RZ, R2 ;  /* 0x000000fffff27224 */ /* 0x000fc600078e0002 */
[----:B------:R3:W-:Y:S01]  /*1dd50*/  STL.64 [R1+0x4b8], R2 ;  /* 0x0004b80201007387 */ /* 0x0007e20000100a00 */
[----:B------:R-:W-:Y:S02]  /*1dd60*/  IMAD.MOV.U32 R243, RZ, RZ, R3 ;  /* 0x000000fffff37224 */ /* 0x000fe400078e0003 */
[----:B---3--:R-:W-:-:S05]  /*1dd70*/  VIADD R2, R10, 0x100000 ;  /* 0x001000000a027836 */ /* 0x008fca0000000000 */
[----:B------:R3:W-:Y:S02]  /*1dd80*/  LDGSTS.E [R2+-0x5ec00], desc[UR22][R242.64], P1 ;  /* 0xa1400000f2027fae */ /* 0x0007e400089a1016 */
[----:B---3--:R-:W-:-:S04]  /*1dd90*/  IADD3 R242, P2, PT, R232, UR13, RZ ;  /* 0x0000000de8f27c10 */ /* 0x008fc8000ff5e0ff */
[----:B------:R-:W-:Y:S02]  /*1dda0*/  IADD3.X R243, PT, PT, R233, UR14, RZ, P2, !PT ;  /* 0x0000000ee9f37c10 */ /* 0x000fe400097fe4ff */
[----:B------:R-:W-:-:S03]  /*1ddb0*/  IADD3 R232, P2, PT, R230, UR13, RZ ;  /* 0x0000000de6e87c10 */ /* 0x000fc6000ff5e0ff */
[----:B------:R-:W-:Y:S01]  /*1ddc0*/  LDGSTS.E [R2+-0x5e800], desc[UR22][R242.64], P1 ;  /* 0xa1800000f2027fae */ /* 0x000fe200089a1016 */
[----:B------:R-:W-:Y:S02]  /*1ddd0*/  IADD3.X R233, PT, PT, R231, UR14, RZ, P2, !PT ;  /* 0x0000000ee7e97c10 */ /* 0x000fe400097fe4ff */
[----:B------:R-:W-:Y:S01]  /*1dde0*/  IADD3 R230, P2, PT, R228, UR13, RZ ;  /* 0x0000000de4e67c10 */ /* 0x000fe2000ff5e0ff */
[----:B------:R-:W-:Y:S03]  /*1ddf0*/  STL.64 [R1+0x4d8], R242 ;  /* 0x0004d8f201007387 */ /* 0x000fe60000100a00 */
[----:B------:R-:W-:Y:S01]  /*1de00*/  IADD3.X R231, PT, PT, R229, UR14, RZ, P2, !PT ;  /* 0x0000000ee5e77c10 */ /* 0x000fe200097fe4ff */
[----:B------:R-:W-:Y:S01]  /*1de10*/  LDGSTS.E [R2+-0x5e400], desc[UR22][R232.64], P1 ;  /* 0xa1c00000e8027fae */ /* 0x000fe200089a1016 */
[----:B------:R-:W-:-:S03]  /*1de20*/  IADD3 R228, P2, PT, R226, UR13, RZ ;  /* 0x0000000de2e47c10 */ /* 0x000fc6000ff5e0ff */
[----:B------:R3:W-:Y:S01]  /*1de30*/  STL.64 [R1+0x520], R232 ;  /* 0x000520e801007387 */ /* 0x0007e20000100a00 */
[----:B------:R-:W-:Y:S02]  /*1de40*/  IADD3.X R229, PT, PT, R227, UR14, RZ, P2, !PT ;  /* 0x0000000ee3e57c10 */ /* 0x000fe400097fe4ff */
[----:B------:R-:W-:Y:S01]  /*1de50*/  IADD3 R226, P2, PT, R224, UR13, RZ ;  /* 0x0000000de0e27c10 */ /* 0x000fe2000ff5e0ff */
[----:B------:R-:W-:Y:S03]  /*1de60*/  LDGSTS.E [R2+-0x5e000], desc[UR22][R230.64], P1 ;  /* 0xa2000000e6027fae */ /* 0x000fe600089a1016 */
[----:B------:R-:W-:Y:S01]  /*1de70*/  IADD3.X R227, PT, PT, R225, UR14, RZ, P2, !PT ;  /* 0x0000000ee1e37c10 */ /* 0x000fe200097fe4ff */
[----:B------:R-:W-:Y:S01]  /*1de80*/  STL.64 [R1+0x548], R230 ;  /* 0x000548e601007387 */ /* 0x000fe20000100a00 */
        /* <DEDUP_REMOVED lines=8> */
[----:B------:R-:W-:Y:S01]  /*1df10*/  STL.64 [R1+0x588], R226 ;  /* 0x000588e201007387 */ /* 0x000fe20000100a00 */
        /* <DEDUP_REMOVED lines=9> */
[----:B------:R4:W-:Y:S03]  /*1dfb0*/  STL.64 [R1+0x5b8], R222 ;  /* 0x0005b8de01007387 */ /* 0x0009e60000100a00 */
        /* <DEDUP_REMOVED lines=34> */
[----:B------:R-:W-:Y:S04]  /*1e1e0*/  STL.64 [R1+0x8c0], R206 ;  /* 0x0008c0ce01007387 */ /* 0x000fe80000100a00 */
[----:B------:R-:W-:Y:S01]  /*1e1f0*/  STL.64 [R1+0x8c8], R204 ;  /* 0x0008c8cc01007387 */ /* 0x000fe20000100a00 */
[----:B------:R-:W-:-:S03]  /*1e200*/  IADD3.X R195, PT, PT, R193, UR14, RZ, P2, !PT ;  /* 0x0000000ec1c37c10 */ /* 0x000fc600097fe4ff */
[----:B------:R-:W-:Y:S04]  /*1e210*/  STL.64 [R1+0x8d0], R202 ;  /* 0x0008d0ca01007387 */ /* 0x000fe80000100a00 */
[----:B------:R-:W-:Y:S04]  /*1e220*/  STL.64 [R1+0x8d8], R200 ;  /* 0x0008d8c801007387 */ /* 0x000fe80000100a00 */
[----:B------:R-:W-:Y:S04]  /*1e230*/  STL.64 [R1+0x8e0], R198 ;  /* 0x0008e0c601007387 */ /* 0x000fe80000100a00 */
[----:B------:R-:W-:Y:S04]  /*1e240*/  STL.64 [R1+0x8e8], R196 ;  /* 0x0008e8c401007387 */ /* 0x000fe80000100a00 */
[----:B---3--:R-:W3:Y:S04]  /*1e250*/  LDL.LU.64 R232, [R1+0x750] ;  /* 0x0007500001e87983 */ /* 0x008ee80000300a00 */
[----:B------:R-:W-:Y:S04]  /*1e260*/  STL.64 [R1+0x8f0], R194 ;  /* 0x0008f0c201007387 */ /* 0x000fe80000100a00 */
[----:B------:R-:W2:Y:S01]  /*1e270*/  LDL.LU.64 R242, [R1+0x738] ;  /* 0x0007380001f27983 */ /* 0x000ea20000300a00 */
[----:B------:R-:W-:-:S03]  /*1e280*/  IADD3 R192, P2, PT, R190, UR13, RZ ;  /* 0x0000000dbec07c10 */ /* 0x000fc6000ff5e0ff */
[----:B------:R-:W-:Y:S01]  /*1e290*/  LDGSTS.E [R2+-0x5b000], desc[UR22][R206.64], P1 ;  /* 0xa5000000ce027fae */ /* 0x000fe200089a1016 */
[----:B------:R-:W-:Y:S02]  /*1e2a0*/  IADD3.X R193, PT, PT, R191, UR14, RZ, P2, !PT ;  /* 0x0000000ebfc17c10 */ /* 0x000fe400097fe4ff */
[----:B------:R-:W-:Y:S01]  /*1e2b0*/  IADD3 R190, P2, PT, R188, UR13, RZ ;  /* 0x0000000dbcbe7c10 */ /* 0x000fe2000ff5e0ff */
[----:B------:R-:W-:Y:S03]  /*1e2c0*/  LDGSTS.E [R2+-0x5ac00], desc[UR22][R204.64], P1 ;  /* 0xa5400000cc027fae */ /* 0x000fe600089a1016 */
[----:B------:R-:W-:Y:S01]  /*1e2d0*/  IADD3.X R191, PT, PT, R189, UR14, RZ, P2, !PT ;  /* 0x0000000ebdbf7c10 */ /* 0x000fe200097fe4ff */
[----:B------:R-:W-:Y:S01]  /*1e2e0*/  STL.64 [R1+0x8f8], R192 ;  /* 0x0008f8c001007387 */ /* 0x000fe20000100a00 */
[----:B------:R-:W-:-:S03]  /*1e2f0*/  IADD3 R188, P2, PT, R88, UR13, RZ ;  /* 0x0000000d58bc7c10 */ /* 0x000fc6000ff5e0ff */
[----:B----4-:R-:W4:Y:S01]  /*1e300*/  LDL.LU.64 R222, [R1+0x728] ;  /* 0x0007280001de7983 */ /* 0x010f220000300a00 */
[----:B------:R-:W-:Y:S02]  /*1e310*/  IADD3.X R189, PT, PT, R89, UR14, RZ, P2, !PT ;  /* 0x0000000e59bd7c10 */ /* 0x000fe400097fe4ff */
[----:B------:R-:W-:Y:S01]  /*1e320*/  IADD3 R88, P2, PT, R80, UR13, RZ ;  /* 0x0000000d50587c10 */ /* 0x000fe2000ff5e0ff */
[----:B------:R-:W-:Y:S04]  /*1e330*/  STL.64 [R1+0x900], R190 ;  /* 0x000900be01007387 */ /* 0x000fe80000100a00 */
[----:B------:R-:W4:Y:S01]  /*1e340*/  LDL.LU.64 R224, [R1+0x710] ;  /* 0x0007100001e07983 */ /* 0x000f220000300a00 */
[----:B------:R-:W-:Y:S02]  /*1e350*/  IADD3.X R89, PT, PT, R81, UR14, RZ, P2, !PT ;  /* 0x0000000e51597c10 */ /* 0x000fe400097fe4ff */
[----:B------:R-:W-:Y:S01]  /*1e360*/  IADD3 R80, P2, PT, R8, UR13, RZ ;  /* 0x0000000d08507c10 */ /* 0x000fe2000ff5e0ff */
[----:B------:R-:W-:Y:S04]  /*1e370*/  STL.64 [R1+0x908], R188 ;  /* 0x000908bc01007387 */ /* 0x000fe80000100a00 */
[----:B------:R-:W4:Y:S01]  /*1e380*/  LDL.LU.64 R226, [R1+0x700] ;  /* 0x0007000001e27983 */ /* 0x000f220000300a00 */
[----:B------:R-:W-:-:S03]  /*1e390*/  IADD3.X R81, PT, PT, R9, UR14, RZ, P2, !PT ;  /* 0x0000000e09517c10 */ /* 0x000fc600097fe4ff */
[----:B------:R-:W-:Y:S04]  /*1e3a0*/  STL.64 [R1+0x910], R88 ;  /* 0x0009105801007387 */ /* 0x000fe80000100a00 */
[----:B------:R-:W4:Y:S04]  /*1e3b0*/  LDL.LU.64 R228, [R1+0x6f0] ;  /* 0x0006f00001e47983 */ /* 0x000f280000300a00 */
[----:B------:R3:W-:Y:S04]  /*1e3c0*/  STL.64 [R1+0x918], R80 ;  /* 0x0009185001007387 */ /* 0x0007e80000100a00 */
[----:B------:R-:W-:Y:S04]  /*1e3d0*/  LDGSTS.E [R2+-0x5a800], desc[UR22][R202.64], P1 ;  /* 0xa5800000ca027fae */ /* 0x000fe800089a1016 */
[----:B------:R-:W4:Y:S04]  /*1e3e0*/  LDL.LU.64 R230, [R1+0x6d8] ;  /* 0x0006d80001e67983 */ /* 0x000f280000300a00 */
[----:B------:R-:W-:Y:S04]  /*1e3f0*/  LDGSTS.E [R2+-0x5a400], desc[UR22][R200.64], P1 ;  /* 0xa5c00000c8027fae */ /* 0x000fe800089a1016 */
[----:B------:R-:W-:Y:S04]  /*1e400*/  LDGSTS.E [R2+-0x5a000], desc[UR22][R198.64], P1 ;  /* 0xa6000000c6027fae */ /* 0x000fe800089a1016 */
[----:B------:R-:W-:Y:S04]  /*1e410*/  LDGSTS.E [R2+-0x59c00], desc[UR22][R196.64], P1 ;  /* 0xa6400000c4027fae */ /* 0x000fe800089a1016 */
[----:B------:R-:W-:Y:S04]  /*1e420*/  LDGSTS.E [R2+-0x59800], desc[UR22][R194.64], P1 ;  /* 0xa6800000c2027fae */ /* 0x000fe800089a1016 */
[----:B------:R-:W-:Y:S04]  /*1e430*/  LDGSTS.E [R2+-0x59400], desc[UR22][R192.64], P1 ;  /* 0xa6c00000c0027fae */ /* 0x000fe800089a1016 */
[----:B------:R-:W-:Y:S04]  /*1e440*/  LDGSTS.E [R2+-0x59000], desc[UR22][R190.64], P1 ;  /* 0xa7000000be027fae */ /* 0x000fe800089a1016 */
[----:B------:R-:W-:Y:S04]  /*1e450*/  LDGSTS.E [R2+-0x58c00], desc[UR22][R188.64], P1 ;  /* 0xa7400000bc027fae */ /* 0x000fe800089a1016 */
[----:B------:R-:W-:Y:S04]  /*1e460*/  LDGSTS.E [R2+-0x58800], desc[UR22][R88.64], P1 ;  /* 0xa780000058027fae */ /* 0x000fe800089a1016 */
[----:B------:R3:W-:Y:S02]  /*1e470*/  LDGSTS.E [R2+-0x58400], desc[UR22][R80.64], P1 ;  /* 0xa7c0000050027fae */ /* 0x0007e400089a1016 */
[----:B---3--:R-:W-:-:S04]  /*1e480*/  IADD3 R80, P2, PT, R232, UR13, RZ ;  /* 0x0000000de8507c10 */ /* 0x008fc8000ff5e0ff */
[----:B------:R-:W-:Y:S02]  /*1e490*/  IADD3.X R81, PT, PT, R233, UR14, RZ, P2, !PT ;  /* 0x0000000ee9517c10 */ /* 0x000fe400097fe4ff */
[----:B------:R-:W3:Y:S01]  /*1e4a0*/  LDL.LU.64 R232, [R1+0x6c0] ;  /* 0x0006c00001e87983 */ /* 0x000ee20000300a00 */
[----:B--2---:R-:W-:-:S04]  /*1e4b0*/  IADD3 R88, P2, PT, R242, UR13, RZ ;  /* 0x0000000df2587c10 */ /* 0x004fc8000ff5e0ff */
[----:B------:R-:W-:Y:S02]  /*1e4c0*/  IADD3.X R89, PT, PT, R243, UR14, RZ, P2, !PT ;  /* 0x0000000ef3597c10 */ /* 0x000fe400097fe4ff */
[----:B------:R-:W2:Y:S01]  /*1e4d0*/  LDL.LU.64 R242, [R1+0x6b0] ;  /* 0x0006b00001f27983 */ /* 0x000ea20000300a00 */
[----:B----4-:R-:W-:-:S04]  /*1e4e0*/  IADD3 R8, P2, PT, R222, UR13, RZ ;  /* 0x0000000dde087c10 */ /* 0x010fc8000ff5e0ff */
[----:B------:R-:W-:Y:S02]  /*1e4f0*/  IADD3.X R9, PT, PT, R223, UR14, RZ, P2, !PT ;  /* 0x0000000edf097c10 */ /* 0x000fe400097fe4ff */
[----:B------:R-:W4:Y:S01]  /*1e500*/  LDL.LU.64 R222, [R1+0x698] ;  /* 0x0006980001de7983 */ /* 0x000f220000300a00 */
[----:B------:R-:W-:-:S04]  /*1e510*/  IADD3 R188, P2, PT, R224, UR13, RZ ;  /* 0x0000000de0bc7c10 */ /* 0x000fc8000ff5e0ff */
        /* <DEDUP_REMOVED lines=11> */
[----:B---3--:R-:W-:-:S04]  /*1e5d0*/  IADD3 R196, P2, PT, R232, UR13, RZ ;  /* 0x0000000de8c47c10 */ /* 0x008fc8000ff5e0ff */
[----:B------:R-:W-:Y:S02]  /*1e5e0*/  IADD3.X R197, PT, PT, R233, UR14, RZ, P2, !PT ;  /* 0x0000000ee9c57c10 */ /* 0x000fe400097fe4ff */
[----:B------:R-:W3:Y:S01]  /*1e5f0*/  LDL.LU.64 R232, [R1+0x620] ;  /* 0x0006200001e87983 */ /* 0x000ee20000300a00 */
[----:B--2---:R-:W-:-:S04]  /*1e600*/  IADD3 R200, P2, PT, R242, UR13, RZ ;  /* 0x0000000df2c87c10 */ /* 0x004fc8000ff5e0ff */
[----:B------:R-:W-:Y:S02]  /*1e610*/  IADD3.X R201, PT, PT, R243, UR14, RZ, P2, !PT ;  /* 0x0000000ef3c97c10 */ /* 0x000fe400097fe4ff */
[----:B------:R-:W2:Y:S04]  /*1e620*/  LDL.LU.64 R242, [R1+0x608] ;  /* 0x0006080001f27983 */ /* 0x000ea80000300a00 */
[----:B------:R-:W2:Y:S04]  /*1e630*/  LDL.LU.64 R216, [R1+0x5f8] ;  /* 0x0005f80001d87983 */ /* 0x000ea80000300a00 */
[----:B------:R-:W2:Y:S01]  /*1e640*/  LDL.LU.64 R220, [R1+0x5e0] ;  /* 0x0005e00001dc7983 */ /* 0x000ea20000300a00 */
[----:B----4-:R-:W-:-:S04]  /*1e650*/  IADD3 R204, P2, PT, R222, UR13, RZ ;  /* 0x0000000ddecc7c10 */ /* 0x010fc8000ff5e0ff */
[----:B------:R-:W-:Y:S02]  /*1e660*/  IADD3.X R205, PT, PT, R223, UR14, RZ, P2, !PT ;  /* 0x0000000edfcd7c10 */ /* 0x000fe400097fe4ff */
[----:B------:R-:W4:Y:S01]  /*1e670*/  LDL.LU.64 R222, [R1+0x5c8] ;  /* 0x0005c80001de7983 */ /* 0x000f220000300a00 */
[----:B------:R-:W-:-:S04]  /*1e680*/  IADD3 R208, P2, PT, R224, UR13, RZ ;  /* 0x0000000de0d07c10 */ /* 0x000fc8000ff5e0ff */
[----:B------:R-:W-:Y:S02]  /*1e690*/  IADD3.X R209, PT, PT, R225, UR14, RZ, P2, !PT ;  /* 0x0000000ee1d17c10 */ /* 0x000fe400097fe4ff */
[----:B------:R-:W-:-:S04]  /*1e6a0*/  IADD3 R212, P2, PT, R226, UR13, RZ ;  /* 0x0000000de2d47c10 */ /* 0x000fc8000ff5e0ff */
[----:B------:R-:W-:Y:S02]  /*1e6b0*/  IADD3.X R213, PT, PT, R227, UR14, RZ, P2, !PT ;  /* 0x0000000ee3d57c10 */ /* 0x000fe400097fe4ff */
[----:B------:R-:W4:Y:S01]  /*1e6c0*/  LDL.LU.64 R226, [R1+0x5b0] ;  /* 0x0005b00001e27983 */ /* 0x000f220000300a00 */
[----:B------:R-:W-:-:S04]  /*1e6d0*/  IADD3 R218, P2, PT, R228, UR13, RZ ;  /* 0x0000000de4da7c10 */ /* 0x000fc8000ff5e0ff */
[----:B------:R-:W-:Y:S02]  /*1e6e0*/  IADD3.X R219, PT, PT, R229, UR14, RZ, P2, !PT ;  /* 0x0000000ee5db7c10 */ /* 0x000fe400097fe4ff */
[----:B------:R-:W-:-:S04]  /*1e6f0*/  IADD3 R224, P2, PT, R230, UR13, RZ ;  /* 0x0000000de6e07c10 */ /* 0x000fc8000ff5e0ff */
[----:B------:R-:W-:Y:S02]  /*1e700*/  IADD3.X R225, PT, PT, R231, UR14, RZ, P2, !PT ;  /* 0x0000000ee7e17c10 */ /* 0x000fe400097fe4ff */
[----:B------:R-:W4:Y:S01]  /*1e710*/  LDL.LU.64 R230, [R1+0x598] ;  /* 0x0005980001e67983 */ /* 0x000f220000300a00 */
[----:B------:R-:W-:-:S05]  /*1e720*/  VIADD R2, R245, 0x100000 ;  /* 0x00100000f5027836 */ /* 0x000fca0000000000 */
        /* <DEDUP_REMOVED lines=13> */
[----:B------:R-:W-:Y:S01]  /*1e800*/  LDGSTS.E [R2+-0x7cb00], desc[UR22][R224.64], P1 ;  /* 0x83500000e0027fae */ /* 0x000fe200089a1016 */
[----:B---3--:R-:W-:-:S04]  /*1e810*/  IADD3 R228, P2, PT, R232, UR13, RZ ;  /* 0x0000000de8e47c10 */ /* 0x008fc8000ff5e0ff */
[----:B------:R-:W-:Y:S02]  /*1e820*/  IADD3.X R229, PT, PT, R233, UR14, RZ, P2, !PT ;  /* 0x0000000ee9e57c10 */ /* 0x000fe400097fe4ff */
[----:B------:R-:W3:Y:S01]  /*1e830*/  LDL.LU.64 R232, [R1+0x580] ;  /* 0x0005800001e87983 */ /* 0x000ee20000300a00 */
[----:B--2---:R-:W-:-:S03]  /*1e840*/  IADD3 R198, P2, PT, R242, UR13, RZ ;  /* 0x0000000df2c67c10 */ /* 0x004fc6000ff5e0ff */
[----:B------:R-:W-:Y:S01]  /*1e850*/  LDGSTS.E [R2+-0x7c700], desc[UR22][R228.64], P1 ;  /* 0x83900000e4027fae */ /* 0x000fe200089a1016 */
[----:B------:R-:W-:-:S05]  /*1e860*/  IADD3.X R199, PT, PT, R243, UR14, RZ, P2, !PT ;  /* 0x0000000ef3c77c10 */ /* 0x000fca00097fe4ff */
[----:B------:R2:W-:Y:S04]  /*1e870*/  STL.64 [R1+0x78], R198 ;  /* 0x000078c601007387 */ /* 0x0005e80000100a00 */
[----:B------:R-:W3:Y:S04]  /*1e880*/  LDL.LU.64 R242, [R1+0x568] ;  /* 0x0005680001f27983 */ /* 0x000ee80000300a00 */
[----:B------:R2:W-:Y:S02]  /*1e890*/  LDGSTS.E [R2+-0x7c300], desc[UR22][R198.64], P1 ;  /* 0x83d00000c6027fae */ /* 0x0005e400089a1016 */
[----:B--2---:R-:W-:-:S04]  /*1e8a0*/  IADD3 R198, P2, PT, R216, UR13, RZ ;  /* 0x0000000dd8c67c10 */ /* 0x004fc8000ff5e0ff */
[----:B------:R-:W-:-:S05]  /*1e8b0*/  IADD3.X R199, PT, PT, R217, UR14, RZ, P2, !PT ;  /* 0x0000000ed9c77c10 */ /* 0x000fca00097fe4ff */
[----:B------:R2:W-:Y:S04]  /*1e8c0*/  STL.64 [R1+0xa8], R198 ;  /* 0x0000a8c601007387 */ /* 0x0005e80000100a00 */
[----:B------:R2:W-:Y:S04]  /*1e8d0*/  LDGSTS.E [R2+-0x7bf00], desc[UR22][R198.64], P1 ;  /* 0x84100000c6027fae */ /* 0x0005e800089a1016 */
[----:B------:R-:W3:Y:S01]  /*1e8e0*/  LDL.LU.64 R216, [R1+0x558] ;  /* 0x0005580001d87983 */ /* 0x000ee20000300a00 */
[----:B--2---:R-:W-:-:S04]  /*1e8f0*/  IADD3 R198, P2, PT, R220, UR13, RZ ;  /* 0x0000000ddcc67c10 */ /* 0x004fc8000ff5e0ff */
[----:B------:R-:W-:-:S05]  /*1e900*/  IADD3.X R199, PT, PT, R221, UR14, RZ, P2, !PT ;  /* 0x0000000eddc77c10 */ /* 0x000fca00097fe4ff */
[----:B------:R4:W-:Y:S04]  /*1e910*/  STL.64 [R1+0xc8], R198 ;  /* 0x0000c8c601007387 */ /* 0x0009e80000100a00 */
[----:B------:R-:W2:Y:S04]  /*1e920*/  LDL.LU.64 R220, [R1+0x530] ;  /* 0x0005300001dc7983 */ /* 0x000ea80000300a00 */
[----:B------:R4:W-:Y:S02]  /*1e930*/  LDGSTS.E [R2+-0x7bb00], desc[UR22][R198.64], P1 ;  /* 0x84500000c6027fae */ /* 0x0009e400089a1016 */
[----:B----4-:R-:W-:-:S04]  /*1e940*/  IADD3 R198, P2, PT, R222, UR13, RZ ;  /* 0x0000000ddec67c10 */ /* 0x010fc8000ff5e0ff */
[----:B------:R-:W-:-:S05]  /*1e950*/  IADD3.X R199, PT, PT, R223, UR14, RZ, P2, !PT ;  /* 0x0000000edfc77c10 */ /* 0x000fca00097fe4ff */
[----:B------:R4:W-:Y:S04]  /*1e960*/  STL.64 [R1+0x118], R198 ;  /* 0x000118c601007387 */ /* 0x0009e80000100a00 */
[----:B------:R4:W-:Y:S04]  /*1e970*/  LDGSTS.E [R2+-0x7b700], desc[UR22][R198.64], P1 ;  /* 0x84900000c6027fae */ /* 0x0009e800089a1016 */
[----:B------:R-:W2:Y:S01]  /*1e980*/  LDL.LU.64 R222, [R1+0x518] ;  /* 0x0005180001de7983 */ /* 0x000ea20000300a00 */
        /* <DEDUP_REMOVED lines=8> */
[----:B------:R-:W4:Y:S04]  /*1ea10*/  LDL.LU.64 R230, [R1+0x4c8] ;  /* 0x0004c80001e67983 */ /* 0x000f280000300a00 */
[----:B------:R3:W-:Y:S02]  /*1ea20*/  LDGSTS.E [R2+-0x7af00], desc[UR22][R198.64], P1 ;  /* 0x85100000c6027fae */ /* 0x0007e400089a1016 */
[----:B---3--:R-:W-:-:S04]  /*1ea30*/  IADD3 R198, P2, PT, R232, UR13, RZ ;  /* 0x0000000de8c67c10 */ /* 0x008fc8000ff5e0ff */
[----:B------:R-:W-:-:S05]  /*1ea40*/  IADD3.X R199, PT, PT, R233, UR14, RZ, P2, !PT ;  /* 0x0000000ee9c77c10 */ /* 0x000fca00097fe4ff */
[----:B------:R3:W-:Y:S04]  /*1ea50*/  STL.64 [R1+0x170], R198 ;  /* 0x000170c601007387 */ /* 0x0007e80000100a00 */
[----:B------:R3:W-:Y:S04]  /*1ea60*/  LDGSTS.E [R2+-0x7ab00], desc[UR22][R198.64], P1 ;  /* 0x85500000c6027fae */ /* 0x0007e800089a1016 */
[----:B------:R-:W4:Y:S01]  /*1ea70*/  LDL.LU.64 R232, [R1+0x488] ;  /* 0x0004880001e87983 */ /* 0x000f220000300a00 */
[----:B---3--:R-:W-:-:S04]  /*1ea80*/  IADD3 R198, P2, PT, R242, UR13, RZ ;  /* 0x0000000df2c67c10 */ /* 0x008fc8000ff5e0ff */
        /* <DEDUP_REMOVED lines=8> */
[----:B------:R-:W3:Y:S01]  /*1eb10*/  LDL.LU.64 R214, [R1+0x3e0] ;  /* 0x0003e00001d67983 */ /* 0x000ee20000300a00 */
[----:B--2---:R-:W-:-:S04]  /*1eb20*/  IADD3 R198, P2, PT, R220, UR13, RZ ;  /* 0x0000000ddcc67c10 */ /* 0x004fc8000ff5e0ff */
[----:B------:R-:W-:-:S05]  /*1eb30*/  IADD3.X R199, PT, PT, R221, UR14, RZ, P2, !PT ;  /* 0x0000000eddc77c10 */ /* 0x000fca00097fe4ff */
[----:B------:R2:W-:Y:S04]  /*1eb40*/  STL.64 [R1+0x1c8], R198 ;  /* 0x0001c8c601007387 */ /* 0x0005e80000100a00 */
[----:B------:R-:W3:Y:S04]  /*1eb50*/  LDL.LU.64 R216, [R1+0x388] ;  /* 0x0003880001d87983 */ /* 0x000ee80000300a00 */
[----:B------:R2:W-:Y:S04]  /*1eb60*/  LDGSTS.E [R2+-0x79f00], desc[UR22][R198.64], P1 ;  /* 0x86100000c6027fae */ /* 0x0005e800089a1016 */
[----:B------:R-:W3:Y:S01]  /*1eb70*/  LDL.LU.64 R220, [R1+0x340] ;  /* 0x0003400001dc7983 */ /* 0x000ee20000300a00 */
        /* <DEDUP_REMOVED lines=8> */
[----:B------:R4:W-:Y:S04]  /*1ec00*/  LDGSTS.E [R2+-0x79700], desc[UR22][R198.64], P1 ;  /* 0x86900000c6027fae */ /* 0x0009e800089a1016 */
[----:B------:R-:W2:Y:S01]  /*1ec10*/  LDL.LU.64 R226, [R1+0x2b0] ;  /* 0x0002b00001e27983 */ /* 0x000ea20000300a00 */
[----:B----4-:R-:W-:-:S04]  /*1ec20*/  IADD3 R198, P2, PT, R230, UR13, RZ ;  /* 0x0000000de6c67c10 */ /* 0x010fc8000ff5e0ff */
[----:B------:R-:W-:-:S05]  /*1ec30*/  IADD3.X R199, PT, PT, R231, UR14, RZ, P2, !PT ;  /* 0x0000000ee7c77c10 */ /* 0x000fca00097fe4ff */
[----:B------:R4:W-:Y:S04]  /*1ec40*/  STL.64 [R1+0x230], R198 ;  /* 0x000230c601007387 */ /* 0x0009e80000100a00 */
[----:B------:R-:W2:Y:S04]  /*1ec50*/  LDL.LU.64 R230, [R1+0xc0] ;  /* 0x0000c00001e67983 */ /* 0x000ea80000300a00 */
[----:B------:R4:W-:Y:S02]  /*1ec60*/  LDGSTS.E [R2+-0x79300], desc[UR22][R198.64], P1 ;  /* 0x86d00000c6027fae */ /* 0x0009e400089a1016 */
[----:B----4-:R-:W-:-:S04]  /*1ec70*/  IADD3 R198, P2, PT, R232, UR13, RZ ;  /* 0x0000000de8c67c10 */ /* 0x010fc8000ff5e0ff */
[----:B------:R-:W-:Y:S02]  /*1ec80*/  IADD3.X R199, PT, PT, R233, UR14, RZ, P2, !PT ;  /* 0x0000000ee9c77c10 */ /* 0x000fe400097fe4ff */
[----:B------:R-:W4:Y:S04]  /*1ec90*/  LDL.LU.64 R232, [R1+0x98] ;  /* 0x0000980001e87983 */ /* 0x000f280000300a00 */
[----:B------:R1:W-:Y:S04]  /*1eca0*/  STL.64 [R1+0x250], R198 ;  /* 0x000250c601007387 */ /* 0x0003e80000100a00 */
[----:B------:R1:W-:Y:S02]  /*1ecb0*/  LDGSTS.E [R2+-0x78f00], desc[UR22][R198.64], P1 ;  /* 0x87100000c6027fae */ /* 0x0003e400089a1016 */
[----:B-1----:R-:W-:-:S04]  /*1ecc0*/  IADD3 R198, P2, PT, R242, UR13, RZ ;  /* 0x0000000df2c67c10 */ /* 0x002fc8000ff5e0ff */
[----:B------:R-:W-:Y:S02]  /*1ecd0*/  IADD3.X R199, PT, PT, R243, UR14, RZ, P2, !PT ;  /* 0x0000000ef3c77c10 */ /* 0x000fe400097fe4ff */
[----:B------:R-:W4:Y:S04]  /*1ece0*/  LDL.64 R242, [R1+0x70] ;  /* 0x0000700001f27983 */ /* 0x000f280000100a00 */
[----:B------:R3:W-:Y:S04]  /*1ecf0*/  STL.64 [R1+0x270], R198 ;  /* 0x000270c601007387 */ /* 0x0007e80000100a00 */
[----:B------:R3:W-:Y:S02]  /*1ed00*/  LDGSTS.E [R2+-0x78b00], desc[UR22][R198.64], P1 ;  /* 0x87500000c6027fae */ /* 0x0007e400089a1016 */
[----:B---3--:R-:W-:-:S04]  /*1ed10*/  IADD3 R198, P2, PT, R214, UR13, RZ ;  /* 0x0000000dd6c67c10 */ /* 0x008fc8000ff5e0ff */
[----:B------:R-:W-:-:S05]  /*1ed20*/  IADD3.X R199, PT, PT, R215, UR14, RZ, P2, !PT ;  /* 0x0000000ed7c77c10 */ /* 0x000fca00097fe4ff */
[----:B------:R1:W-:Y:S04]  /*1ed30*/  STL.64 [R1+0x288], R198 ;  /* 0x000288c601007387 */ /* 0x0003e80000100a00 */
[----:B------:R1:W-:Y:S02]  /*1ed40*/  LDGSTS.E [R2+-0x78700], desc[UR22][R198.64], P1 ;  /* 0x87900000c6027fae */ /* 0x0003e400089a1016 */
[----:B-1----:R-:W-:-:S04]  /*1ed50*/  IADD3 R198, P2, PT, R216, UR13, RZ ;  /* 0x0000000dd8c67c10 */ /* 0x002fc8000ff5e0ff */
        /* <DEDUP_REMOVED lines=11> */
[----:B--2---:R-:W-:-:S04]  /*1ee10*/  IADD3 R198, P2, PT, R226, UR13, RZ ;  /* 0x0000000de2c67c10 */ /* 0x004fc8000ff5e0ff */
[----:B------:R-:W-:-:S05]  /*1ee20*/  IADD3.X R199, PT, PT, R227, UR14, RZ, P2, !PT ;  /* 0x0000000ee3c77c10 */ /* 0x000fca00097fe4ff */
[----:B------:R1:W-:Y:S04]  /*1ee30*/  STL.64 [R1+0x318], R198 ;  /* 0x000318c601007387 */ /* 0x0003e80000100a00 */
[----:B------:R1:W-:Y:S02]  /*1ee40*/  LDGSTS.E [R2+-0x5f700], desc[UR22][R198.64], P1 ;  /* 0xa0900000c6027fae */ /* 0x0003e400089a1016 */
[----:B-1----:R-:W-:-:S04]  /*1ee50*/  IADD3 R198, P2, PT, R230, UR13, RZ ;  /* 0x0000000de6c67c10 */ /* 0x002fc8000ff5e0ff */
[----:B------:R-:W-:-:S05]  /*1ee60*/  IADD3.X R199, PT, PT, R231, UR14, RZ, P2, !PT ;  /* 0x0000000ee7c77c10 */ /* 0x000fca00097fe4ff */
[----:B------:R4:W-:Y:S04]  /*1ee70*/  STL.64 [R1+0x330], R198 ;  /* 0x000330c601007387 */ /* 0x0009e80000100a00 */
[----:B------:R4:W-:Y:S02]  /*1ee80*/  LDGSTS.E [R2+-0x5f300], desc[UR22][R198.64], P1 ;  /* 0xa0d00000c6027fae */ /* 0x0009e400089a1016 */
[----:B----4-:R-:W-:-:S04]  /*1ee90*/  IADD3 R198, P2, PT, R232, UR13, RZ ;  /* 0x0000000de8c67c10 */ /* 0x010fc8000ff5e0ff */
        /* <DEDUP_REMOVED lines=8> */
[----:B------:R-:W-:Y:S02]  /*1ef20*/  IADD3.X R199, PT, PT, R83, UR14, RZ, P2, !PT ;  /* 0x0000000e53c77c10 */ /* 0x000fe400097fe4ff */
[----:B------:R-:W-:-:S03]  /*1ef30*/  IADD3 R82, P2, PT, R90, UR13, RZ ;  /* 0x0000000d5a527c10 */ /* 0x000fc6000ff5e0ff */
[----:B------:R-:W-:Y:S01]  /*1ef40*/  LDGSTS.E [R2+-0x5e700], desc[UR22][R198.64], P1 ;  /* 0xa1900000c6027fae */ /* 0x000fe200089a1016 */
[----:B------:R-:W-:-:S03]  /*1ef50*/  IADD3.X R83, PT, PT, R91, UR14, RZ, P2, !PT ;  /* 0x0000000e5b537c10 */ /* 0x000fc600097fe4ff */
[----:B------:R-:W-:Y:S04]  /*1ef60*/  STL.64 [R1+0x3a0], R198 ;  /* 0x0003a0c601007387 */ /* 0x000fe80000100a00 */
        /* <DEDUP_REMOVED lines=73> */
[----:B------:R1:W-:Y:S04]  /*1f400*/  LDGSTS.E [R2+-0x59b00], desc[UR22][R82.64], P1 ;  /* 0xa650000052027fae */ /* 0x0003e800089a1016 */
[----:B------:R-:W2:Y:S01]  /*1f410*/  LDL.LU.64 R220, [R1+0x818] ;  /* 0x0008180001dc7983 */ /* 0x000ea20000300a00 */
[----:B-1----:R-:W-:-:S04]  /*1f420*/  IADD3 R82, P2, PT, R176, UR13, RZ ;  /* 0x0000000db0527c10 */ /* 0x002fc8000ff5e0ff */
[----:B------:R-:W-:-:S05]  /*1f430*/  IADD3.X R83, PT, PT, R177, UR14, RZ, P2, !PT ;  /* 0x0000000eb1537c10 */ /* 0x000fca00097fe4ff */
[----:B------:R1:W-:Y:S04]  /*1f440*/  STL.64 [R1+0x608], R82 ;  /* 0x0006085201007387 */ /* 0x0003e80000100a00 */
[----:B------:R1:W-:Y:S04]  /*1f450*/  LDGSTS.E [R2+-0x59700], desc[UR22][R82.64], P1 ;  /* 0xa690000052027fae */ /* 0x0003e800089a1016 */
[----:B------:R-:W3:Y:S01]  /*1f460*/  LDL.LU.64 R222, [R1+0x808] ;  /* 0x0008080001de7983 */ /* 0x000ee20000300a00 */
[----:B-1----:R-:W-:-:S04]  /*1f470*/  IADD3 R82, P2, PT, R178, UR13, RZ ;  /* 0x0000000db2527c10 */ /* 0x002fc8000ff5e0ff */
[----:B------:R-:W-:-:S05]  /*1f480*/  IADD3.X R83, PT, PT, R179, UR14, RZ, P2, !PT ;  /* 0x0000000eb3537c10 */ /* 0x000fca00097fe4ff */
[----:B------:R1:W-:Y:S04]  /*1f490*/  STL.64 [R1+0x620], R82 ;  /* 0x0006205201007387 */ /* 0x0003e80000100a00 */
[----:B------:R1:W-:Y:S04]  /*1f4a0*/  LDGSTS.E [R2+-0x59300], desc[UR22][R82.64], P1 ;  /* 0xa6d0000052027fae */ /* 0x0003e800089a1016 */
[----:B------:R-:W4:Y:S01]  /*1f4b0*/  LDL.LU.64 R226, [R1+0x7f8] ;  /* 0x0007f80001e27983 */ /* 0x000f220000300a00 */
        /* <DEDUP_REMOVED lines=13> */
[----:B------:R-:W4:Y:S04]  /*1f590*/  LDL.LU.64 R242, [R1+0x7d0] ;  /* 0x0007d00001f27983 */ /* 0x000f280000300a00 */
[----:B------:R1:W-:Y:S01]  /*1f5a0*/  LDGSTS.E [R2+-0x58700], desc[UR22][R82.64], P1 ;  /* 0xa790000052027fae */ /* 0x0003e200089a1016 */
[----:B------:R-:W-:Y:S01]  /*1f5b0*/  VIADD R245, R245, 0x100000 ;  /* 0x00100000f5f57836 */ /* 0x000fe20000000000 */
[----:B-1----:R-:W-:-:S04]  /*1f5c0*/  IADD3 R82, P2, PT, R186, UR13, RZ ;  /* 0x0000000dba527c10 */ /* 0x002fc8000ff5e0ff */
[----:B------:R-:W-:-:S05]  /*1f5d0*/  IADD3.X R83, PT, PT, R187, UR14, RZ, P2, !PT ;  /* 0x0000000ebb537c10 */ /* 0x000fca00097fe4ff */
[----:B------:R3:W-:Y:S04]  /*1f5e0*/  STL.64 [R1+0x688], R82 ;  /* 0x0006885201007387 */ /* 0x0007e80000100a00 */
[----:B------:R-:W4:Y:S04]  /*1f5f0*/  LDL.LU.64 R216, [R1+0x7c0] ;  /* 0x0007c00001d87983 */ /* 0x000f280000300a00 */
[----:B------:R3:W-:Y:S01]  /*1f600*/  LDGSTS.E [R245+-0x58300], desc[UR22][R82.64], P1 ;  /* 0xa7d0000052f57fae */ /* 0x0007e200089a1016 */
[----:B--2---:R-:W-:-:S04]  /*1f610*/  IADD3 R90, P2, PT, R220, UR13, RZ ;  /* 0x0000000ddc5a7c10 */ /* 0x004fc8000ff5e0ff */
[----:B------:R-:W-:Y:S02]  /*1f620*/  IADD3.X R91, PT, PT, R221, UR14, RZ, P2, !PT ;  /* 0x0000000edd5b7c10 */ /* 0x000fe400097fe4ff */
[----:B------:R-:W2:Y:S01]  /*1f630*/  LDL.LU.64 R220, [R1+0x7b0] ;  /* 0x0007b00001dc7983 */ /* 0x000ea20000300a00 */
[----:B---3--:R-:W-:-:S04]  /*1f640*/  IADD3 R82, P2, PT, R222, UR13, RZ ;  /* 0x0000000dde527c10 */ /* 0x008fc8000ff5e0ff */
[----:B------:R-:W-:Y:S02]  /*1f650*/  IADD3.X R83, PT, PT, R223, UR14, RZ, P2, !PT ;  /* 0x0000000edf537c10 */ /* 0x000fe400097fe4ff */
[----:B------:R-:W3:Y:S01]  /*1f660*/  LDL.LU.64 R222, [R1+0x7a0] ;  /* 0x0007a00001de7983 */ /* 0x000ee20000300a00 */
        /* <DEDUP_REMOVED lines=32> */
[----:B------:R-:W4:Y:S04]  /*1f870*/  LDL.LU.64 R242, [R1+0x6d0] ;  /* 0x0006d00001f27983 */ /* 0x000f280000300a00 */
[----:B------:R-:W4:Y:S04]  /*1f880*/  LDL.LU.64 R202, [R1+0x6b8] ;  /* 0x0006b80001ca7983 */ /* 0x000f280000300a00 */
[----:B------:R-:W4:Y:S04]  /*1f890*/  LDL.LU.64 R206, [R1+0x6a0] ;  /* 0x0006a00001ce7983 */ /* 0x000f280000300a00 */
[----:B------:R-:W4:Y:S04]  /*1f8a0*/  LDL.LU.64 R198, [R1+0x680] ;  /* 0x0006800001c67983 */ /* 0x000f280000300a00 */
[----:B------:R-:W4:Y:S01]  /*1f8b0*/  LDL.LU.64 R214, [R1+0x658] ;  /* 0x0006580001d67983 */ /* 0x000f220000300a00 */
[----:B------:R-:W-:-:S04]  /*1f8c0*/  IADD3 R180, P2, PT, R216, UR13, RZ ;  /* 0x0000000dd8b47c10 */ /* 0x000fc8000ff5e0ff */
[----:B------:R-:W-:Y:S02]  /*1f8d0*/  IADD3.X R181, PT, PT, R217, UR14, RZ, P2, !PT ;  /* 0x0000000ed9b57c10 */ /* 0x000fe400097fe4ff */
[----:B--2---:R-:W-:-:S04]  /*1f8e0*/  IADD3 R210, P2, PT, R220, UR13, RZ ;  /* 0x0000000ddcd27c10 */ /* 0x004fc8000ff5e0ff */
[----:B------:R-:W-:Y:S02]  /*1f8f0*/  IADD3.X R211, PT, PT, R221, UR14, RZ, P2, !PT ;  /* 0x0000000eddd37c10 */ /* 0x000fe400097fe4ff */
[----:B---3--:R-:W-:-:S04]  /*1f900*/  IADD3 R216, P2, PT, R222, UR13, RZ ;  /* 0x0000000dded87c10 */ /* 0x008fc8000ff5e0ff */
[----:B------:R-:W-:Y:S02]  /*1f910*/  IADD3.X R217, PT, PT, R223, UR14, RZ, P2, !PT ;  /* 0x0000000edfd97c10 */ /* 0x000fe400097fe4ff */
[----:B------:R-:W2:Y:S01]  /*1f920*/  LDL.LU.64 R222, [R1+0x638] ;  /* 0x0006380001de7983 */ /* 0x000ea20000300a00 */
[----:B----4-:R-:W-:-:S04]  /*1f930*/  IADD3 R220, P2, PT, R226, UR13, RZ ;  /* 0x0000000de2dc7c10 */ /* 0x010fc8000ff5e0ff */
[----:B------:R-:W-:Y:S02]  /*1f940*/  IADD3.X R221, PT, PT, R227, UR14, RZ, P2, !PT ;  /* 0x0000000ee3dd7c10 */ /* 0x000fe400097fe4ff */
[----:B------:R-:W-:-:S04]  /*1f950*/  IADD3 R226, P2, PT, R232, UR13, RZ ;  /* 0x0000000de8e27c10 */ /* 0x000fc8000ff5e0ff */
[----:B------:R-:W-:Y:S02]  /*1f960*/  IADD3.X R227, PT, PT, R233, UR14, RZ, P2, !PT ;  /* 0x0000000ee9e37c10 */ /* 0x000fe400097fe4ff */
[----:B------:R-:W-:-:S04]  /*1f970*/  IADD3 R232, P2, PT, R230, UR13, RZ ;  /* 0x0000000de6e87c10 */ /* 0x000fc8000ff5e0ff */
[----:B------:R-:W-:Y:S02]  /*1f980*/  IADD3.X R233, PT, PT, R231, UR14, RZ, P2, !PT ;  /* 0x0000000ee7e97c10 */ /* 0x000fe400097fe4ff */
[----:B------:R-:W3:Y:S01]  /*1f990*/  LDL.LU.64 R230, [R1+0x618] ;  /* 0x0006180001e67983 */ /* 0x000ee20000300a00 */
[----:B------:R-:W-:-:S04]  /*1f9a0*/  IADD3 R162, P2, PT, R242, UR13, RZ ;  /* 0x0000000df2a27c10 */ /* 0x000fc8000ff5e0ff */
[----:B------:R-:W-:Y:S02]  /*1f9b0*/  IADD3.X R163, PT, PT, R243, UR14, RZ, P2, !PT ;  /* 0x0000000ef3a37c10 */ /* 0x000fe400097fe4ff */
[----:B------:R-:W4:Y:S01]  /*1f9c0*/  LDL.LU.64 R242, [R1+0x600] ;  /* 0x0006000001f27983 */ /* 0x000f220000300a00 */
[----:B------:R-:W-:-:S05]  /*1f9d0*/  VIADD R2, R244, 0x100000 ;  /* 0x00100000f4027836 */ /* 0x000fca0000000000 */
[----:B------:R-:W-:Y:S04]  /*1f9e0*/  LDGSTS.E [R2+-0x7fe00], desc[UR22][R90.64], P1 ;  /* 0x802000005a027fae */ /* 0x000fe800089a1016 */
[----:B------:R-:W-:Y:S04]  /*1f9f0*/  LDGSTS.E [R2+-0x7fa00], desc[UR22][R82.64], P1 ;  /* 0x8060000052027fae */ /* 0x000fe800089a1016 */
[----:B------:R-:W-:Y:S01]  /*1fa00*/  LDGSTS.E [R2+-0x7f600], desc[UR22][R98.64], P1 ;  /* 0x80a0000062027fae */ /* 0x000fe200089a1016 */
[----:B------:R-:W-:-:S03]  /*1fa10*/  IADD3 R150, P2, PT, R202, UR13, RZ ;  /* 0x0000000dca967c10 */ /* 0x000fc6000ff5e0ff */
[----:B------:R-:W-:Y:S04]  /*1fa20*/  LDGSTS.E [R2+-0x7f200], desc[UR22][R96.64], P1 ;  /* 0x80e0000060027fae */ /* 0x000fe800089a1016 */
[----:B------:R-:W-:Y:S04]  /*1fa30*/  LDGSTS.E [R2+-0x7ee00], desc[UR22][R110.64], P1 ;  /* 0x812000006e027fae */ /* 0x000fe800089a1016 */
[----:B------:R-:W-:Y:S04]  /*1fa40*/  LDGSTS.E [R2+-0x7ea00], desc[UR22][R108.64], P1 ;  /* 0x816000006c027fae */ /* 0x000fe800089a1016 */
[----:B------:R-:W-:Y:S01]  /*1fa50*/  LDGSTS.E [R2+-0x7e600], desc[UR22][R128.64], P1 ;  /* 0x81a0000080027fae */ /* 0x000fe200089a1016 */
[----:B------:R-:W-:-:S03]  /*1fa60*/  IADD3.X R151, PT, PT, R203, UR14, RZ, P2, !PT ;  /* 0x0000000ecb977c10 */ /* 0x000fc600097fe4ff */
        /* <DEDUP_REMOVED lines=9> */
[----:B------:R1:W-:Y:S04]  /*1fb00*/  STL.64 [R1+0x98], R150 ;  /* 0x0000989601007387 */ /* 0x0003e80000100a00 */
[----:B------:R-:W-:Y:S04]  /*1fb10*/  LDGSTS.E [R2+-0x7be00], desc[UR22][R220.64], P1 ;  /* 0x84200000dc027fae */ /* 0x000fe800089a1016 */
[----:B------:R-:W4:Y:S04]  /*1fb20*/  LDL.LU.64 R202, [R1+0x5e8] ;  /* 0x0005e80001ca7983 */ /* 0x000f280000300a00 */
[----:B------:R-:W-:Y:S04]  /*1fb30*/  LDGSTS.E [R2+-0x7ba00], desc[UR22][R226.64], P1 ;  /* 0x84600000e2027fae */ /* 0x000fe800089a1016 */
[----:B------:R-:W-:Y:S04]  /*1fb40*/  LDGSTS.E [R2+-0x7b600], desc[UR22][R232.64], P1 ;  /* 0x84a00000e8027fae */ /* 0x000fe800089a1016 */
[----:B------:R-:W-:Y:S04]  /*1fb50*/  LDGSTS.E [R2+-0x7b200], desc[UR22][R162.64], P1 ;  /* 0x84e00000a2027fae */ /* 0x000fe800089a1016 */
[----:B------:R1:W-:Y:S02]  /*1fb60*/  LDGSTS.E [R2+-0x7ae00], desc[UR22][R150.64], P1 ;  /* 0x8520000096027fae */ /* 0x0003e400089a1016 */
        /* <DEDUP_REMOVED lines=8> */
[----:B------:R1:W-:Y:S02]  /*1fbf0*/  LDGSTS.E [R2+-0x7a600], desc[UR22][R150.64], P1 ;  /* 0x85a0000096027fae */ /* 0x0003e400089a1016 */
[----:B-1----:R-:W-:-:S04]  /*1fc00*/  IADD3 R150, P2, PT, R214, UR13, RZ ;  /* 0x0000000dd6967c10 */ /* 0x002fc8000ff5e0ff */
[----:B------:R-:W-:Y:S02]  /*1fc10*/  IADD3.X R151, PT, PT, R215, UR14, RZ, P2, !PT ;  /* 0x0000000ed7977c10 */ /* 0x000fe400097fe4ff */
[----:B------:R-:W4:Y:S04]  /*1fc20*/  LDL.LU.64 R214, [R1+0x5a8] ;  /* 0x0005a80001d67983 */ /* 0x000f280000300a00 */
[----:B------:R3:W-:Y:S04]  /*1fc30*/  STL.64 [R1+0x128], R150 ;  /* 0x0001289601007387 */ /* 0x0007e80000100a00 */
[----:B------:R3:W-:Y:S01]  /*1fc40*/  LDGSTS.E [R2+-0x7a200], desc[UR22][R150.64], P1 ;  /* 0x85e0000096027fae */ /* 0x0007e200089a1016 */
[----:B--2---:R-:W-:-:S04]  /*1fc50*/  IADD3 R168, P2, PT, R222, UR13, RZ ;  /* 0x0000000ddea87c10 */ /* 0x004fc8000ff5e0ff */
[----:B------:R-:W-:Y:S02]  /*1fc60*/  IADD3.X R169, PT, PT, R223, UR14, RZ, P2, !PT ;  /* 0x0000000edfa97c10 */ /* 0x000fe400097fe4ff */
[----:B------:R-:W2:Y:S04]  /*1fc70*/  LDL.LU.64 R222, [R1+0x590] ;  /* 0x0005900001de7983 */ /* 0x000ea80000300a00 */
[----:B------:R-:W-:Y:S01]  /*1fc80*/  LDGSTS.E [R2+-0x79e00], desc[UR22][R168.64], P1 ;  /* 0x86200000a8027fae */ /* 0x000fe200089a1016 */
[----:B---3--:R-:W-:-:S04]  /*1fc90*/  IADD3 R150, P2, PT, R230, UR13, RZ ;  /* 0x0000000de6967c10 */ /* 0x008fc8000ff5e0ff */
[----:B------:R-:W-:Y:S02]  /*1fca0*/  IADD3.X R151, PT, PT, R231, UR14, RZ, P2, !PT ;  /* 0x0000000ee7977c10 */ /* 0x000fe400097fe4ff */
[----:B------:R-:W3:Y:S04]  /*1fcb0*/  LDL.LU.64 R230, [R1+0x570] ;  /* 0x0005700001e67983 */ /* 0x000ee80000300a00 */
[----:B------:R4:W-:Y:S04]  /*1fcc0*/  STL.64 [R1+0x168], R150 ;  /* 0x0001689601007387 */ /* 0x0009e80000100a00 */
[----:B------:R4:W-:Y:S02]  /*1fcd0*/  LDGSTS.E [R2+-0x79a00], desc[UR22][R150.64], P1 ;  /* 0x8660000096027fae */ /* 0x0009e400089a1016 */
[----:B----4-:R-:W-:-:S04]  /*1fce0*/  IADD3 R150, P2, PT, R242, UR13, RZ ;  /* 0x0000000df2967c10 */ /* 0x010fc8000ff5e0ff */
[----:B------:R-:W-:Y:S02]  /*1fcf0*/  IADD3.X R151, PT, PT, R243, UR14, RZ, P2, !PT ;  /* 0x0000000ef3977c10 */ /* 0x000fe400097fe4ff */
[----:B------:R-:W4:Y:S04]  /*1fd00*/  LDL.LU.64 R242, [R1+0x550] ;  /* 0x0005500001f27983 */ /* 0x000f280000300a00 */
[----:B------:R1:W-:Y:S04]  /*1fd10*/  STL.64 [R1+0x180], R150 ;  /* 0x0001809601007387 */ /* 0x0003e80000100a00 */
[----:B------:R1:W-:Y:S04]  /*1fd20*/  LDGSTS.E [R2+-0x79600], desc[UR22][R150.64], P1 ;  /* 0x86a0000096027fae */ /* 0x0003e800089a1016 */
[----:B------:R-:W4:Y:S01]  /*1fd30*/  LDL.LU.64 R158, [R1+0x510] ;  /* 0x00051000019e7983 */ /* 0x000f220000300a00 */
[----:B-1----:R-:W-:-:S04]  /*1fd40*/  IADD3 R150, P2, PT, R202, UR13, RZ ;  /* 0x0000000dca967c10 */ /* 0x002fc8000ff5e0ff */
[----:B------:R-:W-:-:S05]  /*1fd50*/  IADD3.X R151, PT, PT, R203, UR14, RZ, P2, !PT ;  /* 0x0000000ecb977c10 */ /* 0x000fca00097fe4ff */
[----:B------:R1:W-:Y:S04]  /*1fd60*/  STL.64 [R1+0x1a0], R150 ;  /* 0x0001a09601007387 */ /* 0x0003e80000100a00 */
[----:B------:R-:W4:Y:S04]  /*1fd70*/  LDL.LU.64 R198, [R1+0x4e8] ;  /* 0x0004e80001c67983 */ /* 0x000f280000300a00 */
[----:B------:R-:W4:Y:S04]  /*1fd80*/  LDL.LU.64 R202, [R1+0x458] ;  /* 0x0004580001ca7983 */ /* 0x000f280000300a00 */
[----:B------:R1:W-:Y:S01]  /*1fd90*/  LDGSTS.E [R2+-0x79200], desc[UR22][R150.64], P1 ;  /* 0x86e0000096027fae */ /* 0x0003e200089a1016 */
[----:B------:R-:W-:-:S04]  /*1fda0*/  IADD3 R170, P2, PT, R206, UR13, RZ ;  /* 0x0000000dceaa7c10 */ /* 0x000fc8000ff5e0ff */
[----:B------:R-:W-:Y:S02]  /*1fdb0*/  IADD3.X R171, PT, PT, R207, UR14, RZ, P2, !PT ;  /* 0x0000000ecfab7c10 */ /* 0x000fe400097fe4ff */
[----:B------:R-:W4:Y:S04]  /*1fdc0*/  LDL.LU.64 R206, [R1+0x3c8] ;  /* 0x0003c80001ce7983 */ /* 0x000f280000300a00 */
[----:B------:R-:W-:Y:S01]  /*1fdd0*/  LDGSTS.E [R2+-0x78e00], desc[UR22][R170.64], P1 ;  /* 0x87200000aa027fae */ /* 0x000fe200089a1016 */
[----:B-1----:R-:W-:-:S04]  /*1fde0*/  IADD3 R150, P2, PT, R214, UR13, RZ ;  /* 0x0000000dd6967c10 */ /* 0x002fc8000ff5e0ff */
[----:B------:R-:W-:-:S05]  /*1fdf0*/  IADD3.X R151, PT, PT, R215, UR14, RZ, P2, !PT ;  /* 0x0000000ed7977c10 */ /* 0x000fca00097fe4ff */
[----:B------:R2:W-:Y:S04]  /*1fe00*/  STL.64 [R1+0x1e0], R150 ;  /* 0x0001e09601007387 */ /* 0x0005e80000100a00 */
[----:B------:R2:W-:Y:S04]  /*1fe10*/  LDGSTS.E [R2+-0x78a00], desc[UR22][R150.64], P1 ;  /* 0x8760000096027fae */ /* 0x0005e800089a1016 */
[----:B------:R-:W4:Y:S01]  /*1fe20*/  LDL.64 R214, [R1+0xf8] ;  /* 0x0000f80001d67983 */ /* 0x000f220000100a00 */
[----:B--2---:R-:W-:-:S04]  /*1fe30*/  IADD3 R150, P2, PT, R222, UR13, RZ ;  /* 0x0000000dde967c10 */ /* 0x004fc8000ff5e0ff */
[----:B------:R-:W-:-:S05]  /*1fe40*/  IADD3.X R151, PT, PT, R223, UR14, RZ, P2, !PT ;  /* 0x0000000edf977c10 */ /* 0x000fca00097fe4ff */
[----:B------:R3:W-:Y:S04]  /*1fe50*/  STL.64 [R1+0x200], R150 ;  /* 0x0002009601007387 */ /* 0x0007e80000100a00 */
[----:B------:R-:W2:Y:S04]  /*1fe60*/  LDL.64 R222, [R1+0xe0] ;  /* 0x0000e00001de7983 */ /* 0x000ea80000100a00 */
[----:B------:R3:W-:Y:S02]  /*1fe70*/  LDGSTS.E [R2+-0x78600], desc[UR22][R150.64], P1 ;  /* 0x87a0000096027fae */ /* 0x0007e400089a1016 */
[----:B---3--:R-:W-:-:S04]  /*1fe80*/  IADD3 R150, P2, PT, R230, UR13, RZ ;  /* 0x0000000de6967c10 */ /* 0x008fc8000ff5e0ff */
[----:B------:R-:W-:Y:S02]  /*1fe90*/  IADD3.X R151, PT, PT, R231, UR14, RZ, P2, !PT ;  /* 0x0000000ee7977c10 */ /* 0x000fe400097fe4ff */
[----:B------:R-:W3:Y:S04]  /*1fea0*/  LDL.64 R230, [R1+0xa0] ;  /* 0x0000a00001e67983 */ /* 0x000ee80000100a00 */
[----:B------:R4:W-:Y:S04]  /*1feb0*/  STL.64 [R1+0x220], R150 ;  /* 0x0002209601007387 */ /* 0x0009e80000100a00 */
[----:B------:R4:W-:Y:S02]  /*1fec0*/  LDGSTS.E [R2+-0x78200], desc[UR22][R150.64], P1 ;  /* 0x87e0000096027fae */ /* 0x0009e400089a1016 */
[----:B----4-:R-:W-:-:S04]  /*1fed0*/  IADD3 R150, P2, PT, R242, UR13, RZ ;  /* 0x0000000df2967c10 */ /* 0x010fc8000ff5e0ff */
[----:B------:R-:W-:Y:S02]  /*1fee0*/  IADD3.X R151, PT, PT, R243, UR14, RZ, P2, !PT ;  /* 0x0000000ef3977c10 */ /* 0x000fe400097fe4ff */
[----:B------:R-:W4:Y:S04]  /*1fef0*/  LDL.64 R242, [R1+0x68] ;  /* 0x0000680001f27983 */ /* 0x000f280000100a00 */
        /* <DEDUP_REMOVED lines=26> */
[----:B---3--:R-:W-:-:S04]  /*200a0*/  IADD3 R150, P2, PT, R230, UR13, RZ ;  /* 0x0000000de6967c10 */ /* 0x008fc8000ff5e0ff */
        /* <DEDUP_REMOVED lines=25> */
[----:B------:R-:W-:-:S03]  /*20240*/  IADD3.X R5, PT, PT, R113, UR14, RZ, P2, !PT ;  /* 0x0000000e71057c10 */ /* 0x000fc600097fe4ff */
[----:B------:R-:W-:Y:S04]  /*20250*/  STL.64 [R1+0x398], R84 ;  /* 0x0003985401007387 */ /* 0x000fe80000100a00 */
[----:B------:R-:W-:Y:S04]  /*20260*/  STL.64 [R1+0x3b0], R6 ;  /* 0x0003b00601007387 */ /* 0x000fe80000100a00 */
[----:B------:R-:W-:Y:S04]  /*20270*/  LDGSTS.E [R2+-0x5ca00], desc[UR22][R6.64], P1 ;  /* 0xa360000006027fae */ /* 0x000fe800089a1016 */
        /* <DEDUP_REMOVED lines=71> */
[----:B------:R1:W-:Y:S02]  /*206f0*/  LDGSTS.E [R2+-0x58600], desc[UR22][R4.64], P1 ;  /* 0xa7a0000004027fae */ /* 0x0003e400089a1016 */
[----:B-1----:R-:W-:-:S04]  /*20700*/  IADD3 R4, P2, PT, R148, UR13, RZ ;  /* 0x0000000d94047c10 */ /* 0x002fc8000ff5e0ff */
[----:B------:R-:W-:-:S05]  /*20710*/  IADD3.X R5, PT, PT, R149, UR14, RZ, P2, !PT ;  /* 0x0000000e95057c10 */ /* 0x000fca00097fe4ff */
[----:B------:R1:W-:Y:S04]  /*20720*/  STL.64 [R1+0x5a8], R4 ;  /* 0x0005a80401007387 */ /* 0x0003e80000100a00 */
[----:B------:R-:W4:Y:S01]  /*20730*/  LDL.LU.64 R198, [R1+0x880] ;  /* 0x0008800001c67983 */ /* 0x000f220000300a00 */
[----:B------:R-:W-:Y:S02]  /*20740*/  VIADD R244, R244, 0x100000 ;  /* 0x00100000f4f47836 */ /* 0x000fe40000000000 */
[----:B------:R-:W-:-:S03]  /*20750*/  VIADD R2, R0, 0x100000 ;  /* 0x0010000000027836 */ /* 0x000fc60000000000 */
        /* <DEDUP_REMOVED lines=8> */
[----:B------:R-:W-:Y:S01]  /*207e0*/  LDGSTS.E [R2+-0x7f900], desc[UR22][R84.64], P1 ;  /* 0x8070000054027fae */ /* 0x000fe200089a1016 */
[----:B----4-:R-:W-:-:S04]  /*207f0*/  IADD3 R6, P2, PT, R214, UR13, RZ ;  /* 0x0000000dd6067c10 */ /* 0x010fc8000ff5e0ff */
[----:B------:R-:W-:Y:S02]  /*20800*/  IADD3.X R7, PT, PT, R215, UR14, RZ, P2, !PT ;  /* 0x0000000ed7077c10 */ /* 0x000fe400097fe4ff */
[----:B------:R-:W4:Y:S04]  /*20810*/  LDL.LU.64 R214, [R1+0x868] ;  /* 0x0008680001d67983 */ /* 0x000f280000300a00 */
[----:B------:R-:W-:Y:S01]  /*20820*/  LDGSTS.E [R2+-0x7f500], desc[UR22][R6.64], P1 ;  /* 0x80b0000006027fae */ /* 0x000fe200089a1016 */
[----:B-1----:R-:W-:-:S04]  /*20830*/  IADD3 R4, P2, PT, R222, UR13, RZ ;  /* 0x0000000dde047c10 */ /* 0x002fc8000ff5e0ff */
[----:B------:R-:W-:Y:S02]  /*20840*/  IADD3.X R5, PT, PT, R223, UR14, RZ, P2, !PT ;  /* 0x0000000edf057c10 */ /* 0x000fe400097fe4ff */
[----:B------:R-:W4:Y:S04]  /*20850*/  LDL.LU.64 R222, [R1+0x860] ;  /* 0x0008600001de7983 */ /* 0x000f280000300a00 */
[----:B------:R1:W-:Y:S02]  /*20860*/  LDGSTS.E [R2+-0x7f100], desc[UR22][R4.64], P1 ;  /* 0x80f0000004027fae */ /* 0x0003e400089a1016 */
[----:B-1----:R-:W-:-:S04]  /*20870*/  IADD3 R2, P2, PT, R230, UR13, RZ ;  /* 0x0000000de6027c10 */ /* 0x002fc8000ff5e0ff */
        /* <DEDUP_REMOVED lines=39> */
[----:B----4-:R-:W-:-:S04]  /*20af0*/  IADD3 R206, P2, PT, R214, UR13, RZ ;  /* 0x0000000dd6ce7c10 */ /* 0x010fc8000ff5e0ff */
[----:B------:R-:W-:Y:S02]  /*20b00*/  IADD3.X R207, PT, PT, R215, UR14, RZ, P2, !PT ;  /* 0x0000000ed7cf7c10 */ /* 0x000fe400097fe4ff */
[----:B------:R-:W-:-:S04]  /*20b10*/  IADD3 R214, P2, PT, R222, UR13, RZ ;  /* 0x0000000dded67c10 */ /* 0x000fc8000ff5e0ff */
        /* <DEDUP_REMOVED lines=9> */
[----:B------:R-:W2:Y:S01]  /*20bb0*/  LDL.LU.64 R176, [R1+0x780] ;  /* 0x0007800001b07983 */ /* 0x000ea20000300a00 */
[----:B------:R-:W-:-:S04]  /*20bc0*/  IADD3 R144, P2, PT, R178, UR13, RZ ;  /* 0x0000000db2907c10 */ /* 0x000fc8000ff5e0ff */
[----:B------:R-:W-:Y:S02]  /*20bd0*/  IADD3.X R145, PT, PT, R179, UR14, RZ, P2, !PT ;  /* 0x0000000eb3917c10 */ /* 0x000fe400097fe4ff */
[----:B------:R-:W3:Y:S04]  /*20be0*/  LDL.LU.64 R178, [R1+0x770] ;  /* 0x0007700001b27983 */ /* 0x000ee80000300a00 */
[----:B------:R-:W4:Y:S01]  /*20bf0*/  LDL.LU.64 R106, [R1+0x760] ;  /* 0x00076000016a7983 */ /* 0x000f220000300a00 */
[----:B------:R-:W-:-:S03]  /*20c00*/  IADD3 R148, P2, PT, R184, UR13, RZ ;  /* 0x0000000db8947c10 */ /* 0x000fc6000ff5e0ff */
[----:B------:R-:W4:Y:S01]  /*20c10*/  LDL.LU.64 R118, [R1+0x740] ;  /* 0x0007400001767983 */ /* 0x000f220000300a00 */
[----:B------:R-:W-:Y:S02]  /*20c20*/  IADD3.X R149, PT, PT, R185, UR14, RZ, P2, !PT ;  /* 0x0000000eb9957c10 */ /* 0x000fe400097fe4ff */
[----:B------:R-:W-:-:S04]  /*20c30*/  IADD3 R184, P2, PT, R186, UR13, RZ ;  /* 0x0000000dbab87c10 */ /* 0x000fc8000ff5e0ff */
[----:B------:R-:W-:Y:S02]  /*20c40*/  IADD3.X R185, PT, PT, R187, UR14, RZ, P2, !PT ;  /* 0x0000000ebbb97c10 */ /* 0x000fe400097fe4ff */
[----:B------:R-:W-:-:S04]  /*20c50*/  IADD3 R186, P2, PT, R114, UR13, RZ ;  /* 0x0000000d72ba7c10 */ /* 0x000fc8000ff5e0ff */
[----:B------:R-:W-:Y:S02]  /*20c60*/  IADD3.X R187, PT, PT, R115, UR14, RZ, P2, !PT ;  /* 0x0000000e73bb7c10 */ /* 0x000fe400097fe4ff */
[----:B------:R-:W4:Y:S01]  /*20c70*/  LDL.LU.64 R114, [R1+0x720] ;  /* 0x0007200001727983 */ /* 0x000f220000300a00 */
[----:B------:R-:W-:-:S04]  /*20c80*/  IADD3 R134, P2, PT, R112, UR13, RZ ;  /* 0x0000000d70867c10 */ /* 0x000fc8000ff5e0ff */
[----:B------:R-:W-:Y:S02]  /*20c90*/  IADD3.X R135, PT, PT, R113, UR14, RZ, P2, !PT ;  /* 0x0000000e71877c10 */ /* 0x000fe400097fe4ff */
[----:B------:R-:W4:Y:S04]  /*20ca0*/  LDL.LU.64 R112, [R1+0x708] ;  /* 0x0007080001707983 */ /* 0x000f280000300a00 */
[----:B------:R-:W4:Y:S04]  /*20cb0*/  LDL.LU.64 R132, [R1+0x6e0] ;  /* 0x0006e00001847983 */ /* 0x000f280000300a00 */
[----:B------:R-:W4:Y:S01]  /*20cc0*/  LDL.LU.64 R130, [R1+0x6c8] ;  /* 0x0006c80001827983 */ /* 0x000f220000300a00 */
[----:B------:R-:W-:-:S03]  /*20cd0*/  VIADD R10, R0, 0x100000 ;  /* 0x00100000000a7836 */ /* 0x000fc60000000000 */
        /* <DEDUP_REMOVED lines=25> */
[----:B--2---:R-:W-:-:S04]  /*20e70*/  IADD3 R244, P2, PT, R176, UR13, RZ ;  /* 0x0000000db0f47c10 */ /* 0x004fc8000ff5e0ff */
[----:B------:R-:W-:Y:S02]  /*20e80*/  IADD3.X R245, PT, PT, R177, UR14, RZ, P2, !PT ;  /* 0x0000000eb1f57c10 */ /* 0x000fe400097fe4ff */
[----:B---3--:R-:W-:-:S03]  /*20e90*/  IADD3 R176, P2, PT, R178, UR13, RZ ;  /* 0x0000000db2b07c10 */ /* 0x008fc6000ff5e0ff */
[----:B------:R-:W-:Y:S01]  /*20ea0*/  LDGSTS.E [R10+-0x79100], desc[UR22][R244.64], P1 ;  /* 0x86f00000f40a7fae */ /* 0x000fe200089a1016 */
[----:B------:R-:W-:Y:S02]  /*20eb0*/  IADD3.X R177, PT, PT, R179, UR14, RZ, P2, !PT ;  /* 0x0000000eb3b17c10 */ /* 0x000fe400097fe4ff */
[----:B----4-:R-:W-:-:S03]  /*20ec0*/  IADD3 R178, P2, PT, R106, UR13, RZ ;  /* 0x0000000d6ab27c10 */ /* 0x010fc6000ff5e0ff */
[----:B------:R-:W-:Y:S01]  /*20ed0*/  LDGSTS.E [R10+-0x78d00], desc[UR22][R176.64], P1 ;  /* 0x87300000b00a7fae */ /* 0x000fe200089a1016 */
[----:B------:R-:W-:Y:S02]  /*20ee0*/  IADD3.X R179, PT, PT, R107, UR14, RZ, P2, !PT ;  /* 0x0000000e6bb37c10 */ /* 0x000fe400097fe4ff */
[----:B------:R-:W-:-:S03]  /*20ef0*/  IADD3 R106, P2, PT, R118, UR13, RZ ;  /* 0x0000000d766a7c10 */ /* 0x000fc6000ff5e0ff */
[----:B------:R-:W-:Y:S01]  /*20f00*/  LDGSTS.E [R10+-0x78900], desc[UR22][R178.64], P1 ;  /* 0x87700000b20a7fae */ /* 0x000fe200089a1016 */
[----:B------:R-:W-:-:S05]  /*20f10*/  IADD3.X R107, PT, PT, R119, UR14, RZ, P2, !PT ;  /* 0x0000000e776b7c10 */ /* 0x000fca00097fe4ff */
[----:B------:R1:W-:Y:S04]  /*20f20*/  STL.64 [R1+0x198], R106 ;  /* 0x0001986a01007387 */ /* 0x0003e80000100a00 */
[----:B------:R-:W2:Y:S04]  /*20f30*/  LDL.LU.64 R118, [R1+0x640] ;  /* 0x0006400001767983 */ /* 0x000ea80000300a00 */
[----:B------:R1:W-:Y:S02]  /*20f40*/  LDGSTS.E [R10+-0x78500], desc[UR22][R106.64], P1 ;  /* 0x87b000006a0a7fae */ /* 0x0003e400089a1016 */
        /* <DEDUP_REMOVED lines=30> */
[----:B--2---:R-:W-:-:S04]  /*21130*/  IADD3 R106, P2, PT, R118, UR13, RZ ;  /* 0x0000000d766a7c10 */ /* 0x004fc8000ff5e0ff */
[----:B------:R-:W-:-:S05]  /*21140*/  IADD3.X R107, PT, PT, R119, UR14, RZ, P2, !PT ;  /* 0x0000000e776b7c10 */ /* 0x000fca00097fe4ff */
[----:B------:R3:W-:Y:S04]  /*21150*/  STL.64 [R1+0x268], R106 ;  /* 0x0002686a01007387 */ /* 0x0007e80000100a00 */
[----:B------:R-:W2:Y:S04]  /*21160*/  LDL.LU.64 R118, [R1+0x50] ;  /* 0x0000500001767983 */ /* 0x000ea80000300a00 */
[----:B------:R3:W-:Y:S02]  /*21170*/  LDGSTS.E [R10+-0x5e900], desc[UR22][R106.64], P1 ;  /* 0xa17000006a0a7fae */ /* 0x0007e400089a1016 */
[----:B---3--:R-:W-:-:S04]  /*21180*/  IADD3 R106, P2, PT, R114, UR13, RZ ;  /* 0x0000000d726a7c10 */ /* 0x008fc8000ff5e0ff */
[----:B------:R-:W-:-:S05]  /*21190*/  IADD3.X R107, PT, PT, R115, UR14, RZ, P2, !PT ;  /* 0x0000000e736b7c10 */ /* 0x000fca00097fe4ff */
[----:B------:R4:W-:Y:S04]  /*211a0*/  STL.64 [R1+0x280], R106 ;  /* 0x0002806a01007387 */ /* 0x0009e80000100a00 */
[----:B------:R4:W-:Y:S04]  /*211b0*/  LDGSTS.E [R10+-0x5e500], desc[UR22][R106.64], P1 ;  /* 0xa1b000006a0a7fae */ /* 0x0009e800089a1016 */
[----:B------:R-:W3:Y:S01]  /*211c0*/  LDL.LU.64 R114, [R1+0x48] ;  /* 0x0000480001727983 */ /* 0x000ee20000300a00 */
[----:B----4-:R-:W-:-:S04]  /*211d0*/  IADD3 R106, P2, PT, R112, UR13, RZ ;  /* 0x0000000d706a7c10 */ /* 0x010fc8000ff5e0ff */
        /* <DEDUP_REMOVED lines=31> */
[----:B------:R-:W-:Y:S02]  /*213d0*/  IADD3.X R107, PT, PT, R115, UR14, RZ, P2, !PT ;  /* 0x0000000e736b7c10 */ /* 0x000fe400097fe4ff */
[----:B------:R-:W3:Y:S04]  /*213e0*/  LDL.LU.64 R114, [R1+0x8] ;  /* 0x0000080001727983 */ /* 0x000ee80000300a00 */
[----:B------:R4:W-:Y:S04]  /*213f0*/  STL.64 [R1+0x348], R106 ;  /* 0x0003486a01007387 */ /* 0x0009e80000100a00 */
[----:B------:R4:W-:Y:S02]  /*21400*/  LDGSTS.E [R10+-0x5c900], desc[UR22][R106.64], P1 ;  /* 0xa37000006a0a7fae */ /* 0x0009e400089a1016 */
[----:B----4-:R-:W-:-:S04]  /*21410*/  IADD3 R106, P2, PT, R112, UR13, RZ ;  /* 0x0000000d706a7c10 */ /* 0x010fc8000ff5e0ff */
[----:B------:R-:W-:Y:S02]  /*21420*/  IADD3.X R107, PT, PT, R113, UR14, RZ, P2, !PT ;  /* 0x0000000e716b7c10 */ /* 0x000fe400097fe4ff */
[----:B------:R-:W4:Y:S04]  /*21430*/  LDL.LU.64 R112, [R1] ;  /* 0x0000000001707983 */ /* 0x000f280000300a00 */
        /* <DEDUP_REMOVED lines=65> */
[----:B------:R1:W-:Y:S01]  /*21850*/  LDGSTS.E [R10+-0x58500], desc[UR22][R14.64], P1 ;  /* 0xa7b000000e0a7fae */ /* 0x0003e200089a1016 */
[----:B------:R-:W-:Y:S02]  /*21860*/  VIADD R0, R0, 0x100000 ;  /* 0x0010000000007836 */ /* 0x000fe40000000000 */
[----:B------:R-:W-:Y:S01]  /*21870*/  VIADD R252, R252, 0x7f ;  /* 0x0000007ffcfc7836 */ /* 0x000fe20000000000 */
[----:B-1----:R-:W-:-:S04]  /*21880*/  IADD3 R14, P2, PT, R104, UR13, RZ ;  /* 0x0000000d680e7c10 */ /* 0x002fc8000ff5e0ff */
[----:B------:R-:W-:-:S05]  /*21890*/  IADD3.X R15, PT, PT, R105, UR14, RZ, P2, !PT ;  /* 0x0000000e690f7c10 */ /* 0x000fca00097fe4ff */
[----:B------:R1:W-:Y:S04]  /*218a0*/  STL.64 [R1+0x530], R14 ;  /* 0x0005300e01007387 */ /* 0x0003e80000100a00 */
[----:B------:R1:W-:Y:S01]  /*218b0*/  LDGSTS.E [R0+-0x58100], desc[UR22][R14.64], P1 ;  /* 0xa7f000000e007fae */ /* 0x0003e200089a1016 */
[C---:B------:R-:W-:Y:S01]  /*218c0*/  ISETP.GE.AND P1, PT, R252.reuse, 0x100, PT ;  /* 0x00000100fc00780c */ /* 0x040fe20003f26270 */
[----:B------:R-:W-:Y:S02]  /*218d0*/  UMOV UR9, URZ ;  /* 0x000000ff00097c82 */ /* 0x000fe40008000000 */
[----:B------:R-:W0:Y:S01]  /*218e0*/  LDGDEPBAR ;  /* 0x00000000000079af */ /* 0x000e220000000000 */
[----:B------:R-:W-:-:S09]  /*218f0*/  ISETP.GE.AND P2, PT, R252, 0x80, PT ;  /* 0x00000080fc00780c */ /* 0x000fd20003f46270 */
[----:B-1----:R-:W-:Y:S05]  /*21900*/  @!P1 BRA `(.L_x_7) ;  /* 0x000000dc00289947 */ /* 0x002fea0003800000 */
[----:B------:R-:W2:Y:S01]  /*21910*/  LDL.LU.64 R118, [R1+0x168] ;  /* 0x0001680001767983 */ /* 0x000ea20000300a00 */
[----:B------:R-:W1:Y:S03]  /*21920*/  LDC R11, c[0x0][0x3a0] ;  /* 0x0000e800ff0b7b82 */ /* 0x000e660000000800 */
[----:B------:R-:W3:Y:S04]  /*21930*/  LDL.LU.64 R114, [R1+0x1a0] ;  /* 0x0001a00001727983 */ /* 0x000ee80000300a00 */
[----:B------:R-:W4:Y:S04]  /*21940*/  LDL.LU.64 R112, [R1+0x180] ;  /* 0x0001800001707983 */ /* 0x000f280000300a00 */
[----:B------:R-:W4:Y:S04]  /*21950*/  LDL.LU.64 R106, [R1+0x1e0] ;  /* 0x0001e000016a7983 */ /* 0x000f280000300a00 */
[----:B------:R-:W-:Y:S01]  /*21960*/  STL.64 [R1+0xa70], R12 ;  /* 0x000a700c01007387 */ /* 0x000fe20000100a00 */
[----:B------:R-:W-:-:S02]  /*21970*/  IMAD.MOV.U32 R14, RZ, RZ, R102 ;  /* 0x000000ffff0e7224 */ /* 0x000fc400078e0066 */
[----:B------:R-:W-:Y:S02]  /*21980*/  IMAD.MOV.U32 R15, RZ, RZ, R103 ;  /* 0x000000ffff0f7224 */ /* 0x000fe400078e0067 */
[----:B------:R-:W-:Y:S02]  /*21990*/  IMAD.MOV.U32 R95, RZ, RZ, R96 ;  /* 0x000000ffff5f7224 */ /* 0x000fe400078e0060 */
[----:B------:R-:W-:Y:S02]  /*219a0*/  IMAD.MOV.U32 R121, RZ, RZ, R98 ;  /* 0x000000ffff797224 */ /* 0x000fe400078e0062 */
[----:B------:R-:W-:Y:S02]  /*219b0*/  IMAD.MOV.U32 R104, RZ, RZ, R2 ;  /* 0x000000ffff687224 */ /* 0x000fe400078e0002 */
[----:B------:R-:W-:Y:S02]  /*219c0*/  IMAD.MOV.U32 R122, RZ, RZ, R6 ;  /* 0x000000ffff7a7224 */ /* 0x000fe400078e0006 */
[----:B------:R-:W-:-:S02]  /*219d0*/  IMAD.MOV.U32 R120, RZ, RZ, R125 ;  /* 0x000000ffff787224 */ /* 0x000fc400078e007d */
[----:B------:R-:W-:Y:S02]  /*219e0*/  IMAD.MOV.U32 R10, RZ, RZ, R8 ;  /* 0x000000ffff0a7224 */ /* 0x000fe400078e0008 */
[----:B-1----:R-:W-:Y:S02]  /*219f0*/  VIADD R11, R11, 0x7f ;  /* 0x0000007f0b0b7836 */ /* 0x002fe40000000000 */
[----:B--2---:R-:W-:-:S03]  /*21a00*/  IMAD.MOV.U32 R248, RZ, RZ, R118 ;  /* 0x000000fffff87224 */ /* 0x004fc600078e0076 */
[----:B------:R-:W-:Y:S01]  /*21a10*/  SHF.R.S32.HI R0, RZ, 0x1f, R11 ;  /* 0x0000001fff007819 */ /* 0x000fe2000001140b */
[----:B------:R-:W-:Y:S02]  /*21a20*/  IMAD.MOV.U32 R249, RZ, RZ, R119 ;  /* 0x000000fffff97224 */ /* 0x000fe400078e0077 */
[----:B---3--:R-:W-:Y:S01]  /*21a30*/  IMAD.MOV.U32 R138, RZ, RZ, R114 ;  /* 0x000000ffff8a7224 */ /* 0x008fe200078e0072 */
[----:B------:R-:W-:Y:S01]  /*21a40*/  LEA.HI R0, R0, R11, RZ, 0x7 ;  /* 0x0000000b00007211 */ /* 0x000fe200078f38ff */
[----:B------:R-:W-:Y:S02]  /*21a50*/  IMAD.MOV.U32 R139, RZ, RZ, R115 ;  /* 0x000000ffff8b7224 */ /* 0x000fe400078e0073 */
[----:B----4-:R-:W-:Y:S02]  /*21a60*/  IMAD.MOV.U32 R114, RZ, RZ, R106 ;  /* 0x000000ffff727224 */ /* 0x010fe400078e006a */
[----:B------:R-:W-:Y:S02]  /*21a70*/  IMAD.MOV.U32 R115, RZ, RZ, R107 ;  /* 0x000000ffff737224 */ /* 0x000fe400078e006b */
[----:B------:R-:W2:Y:S04]  /*21a80*/  LDL.LU.64 R106, [R1+0x60] ;  /* 0x00006000016a7983 */ /* 0x000ea80000300a00 */
[----:B------:R-:W3:Y:S04]  /*21a90*/  LDL.LU.64 R140, [R1+0x80] ;  /* 0x00008000018c7983 */ /* 0x000ee80000300a00 */
[----:B------:R-:W4:Y:S04]  /*21aa0*/  LDL.LU.64 R118, [R1+0x90] ;  /* 0x0000900001767983 */ /* 0x000f280000300a00 */
[----:B------:R-:W4:Y:S01]  /*21ab0*/  LDL.LU.64 R136, [R1+0xb0] ;  /* 0x0000b00001887983 */ /* 0x000f220000300a00 */
[----:B------:R-:W-:-:S02]  /*21ac0*/  IMAD.MOV.U32 R133, RZ, RZ, R113 ;  /* 0x000000ffff857224 */ /* 0x000fc400078e0071 */
[----:B------:R-:W-:Y:S01]  /*21ad0*/  IMAD.MOV.U32 R132, RZ, RZ, R112 ;  /* 0x000000ffff847224 */ /* 0x000fe200078e0070 */
[----:B------:R-:W-:Y:S01]  /*21ae0*/  STL.64 [R1+0xa78], R14 ;  /* 0x000a780e01007387 */ /* 0x000fe20000100a00 */
[----:B------:R-:W-:Y:S02]  /*21af0*/  IMAD.MOV.U32 R113, RZ, RZ, R111 ;  /* 0x000000ffff717224 */ /* 0x000fe400078e006f */
[----:B------:R-:W-:Y:S01]  /*21b00*/  IMAD.MOV.U32 R96, RZ, RZ, R97 ;  /* 0x000000ffff607224 */ /* 0x000fe200078e0061 */
[----:B------:R-:W-:Y:S01]  /*21b10*/  STL.64 [R1+0xa80], R16 ;  /* 0x000a801001007387 */ /* 0x000fe20000100a00 */
[----:B------:R-:W-:Y:S02]  /*21b20*/  IMAD.MOV.U32 R97, RZ, RZ, R4 ;  /* 0x000000ffff617224 */ /* 0x000fe400078e0004 */
[----:B------:R-:W-:Y:S01]  /*21b30*/  IMAD.MOV.U32 R98, RZ, RZ, R5 ;  /* 0x000000ffff627224 */ /* 0x000fe200078e0005 */
[----:B------:R-:W-:Y:S01]  /*21b40*/  STL.64 [R1+0xa88], R18 ;  /* 0x000a881201007387 */ /* 0x000fe20000100a00 */
[----:B------:R-:W-:-:S02]  /*21b50*/  IMAD.MOV.U32 R4, RZ, RZ, R191 ;  /* 0x000000ffff047224 */ /* 0x000fc400078e00bf */
[----:B------:R-:W-:Y:S01]  /*21b60*/  IMAD.MOV.U32 R131, RZ, RZ, R115 ;  /* 0x000000ffff837224 */ /* 0x000fe200078e0073 */
[----:B------:R1:W-:Y:S01]  /*21b70*/  STL.64 [R1+0xa90], R20 ;  /* 0x000a901401007387 */ /* 0x0003e20000100a00 */
        /* <DEDUP_REMOVED lines=11> */
[----:B------:R1:W-:Y:S01]  /*21c30*/  STL.64 [R1+0xab0], R28 ;  /* 0x000ab01c01007387 */ /* 0x0003e20000100a00 */
        /* <DEDUP_REMOVED lines=11> */
[----:B------:R1:W-:Y:S01]  /*21cf0*/  STL.64 [R1+0xad0], R36 ;  /* 0x000ad02401007387 */ /* 0x0003e20000100a00 */
[----:B------:R-:W-:-:S02]  /*21d00*/  IMAD.MOV.U32 R94, RZ, RZ, R241 ;  /* 0x000000ffff5e7224 */ /* 0x000fc400078e00f1 */
[----:B------:R-:W-:Y:S01]  /*21d10*/  IMAD.MOV.U32 R101, RZ, RZ, R99 ;  /* 0x000000ffff657224 */ /* 0x000fe200078e0063 */
[----:B------:R-:W-:Y:S01]  /*21d20*/  STL.64 [R1+0xad8], R38 ;  /* 0x000ad82601007387 */ /* 0x000fe20000100a00 */
[----:B------:R-:W-:Y:S02]  /*21d30*/  IMAD.MOV.U32 R100, RZ, RZ, R251 ;  /* 0x000000ffff647224 */ /* 0x000fe400078e00fb */
[----:B--2---:R-:W-:Y:S01]  /*21d40*/  IMAD.MOV.U32 R105, RZ, RZ, R106 ;  /* 0x000000ffff697224 */ /* 0x004fe200078e006a */
[----:B------:R2:W-:Y:S01]  /*21d50*/  STL.64 [R1+0xae0], R40 ;  /* 0x000ae02801007387 */ /* 0x0005e20000100a00 */
[----:B---3--:R-:W-:-:S03]  /*21d60*/  IMAD.MOV.U32 R111, RZ, RZ, R140 ;  /* 0x000000ffff6f7224 */ /* 0x008fc600078e008c */
[----:B------:R-:W-:Y:S01]  /*21d70*/  STL.64 [R1+0xae8], R42 ;  /* 0x000ae82a01007387 */ /* 0x000fe20000100a00 */
[----:B------:R-:W-:Y:S02]  /*21d80*/  IMAD.MOV.U32 R112, RZ, RZ, R141 ;  /* 0x000000ffff707224 */ /* 0x000fe400078e008d */
[----:B------:R-:W-:Y:S01]  /*21d90*/  IMAD.MOV.U32 R5, RZ, RZ, R192 ;  /* 0x000000ffff057224 */ /* 0x000fe200078e00c0 */
[----:B------:R3:W-:Y:S01]  /*21da0*/  STL.64 [R1+0xaf0], R44 ;  /* 0x000af02c01007387 */ /* 0x0007e20000100a00 */
[----:B------:R-:W-:Y:S02]  /*21db0*/  IMAD.MOV.U32 R115, RZ, RZ, R3 ;  /* 0x000000ffff737224 */ /* 0x000fe400078e0003 */
[----:B------:R-:W-:Y:S01]  /*21dc0*/  IMAD.MOV.U32 R7, RZ, RZ, R189 ;  /* 0x000000ffff077224 */ /* 0x000fe200078e00bd */
[----:B------:R2:W-:Y:S01]  /*21dd0*/  STL.64 [R1+0xaf8], R46 ;  /* 0x000af82e01007387 */ /* 0x0005e20000100a00 */
[----:B-1----:R-:W-:Y:S02]  /*21de0*/  IMAD.MOV.U32 R20, RZ, RZ, R138 ;  /* 0x000000ffff147224 */ /* 0x002fe400078e008a */
[----:B----4-:R-:W-:Y:S01]  /*21df0*/  IMAD.MOV.U32 R125, RZ, RZ, R137 ;  /* 0x000000ffff7d7224 */ /* 0x010fe200078e0089 */
[----:B------:R1:W-:Y:S01]  /*21e00*/  STL.64 [R1+0xb00], R48 ;  /* 0x000b003001007387 */ /* 0x0003e20000100a00 */
[----:B------:R-:W-:-:S02]  /*21e10*/  IMAD.MOV.U32 R190, RZ, RZ, R198 ;  /* 0x000000ffffbe7224 */ /* 0x000fc400078e00c6 */
[----:B------:R-:W-:Y:S01]  /*21e20*/  IMAD.MOV.U32 R114, RZ, RZ, R128 ;  /* 0x000000ffff727224 */ /* 0x000fe200078e0080 */
[----:B------:R-:W4:Y:S01]  /*21e30*/  LDL.LU.64 R140, [R1+0xd0] ;  /* 0x0000d000018c7983 */ /* 0x000f220000300a00 */
[----:B------:R-:W-:Y:S02]  /*21e40*/  IMAD.MOV.U32 R249, RZ, RZ, R145 ;  /* 0x000000fffff97224 */ /* 0x000fe400078e0091 */
[----:B------:R-:W-:Y:S01]  /*21e50*/  IMAD.MOV.U32 R27, RZ, RZ, R131 ;  /* 0x000000ffff1b7224 */ /* 0x000fe200078e0083 */
[----:B------:R-:W4:Y:S01]  /*21e60*/  LDL.LU.64 R14, [R1+0xd8] ;  /* 0x0000d800010e7983 */ /* 0x000f220000300a00 */
[----:B------:R-:W-:Y:S02]  /*21e70*/  IMAD.MOV.U32 R9, RZ, RZ, R188 ;  /* 0x000000ffff097224 */ /* 0x000fe400078e00bc */
[----:B------:R-:W-:Y:S01]  /*21e80*/  IMAD.MOV.U32 R21, RZ, RZ, R139 ;  /* 0x000000ffff157224 */ /* 0x000fe200078e008b */
[----:B------:R-:W4:Y:S01]  /*21e90*/  LDL.LU.64 R28, [R1+0xe8] ;  /* 0x0000e800011c7983 */ /* 0x000f220000300a00 */
        /* <DEDUP_REMOVED lines=14> */
[----:B--2---:R-:W2:Y:S01]  /*21f80*/  LDL.LU.64 R40, [R1+0x138] ;  /* 0x0001380001287983 */ /* 0x004ea20000300a00 */
[----:B------:R-:W-:Y:S02]  /*21f90*/  IMAD.MOV.U32 R87, RZ, RZ, R239 ;  /* 0x000000ffff577224 */ /* 0x000fe400078e00ef */
[----:B------:R-:W-:Y:S01]  /*21fa0*/  IMAD.MOV.U32 R90, RZ, RZ, R91 ;  /* 0x000000ffff5a7224 */ /* 0x000fe200078e005b */
[----:B------:R-:W4:Y:S01]  /*21fb0*/  LDL.LU.64 R38, [R1+0x78] ;  /* 0x0000780001267983 */ /* 0x000f220000300a00 */
[----:B------:R-:W-:-:S02]  /*21fc0*/  IMAD.MOV.U32 R3, RZ, RZ, R193 ;  /* 0x000000ffff037224 */ /* 0x000fc400078e00c1 */
[----:B------:R-:W-:Y:S01]  /*21fd0*/  IMAD.MOV.U32 R138, RZ, RZ, R200 ;  /* 0x000000ffff8a7224 */ /* 0x000fe200078e00c8 */
[----:B---3--:R-:W3:Y:S01]  /*21fe0*/  LDL.LU.64 R44, [R1+0x160] ;  /* 0x00016000012c7983 */ /* 0x008ee20000300a00 */
[----:B------:R-:W-:Y:S02]  /*21ff0*/  IMAD.MOV.U32 R189, RZ, RZ, R199 ;  /* 0x000000ffffbd7224 */ /* 0x000fe400078e00c7 */
[----:B------:R-:W-:Y:S01]  /*22000*/  IMAD.MOV.U32 R137, RZ, RZ, R201 ;  /* 0x000000ffff897224 */ /* 0x000fe200078e00c9 */
[----:B------:R-:W3:Y:S01]  /*22010*/  LDL.LU.64 R42, [R1+0xa8] ;  /* 0x0000a800012a7983 */ /* 0x000ee20000300a00 */
[----:B------:R-:W-:Y:S02]  /*22020*/  IMAD.MOV.U32 R198, RZ, RZ, R202 ;  /* 0x000000ffffc67224 */ /* 0x000fe400078e00ca */
[----:B------:R-:W-:Y:S02]  /*22030*/  IMAD.MOV.U32 R128, RZ, RZ, R136 ;  /* 0x000000ffff807224 */ /* 0x000fe400078e0088 */
[----:B------:R-:W-:-:S02]  /*22040*/  IMAD.MOV.U32 R145, RZ, RZ, R205 ;  /* 0x000000ffff917224 */ /* 0x000fc400078e00cd */
[----:B------:R-:W-:Y:S02]  /*22050*/  IMAD.MOV.U32 R237, RZ, RZ, R243 ;  /* 0x000000ffffed7224 */ /* 0x000fe400078e00f3 */
[----:B------:R-:W-:Y:S02]  /*22060*/  IMAD.MOV.U32 R99, RZ, RZ, R250 ;  /* 0x000000ffff637224 */ /* 0x000fe400078e00fa */
[----:B------:R-:W-:Y:S02]  /*22070*/  IMAD.MOV.U32 R106, RZ, RZ, R107 ;  /* 0x000000ffff6a7224 */ /* 0x000fe400078e006b */
[----:B--2---:R-:W-:Y:S02]  /*22080*/  IMAD.MOV.U32 R192, RZ, RZ, R40 ;  /* 0x000000ffffc07224 */ /* 0x004fe400078e0028 */
[----:B------:R-:W-:Y:S02]  /*22090*/  IMAD.MOV.U32 R191, RZ, RZ, R41 ;  /* 0x000000ffffbf7224 */ /* 0x000fe400078e0029 */
[----:B------:R-:W2:Y:S01]  /*220a0*/  LDL.LU.64 R40, [R1+0x188] ;  /* 0x0001880001287983 */ /* 0x000ea20000300a00 */
[----:B----4-:R-:W-:-:S02]  /*220b0*/  IMAD.MOV.U32 R194, RZ, RZ, R38 ;  /* 0x000000ffffc27224 */ /* 0x010fc400078e0026 */
[----:B------:R-:W-:Y:S02]  /*220c0*/  IMAD.MOV.U32 R193, RZ, RZ, R39 ;  /* 0x000000ffffc17224 */ /* 0x000fe400078e0027 */
[----:B------:R-:W4:Y:S01]  /*220d0*/  LDL.LU.64 R38, [R1+0xc8] ;  /* 0x0000c80001267983 */ /* 0x000f220000300a00 */
[----:B---3--:R-:W-:Y:S02]  /*220e0*/  IMAD.MOV.U32 R200, RZ, RZ, R44 ;  /* 0x000000ffffc87224 */ /* 0x008fe400078e002c */
[----:B------:R-:W-:Y:S02]  /*220f0*/  IMAD.MOV.U32 R199, RZ, RZ, R45 ;  /* 0x000000ffffc77224 */ /* 0x000fe400078e002d */
[----:B------:R-:W3:Y:S01]  /*22100*/  LDL.LU.64 R44, [R1+0x1a8] ;  /* 0x0001a800012c7983 */ /* 0x000ee20000300a00 */
[----:B------:R-:W-:Y:S02]  /*22110*/  IMAD.MOV.U32 R202, RZ, RZ, R42 ;  /* 0x000000ffffca7224 */ /* 0x000fe400078e002a */
[----:B------:R-:W-:-:S02]  /*22120*/  IMAD.MOV.U32 R201, RZ, RZ, R43 ;  /* 0x000000ffffc97224 */ /* 0x000fc400078e002b */
[----:B------:R-:W3:Y:S01]  /*22130*/  LDL.LU.64 R42, [R1+0x118] ;  /* 0x00011800012a7983 */ /* 0x000ee20000300a00 */
[----:B------:R-:W-:Y:S02]  /*22140*/  IMAD.MOV.U32 R136, RZ, RZ, R140 ;  /* 0x000000ffff887224 */ /* 0x000fe400078e008c */
[----:B------:R-:W-:Y:S02]  /*22150*/  IMAD.MOV.U32 R140, RZ, RZ, R154 ;  /* 0x000000ffff8c7224 */ /* 0x000fe400078e009a */
[----:B------:R-:W-:Y:S02]  /*22160*/  IMAD.MOV.U32 R154, RZ, RZ, R208 ;  /* 0x000000ffff9a7224 */ /* 0x000fe400078e00d0 */
[----:B------:R-:W-:Y:S02]  /*22170*/  IMAD.MOV.U32 R205, RZ, RZ, R207 ;  /* 0x000000ffffcd7224 */ /* 0x000fe400078e00cf */
[----:B------:R-:W-:Y:S02]  /*22180*/  IMAD.MOV.U32 R131, RZ, RZ, R153 ;  /* 0x000000ffff837224 */ /* 0x000fe400078e0099 */
        /* <DEDUP_REMOVED lines=19> */
[----:B--2---:R-:W-:Y:S02]  /*222c0*/  IMAD.MOV.U32 R208, RZ, RZ, R40 ;  /* 0x000000ffffd07224 */ /* 0x004fe400078e0028 */
[----:B------:R-:W-:Y:S02]  /*222d0*/  IMAD.MOV.U32 R207, RZ, RZ, R41 ;  /* 0x000000ffffcf7224 */ /* 0x000fe400078e0029 */
[----:B------:R-:W2:Y:S01]  /*222e0*/  LDL.LU.64 R40, [R1+0x1d0] ;  /* 0x0001d00001287983 */ /* 0x000ea20000300a00 */
[----:B----4-:R-:W-:Y:S02]  /*222f0*/  IMAD.MOV.U32 R210, RZ, RZ, R38 ;  /* 0x000000ffffd27224 */ /* 0x010fe400078e0026 */
[----:B------:R-:W-:Y:S02]  /*22300*/  IMAD.MOV.U32 R209, RZ, RZ, R39 ;  /* 0x000000ffffd17224 */ /* 0x000fe400078e0027 */
[----:B------:R-:W4:Y:S01]  /*22310*/  LDL.LU.64 R38, [R1+0x130] ;  /* 0x0001300001267983 */ /* 0x000f220000300a00 */
[----:B---3--:R-:W-:-:S02]  /*22320*/  IMAD.MOV.U32 R216, RZ, RZ, R44 ;  /* 0x000000ffffd87224 */ /* 0x008fc400078e002c */
[----:B------:R-:W-:Y:S01]  /*22330*/  IMAD.MOV.U32 R215, RZ, RZ, R45 ;  /* 0x000000ffffd77224 */ /* 0x000fe200078e002d */
[----:B------:R-:W3:Y:S01]  /*22340*/  LDL.LU.64 R46, [R1+0x1f8] ;  /* 0x0001f800012e7983 */ /* 0x000ee20000300a00 */
        /* <DEDUP_REMOVED lines=8> */
[----:B------:R-:W3:Y:S01]  /*223d0*/  LDL.LU.64 R42, [R1+0x98] ;  /* 0x00009800012a7983 */ /* 0x000ee20000300a00 */
        /* <DEDUP_REMOVED lines=77> */
[----:B------:R-:W-:Y:S01]  /*228b0*/  IMAD.MOV.U32 R225, RZ, RZ, R39 ;  /* 0x000000ffffe17224 */ /* 0x000fe200078e0027 */
[----:B------:R-:W4:Y:S04]  /*228c0*/  LDL.LU.64 R20, [R1+0x170] ;  /* 0x0001700001147983 */ /* 0x000f280000300a00 */
[----:B------:R-:W4:Y:S01]  /*228d0*/  LDL.LU.64 R38, [R1+0xc0] ;  /* 0x0000c00001267983 */ /* 0x000f220000300a00 */
[----:B---3--:R-:W-:Y:S02]  /*228e0*/  IMAD.MOV.U32 R234, RZ, RZ, R44 ;  /* 0x000000ffffea7224 */ /* 0x008fe400078e002c */
[----:B------:R-:W-:Y:S02]  /*228f0*/  IMAD.MOV.U32 R233, RZ, RZ, R45 ;  /* 0x000000ffffe97224 */ /* 0x000fe400078e002d */
[----:B------:R-:W3:Y:S04]  /*22900*/  LDL.LU.64 R44, [R1+0x238] ;  /* 0x00023800012c7983 */ /* 0x000ee80000300a00 */
[----:B------:R-:W3:Y:S04]  /*22910*/  LDL.LU.64 R36, [R1+0x190] ;  /* 0x0001900001247983 */ /* 0x000ee80000300a00 */
[----:B-1----:R-:W3:Y:S01]  /*22920*/  LDL.LU.64 R48, [R1+0x110] ;  /* 0x0001100001307983 */ /* 0x002ee20000300a00 */
[----:B------:R-:W-:-:S02]  /*22930*/  IMAD.MOV.U32 R236, RZ, RZ, R42 ;  /* 0x000000ffffec7224 */ /* 0x000fc400078e002a */
[----:B------:R-:W-:Y:S02]  /*22940*/  IMAD.MOV.U32 R235, RZ, RZ, R43 ;  /* 0x000000ffffeb7224 */ /* 0x000fe400078e002b */
[----:B------:R-:W-:Y:S02]  /*22950*/  IMAD.MOV.U32 R42, RZ, RZ, R30 ;  /* 0x000000ffff2a7224 */ /* 0x000fe400078e001e */
[----:B------:R-:W-:Y:S02]  /*22960*/  IMAD.MOV.U32 R43, RZ, RZ, R31 ;  /* 0x000000ffff2b7224 */ /* 0x000fe400078e001f */
[----:B------:R-:W3:Y:S01]  /*22970*/  LDL.LU.64 R30, [R1+0x260] ;  /* 0x00026000011e7983 */ /* 0x000ee20000300a00 */
[----:B------:R-:W-:Y:S02]  /*22980*/  IMAD.MOV.U32 R146, RZ, RZ, R204 ;  /* 0x000000ffff927224 */ /* 0x000fe400078e00cc */
[----:B------:R-:W-:Y:S02]  /*22990*/  IMAD.MOV.U32 R185, RZ, RZ, R229 ;  /* 0x000000ffffb97224 */ /* 0x000fe400078e00e5 */
[----:B------:R-:W-:-:S02]  /*229a0*/  IMAD.MOV.U32 R204, RZ, RZ, R220 ;  /* 0x000000ffffcc7224 */ /* 0x000fc400078e00dc */
[----:B------:R-:W-:Y:S02]  /*229b0*/  IMAD.MOV.U32 R220, RZ, RZ, R232 ;  /* 0x000000ffffdc7224 */ /* 0x000fe400078e00e8 */
[----:B------:R-:W-:Y:S02]  /*229c0*/  IMAD.MOV.U32 R229, RZ, RZ, R231 ;  /* 0x000000ffffe57224 */ /* 0x000fe400078e00e7 */
[----:B------:R-:W-:Y:S02]  /*229d0*/  IMAD.MOV.U32 R232, RZ, RZ, R46 ;  /* 0x000000ffffe87224 */ /* 0x000fe400078e002e */
[----:B------:R-:W-:Y:S02]  /*229e0*/  IMAD.MOV.U32 R231, RZ, RZ, R47 ;  /* 0x000000ffffe77224 */ /* 0x000fe400078e002f */
[----:B------:R-:W3:Y:S01]  /*229f0*/  LDL.LU.64 R46, [R1+0x1b0] ;  /* 0x0001b000012e7983 */ /* 0x000ee20000300a00 */
[----:B------:R-:W-:Y:S02]  /*22a00*/  IMAD.MOV.U32 R238, RZ, RZ, R242 ;  /* 0x000000ffffee7224 */ /* 0x000fe400078e00f2 */
[----:B--2---:R-:W-:-:S02]  /*22a10*/  IMAD.MOV.U32 R240, RZ, RZ, R40 ;  /* 0x000000fffff07224 */ /* 0x004fc400078e0028 */
[----:B------:R-:W-:Y:S02]  /*22a20*/  IMAD.MOV.U32 R239, RZ, RZ, R41 ;  /* 0x000000ffffef7224 */ /* 0x000fe400078e0029 */
[----:B------:R-:W2:Y:S01]  /*22a30*/  LDL.LU.64 R40, [R1+0x128] ;  /* 0x0001280001287983 */ /* 0x000ea20000300a00 */
[----:B----4-:R-:W-:Y:S02]  /*22a40*/  IMAD.MOV.U32 R242, RZ, RZ, R20 ;  /* 0x000000fffff27224 */ /* 0x010fe400078e0014 */
[----:B------:R-:W-:Y:S02]  /*22a50*/  IMAD.MOV.U32 R20, RZ, RZ, R244 ;  /* 0x000000ffff147224 */ /* 0x000fe400078e00f4 */
[----:B------:R-:W-:Y:S02]  /*22a60*/  IMAD.MOV.U32 R244, RZ, RZ, R38 ;  /* 0x000000fffff47224 */ /* 0x000fe400078e0026 */
[----:B------:R-:W-:Y:S02]  /*22a70*/  IMAD.MOV.U32 R38, RZ, RZ, R246 ;  /* 0x000000ffff267224 */ /* 0x000fe400078e00f6 */
[----:B------:R-:W-:-:S02]  /*22a80*/  IMAD.MOV.U32 R243, RZ, RZ, R39 ;  /* 0x000000fffff37224 */ /* 0x000fc400078e0027 */
[----:B------:R-:W-:Y:S02]  /*22a90*/  IMAD.MOV.U32 R246, RZ, RZ, R18 ;  /* 0x000000fffff67224 */ /* 0x000fe400078e0012 */
[----:B------:R-:W-:Y:S02]  /*22aa0*/  IMAD.MOV.U32 R39, RZ, RZ, R247 ;  /* 0x000000ffff277224 */ /* 0x000fe400078e00f7 */
[----:B------:R-:W-:Y:S02]  /*22ab0*/  IMAD.MOV.U32 R18, RZ, RZ, R248 ;  /* 0x000000ffff127224 */ /* 0x000fe400078e00f8 */
[----:B---3--:R-:W-:Y:S02]  /*22ac0*/  IMAD.MOV.U32 R248, RZ, RZ, R44 ;  /* 0x000000fffff87224 */ /* 0x008fe400078e002c */
[----:B------:R-:W-:Y:S02]  /*22ad0*/  IMAD.MOV.U32 R247, RZ, RZ, R45 ;  /* 0x000000fffff77224 */ /* 0x000fe400078e002d */
[----:B------:R-:W3:Y:S01]  /*22ae0*/  LDL.LU.64 R44, [R1+0x290] ;  /* 0x00029000012c7983 */ /* 0x000ee20000300a00 */
[----:B------:R-:W-:-:S02]  /*22af0*/  IMAD.MOV.U32 R241, RZ, RZ, R21 ;  /* 0x000000fffff17224 */ /* 0x000fc400078e0015 */
[----:B------:R-:W-:Y:S02]  /*22b00*/  IMAD.MOV.U32 R21, RZ, RZ, R245 ;  /* 0x000000ffff157224 */ /* 0x000fe400078e00f5 */
[----:B------:R-:W-:Y:S02]  /*22b10*/  IMAD.MOV.U32 R245, RZ, RZ, R19 ;  /* 0x000000fffff57224 */ /* 0x000fe400078e0013 */
[----:B------:R-:W-:Y:S02]  /*22b20*/  IMAD.MOV.U32 R19, RZ, RZ, R249 ;  /* 0x000000ffff137224 */ /* 0x000fe400078e00f9 */
[----:B------:R-:W-:Y:S02]  /*22b30*/  IMAD.MOV.U32 R250, RZ, RZ, R36 ;  /* 0x000000fffffa7224 */ /* 0x000fe400078e0024 */
[----:B------:R-:W-:Y:S02]  /*22b40*/  IMAD.MOV.U32 R249, RZ, RZ, R37 ;  /* 0x000000fffff97224 */ /* 0x000fe400078e0025 */
[----:B------:R-:W4:Y:S01]  /*22b50*/  LDL.LU.64 R36, [R1+0x1c8] ;  /* 0x0001c80001247983 */ /* 0x000f220000300a00 */
[----:B------:R-:W-:-:S02]  /*22b60*/  IMAD.MOV.U32 R107, RZ, RZ, R108 ;  /* 0x000000ffff6b7224 */ /* 0x000fc400078e006c */
[----:B------:R-:W-:Y:S02]  /*22b70*/  IMAD.MOV.U32 R108, RZ, RZ, R109 ;  /* 0x000000ffff6c7224 */ /* 0x000fe400078e006d */
[----:B------:R-:W-:Y:S02]  /*22b80*/  IMAD.MOV.U32 R109, RZ, RZ, R116 ;  /* 0x000000ffff6d7224 */ /* 0x000fe400078e0074 */
[----:B------:R-:W-:Y:S02]  /*22b90*/  IMAD.MOV.U32 R116, RZ, RZ, R124 ;  /* 0x000000ffff747224 */ /* 0x000fe400078e007c */
[----:B------:R-:W-:Y:S02]  /*22ba0*/  IMAD.MOV.U32 R124, RZ, RZ, R127 ;  /* 0x000000ffff7c7224 */ /* 0x000fe400078e007f */
[----:B------:R-:W-:Y:S02]  /*22bb0*/  IMAD.MOV.U32 R252, RZ, RZ, R48 ;  /* 0x000000fffffc7224 */ /* 0x000fe400078e0030 */
[----:B------:R-:W-:-:S02]  /*22bc0*/  IMAD.MOV.U32 R251, RZ, RZ, R49 ;  /* 0x000000fffffb7224 */ /* 0x000fc400078e0031 */
[----:B------:R1:W5:Y:S04]  /*22bd0*/  LDL.LU.64 R48, [R1+0xb00] ;  /* 0x000b000001307983 */ /* 0x0003680000300a00 */
[----:B------:R1:W-:Y:S04]  /*22be0*/  STL [R1+0x4], R126 ;  /* 0x0000047e01007387 */ /* 0x0003e80000100800 */
[----:B------:R1:W-:Y:S04]  /*22bf0*/  STL [R1], R124 ;  /* 0x0000007c01007387 */ /* 0x0003e80000100800 */
[----:B------:R1:W-:Y:S04]  /*22c00*/  STL [R1+0xc], R30 ;  /* 0x00000c1e01007387 */ /* 0x0003e80000100800 */
[----:B-1----:R-:W4:Y:S01]  /*22c10*/  LDL.LU.64 R126, [R1+0x2b8] ;  /* 0x0002b800017e7983 */ /* 0x002f220000300a00 */
[----:B------:R-:W-:-:S03]  /*22c20*/  IMAD.MOV.U32 R124, RZ, RZ, R31 ;  /* 0x000000ffff7c7224 */ /* 0x000fc600078e001f */
[----:B------:R-:W4:Y:S04]  /*22c30*/  LDL.LU.64 R30, [R1+0x1f0] ;  /* 0x0001f000011e7983 */ /* 0x000f280000300a00 */
[----:B------:R1:W-:Y:S04]  /*22c40*/  STL [R1+0x8], R124 ;  /* 0x0000087c01007387 */ /* 0x0003e80000100800 */
[----:B------:R1:W-:Y:S02]  /*22c50*/  STL [R1+0x14], R46 ;  /* 0x0000142e01007387 */ /* 0x0003e40000100800 */
[----:B-1----:R-:W-:-:S02]  /*22c60*/  IMAD.MOV.U32 R124, RZ, RZ, R47 ;  /* 0x000000ffff7c7224 */ /* 0x002fc400078e002f */
[----:B------:R1:W5:Y:S04]  /*22c70*/  LDL.LU.64 R46, [R1+0xaf8] ;  /* 0x000af800012e7983 */ /* 0x0003680000300a00 */
[----:B------:R2:W-:Y:S02]  /*22c80*/  STL [R1+0x10], R124 ;  /* 0x0000107c01007387 */ /* 0x0005e40000100800 */
[----:B--2---:R-:W-:Y:S02]  /*22c90*/  IMAD.MOV.U32 R124, RZ, RZ, R41 ;  /* 0x000000ffff7c7224 */ /* 0x004fe400078e0029 */
[----:B------:R2:W-:Y:S04]  /*22ca0*/  STL [R1+0x1c], R40 ;  /* 0x00001c2801007387 */ /* 0x0005e80000100800 */
[----:B------:R1:W-:Y:S04]  /*22cb0*/  STL [R1+0x18], R124 ;  /* 0x0000187c01007387 */ /* 0x0003e80000100800 */
[----:B------:R3:W-:Y:S01]  /*22cc0*/  STL [R1+0x24], R16 ;  /* 0x0000241001007387 */ /* 0x0007e20000100800 */
[----:B--2---:R-:W-:-:S02]  /*22cd0*/  IMAD.MOV.U32 R40, RZ, RZ, R38 ;  /* 0x000000ffff287224 */ /* 0x004fc400078e0026 */
[----:B------:R-:W-:Y:S02]  /*22ce0*/  IMAD.MOV.U32 R41, RZ, RZ, R39 ;  /* 0x000000ffff297224 */ /* 0x000fe400078e0027 */
[----:B------:R-:W2:Y:S01]  /*22cf0*/  LDL.LU.64 R38, [R1+0x2e0] ;  /* 0x0002e00001267983 */ /* 0x000ea20000300a00 */
[----:B-1----:R-:W-:Y:S02]  /*22d00*/  IMAD.MOV.U32 R124, RZ, RZ, R17 ;  /* 0x000000ffff7c7224 */ /* 0x002fe400078e0011 */
[----:B---3--:R-:W-:Y:S02]  /*22d10*/  IMAD.MOV.U32 R16, RZ, RZ, R14 ;  /* 0x000000ffff107224 */ /* 0x008fe400078e000e */
[----:B------:R-:W-:Y:S02]  /*22d20*/  IMAD.MOV.U32 R17, RZ, RZ, R15 ;  /* 0x000000ffff117224 */ /* 0x000fe400078e000f */
[----:B------:R-:W3:Y:S04]  /*22d30*/  LDL.LU.64 R14, [R1+0x210] ;  /* 0x00021000010e7983 */ /* 0x000ee80000300a00 */
[----:B------:R1:W-:Y:S04]  /*22d40*/  STL [R1+0x20], R124 ;  /* 0x0000207c01007387 */ /* 0x0003e80000100800 */
[----:B------:R1:W-:Y:S02]  /*22d50*/  STL [R1+0x2c], R44 ;  /* 0x00002c2c01007387 */ /* 0x0003e40000100800 */
[----:B-1----:R-:W-:-:S02]  /*22d60*/  IMAD.MOV.U32 R124, RZ, RZ, R45 ;  /* 0x000000ffff7c7224 */ /* 0x002fc400078e002d */
[----:B------:R1:W5:Y:S04]  /*22d70*/  LDL.LU.64 R44, [R1+0xaf0] ;  /* 0x000af000012c7983 */ /* 0x0003680000300a00 */
[----:B------:R1:W-:Y:S04]  /*22d80*/  STL [R1+0x28], R124 ;  /* 0x0000287c01007387 */ /* 0x0003e80000100800 */
[----:B----4-:R4:W-:Y:S01]  /*22d90*/  STL [R1+0x34], R36 ;  /* 0x0000342401007387 */ /* 0x0109e20000100800 */
[----:B-1----:R-:W-:-:S05]  /*22da0*/  IMAD.MOV.U32 R124, RZ, RZ, R37 ;  /* 0x000000ffff7c7224 */ /* 0x002fca00078e0025 */
[----:B------:R1:W-:Y:S01]  /*22db0*/  STL [R1+0x30], R124 ;  /* 0x0000307c01007387 */ /* 0x0003e20000100800 */
[----:B----4-:R-:W-:Y:S02]  /*22dc0*/  IMAD.MOV.U32 R36, RZ, RZ, R34 ;  /* 0x000000ffff247224 */ /* 0x010fe400078e0022 */
[----:B------:R-:W-:Y:S01]  /*22dd0*/  IMAD.MOV.U32 R37, RZ, RZ, R35 ;  /* 0x000000ffff257224 */ /* 0x000fe200078e0023 */
[----:B------:R4:W-:Y:S04]  /*22de0*/  STL [R1+0x3c], R32 ;  /* 0x00003c2001007387 */ /* 0x0009e80000100800 */
[----:B------:R-:W3:Y:S01]  /*22df0*/  LDL.LU.64 R34, [R1+0x308] ;  /* 0x0003080001227983 */ /* 0x000ee20000300a00 */
[----:B-1----:R-:W-:-:S03]  /*22e00*/  IMAD.MOV.U32 R124, RZ, RZ, R33 ;  /* 0x000000ffff7c7224 */ /* 0x002fc600078e0021 */
[----:B----4-:R-:W4:Y:S04]  /*22e10*/  LDL.LU.64 R32, [R1+0x230] ;  /* 0x0002300001207983 */ /* 0x010f280000300a00 */
[----:B------:R1:W-:Y:S04]  /*22e20*/  STL [R1+0x38], R124 ;  /* 0x0000387c01007387 */ /* 0x0003e80000100800 */
[----:B------:R1:W-:Y:S02]  /*22e30*/  STL [R1+0x44], R42 ;  /* 0x0000442a01007387 */ /* 0x0003e40000100800 */
[----:B-1----:R-:W-:-:S02]  /*22e40*/  IMAD.MOV.U32 R124, RZ, RZ, R43 ;  /* 0x000000ffff7c7224 */ /* 0x002fc400078e002b */
[----:B------:R1:W5:Y:S04]  /*22e50*/  LDL.LU.64 R42, [R1+0xae8] ;  /* 0x000ae800012a7983 */ /* 0x0003680000300a00 */
[----:B------:R1:W-:Y:S04]  /*22e60*/  STL [R1+0x40], R124 ;  /* 0x0000407c01007387 */ /* 0x0003e80000100800 */
[----:B------:R-:W-:Y:S01]  /*22e70*/  STL [R1+0x4c], R126 ;  /* 0x00004c7e01007387 */ /* 0x000fe20000100800 */
[----:B-1----:R-:W-:-:S05]  /*22e80*/  IMAD.MOV.U32 R124, RZ, RZ, R127 ;  /* 0x000000ffff7c7224 */ /* 0x002fca00078e007f */
[----:B------:R1:W-:Y:S04]  /*22e90*/  STL [R1+0x48], R124 ;  /* 0x0000487c01007387 */ /* 0x0003e80000100800 */
[----:B------:R1:W-:Y:S02]  /*22ea0*/  STL [R1+0x54], R30 ;  /* 0x0000541e01007387 */ /* 0x0003e40000100800 */
[----:B-1----:R-:W-:Y:S02]  /*22eb0*/  IMAD.MOV.U32 R124, RZ, RZ, R31 ;  /* 0x000000ffff7c7224 */ /* 0x002fe400078e001f */
[----:B------:R-:W4:Y:S04]  /*22ec0*/  LDL.LU.64 R30, [R1+0x338] ;  /* 0x00033800011e7983 */ /* 0x000f280000300a00 */
[----:B------:R1:W-:Y:S04]  /*22ed0*/  STL [R1+0x50], R124 ;  /* 0x0000507c01007387 */ /* 0x0003e80000100800 */
[----:B------:R1:W-:Y:S02]  /*22ee0*/  STL [R1+0x5c], R28 ;  /* 0x00005c1c01007387 */ /* 0x0003e40000100800 */
[----:B-1----:R-:W-:-:S02]  /*22ef0*/  IMAD.MOV.U32 R124, RZ, RZ, R29 ;  /* 0x000000ffff7c7224 */ /* 0x002fc400078e001d */
[----:B------:R-:W4:Y:S04]  /*22f00*/  LDL.LU.64 R28, [R1+0x250] ;  /* 0x00025000011c7983 */ /* 0x000f280000300a00 */
[----:B------:R-:W-:Y:S04]  /*22f10*/  STL [R1+0x58], R124 ;  /* 0x0000587c01007387 */ /* 0x000fe80000100800 */
[----:B------:R1:W-:Y:S02]  /*22f20*/  STL [R1+0x64], R40 ;  /* 0x0000642801007387 */ /* 0x0003e40000100800 */
[----:B-1----:R-:W-:-:S05]  /*22f30*/  IMAD.MOV.U32 R40, RZ, RZ, R41 ;  /* 0x000000ffff287224 */ /* 0x002fca00078e0029 */
[----:B------:R-:W-:Y:S04]  /*22f40*/  STL [R1+0x60], R40 ;  /* 0x0000602801007387 */ /* 0x000fe80000100800 */
[----:B--2---:R1:W-:Y:S02]  /*22f50*/  STL [R1+0x6c], R38 ;  /* 0x00006c2601007387 */ /* 0x0043e40000100800 */
[----:B-1----:R-:W-:-:S05]  /*22f60*/  IMAD.MOV.U32 R38, RZ, RZ, R39 ;  /* 0x000000ffff267224 */ /* 0x002fca00078e0027 */
[----:B------:R1:W-:Y:S04]  /*22f70*/  STL [R1+0x68], R38 ;  /* 0x0000682601007387 */ /* 0x0003e80000100800 */
[----:B---3--:R2:W-:Y:S01]  /*22f80*/  STL [R1+0x74], R14 ;  /* 0x0000740e01007387 */ /* 0x0085e20000100800 */
[----:B-1----:R-:W-:-:S03]  /*22f90*/  IMAD.MOV.U32 R38, RZ, RZ, R15 ;  /* 0x000000ffff267224 */ /* 0x002fc600078e000f */
[----:B--2---:R-:W2:Y:S04]  /*22fa0*/  LDL.LU.64 R14, [R1+0x368] ;  /* 0x00036800010e7983 */ /* 0x004ea80000300a00 */
[----:B------:R1:W-:Y:S04]  /*22fb0*/  STL [R1+0x70], R38 ;  /* 0x0000702601007387 */ /* 0x0003e80000100800 */
[----:B------:R3:W-:Y:S01]  /*22fc0*/  STL [R1+0x7c], R12 ;  /* 0x00007c0c01007387 */ /* 0x0007e20000100800 */
[----:B-1----:R-:W-:-:S03]  /*22fd0*/  IMAD.MOV.U32 R38, RZ, RZ, R13 ;  /* 0x000000ffff267224 */ /* 0x002fc600078e000d */
[----:B---3--:R-:W3:Y:S04]  /*22fe0*/  LDL.LU.64 R12, [R1+0x270] ;  /* 0x00027000010c7983 */ /* 0x008ee80000300a00 */
[----:B------:R-:W-:Y:S04]  /*22ff0*/  STL [R1+0x78], R38 ;  /* 0x0000782601007387 */ /* 0x000fe80000100800 */
[----:B------:R1:W-:Y:S02]  /*23000*/  STL [R1+0x84], R36 ;  /* 0x0000842401007387 */ /* 0x0003e40000100800 */
[----:B-1----:R-:W-:-:S05]  /*23010*/  IMAD.MOV.U32 R36, RZ, RZ, R37 ;  /* 0x000000ffff247224 */ /* 0x002fca00078e0025 */
[----:B------:R-:W-:Y:S04]  /*23020*/  STL [R1+0x80], R36 ;  /* 0x0000802401007387 */ /* 0x000fe80000100800 */
[----:B------:R1:W-:Y:S02]  /*23030*/  STL [R1+0x8c], R34 ;  /* 0x00008c2201007387 */ /* 0x0003e40000100800 */
[----:B-1----:R-:W-:-:S05]  /*23040*/  IMAD.MOV.U32 R34, RZ, RZ, R35 ;  /* 0x000000ffff227224 */ /* 0x002fca00078e0023 */
[----:B------:R1:W-:Y:S04]  /*23050*/  STL [R1+0x88], R34 ;  /* 0x0000882201007387 */ /* 0x0003e80000100800 */
[----:B----4-:R4:W-:Y:S01]  /*23060*/  STL [R1+0x94], R32 ;  /* 0x0000942001007387 */ /* 0x0109e20000100800 */
[----:B-1----:R-:W-:-:S03]  /*23070*/  IMAD.MOV.U32 R34, RZ, RZ, R33 ;  /* 0x000000ffff227224 */ /* 0x002fc600078e0021 */
[----:B----4-:R-:W4:Y:S04]  /*23080*/  LDL.LU.64 R32, [R1+0x390] ;  /* 0x0003900001207983 */ /* 0x010f280000300a00 */
[----:B------:R1:W-:Y:S04]  /*23090*/  STL [R1+0x90], R34 ;  /* 0x0000902201007387 */ /* 0x0003e80000100800 */
[----:B------:R1:W-:Y:S02]  /*230a0*/  STL [R1+0x9c], R22 ;  /* 0x00009c1601007387 */ /* 0x0003e40000100800 */
[----:B-1----:R-:W-:-:S02]  /*230b0*/  IMAD.MOV.U32 R34, RZ, RZ, R23 ;  /* 0x000000ffff227224 */ /* 0x002fc400078e0017 */
[----:B------:R-:W4:Y:S04]  /*230c0*/  LDL.LU.64 R22, [R1+0x288] ;  /* 0x0002880001167983 */ /* 0x000f280000300a00 */
        /* <DEDUP_REMOVED lines=21> */
[----:B--2---:R2:W-:Y:S01]  /*23220*/  STL [R1+0xcc], R14 ;  /* 0x0000cc0e01007387 */ /* 0x0045e20000100800 */
[----:B-1----:R-:W-:-:S03]  /*23230*/  IMAD.MOV.U32 R34, RZ, RZ, R15 ;  /* 0x000000ffff227224 */ /* 0x002fc600078e000f */
[----:B--2---:R-:W2:Y:S04]  /*23240*/  LDL.LU.64 R14, [R1+0x1b8] ;  /* 0x0001b800010e7983 */ /* 0x004ea80000300a00 */
[----:B------:R1:W-:Y:S04]  /*23250*/  STL [R1+0xc8], R34 ;  /* 0x0000c82201007387 */ /* 0x0003e80000100800 */
[----:B---3--:R3:W-:Y:S01]  /*23260*/  STL [R1+0xd4], R12 ;  /* 0x0000d40c01007387 */ /* 0x0087e20000100800 */
[----:B-1----:R-:W-:-:S03]  /*23270*/  IMAD.MOV.U32 R34, RZ, RZ, R13 ;  /* 0x000000ffff227224 */ /* 0x002fc600078e000d */
[----:B---3--:R-:W3:Y:S04]  /*23280*/  LDL.LU.64 R12, [R1+0x3f0] ;  /* 0x0003f000010c7983 */ /* 0x008ee80000300a00 */
[----:B------:R1:W-:Y:S04]  /*23290*/  STL [R1+0xd0], R34 ;  /* 0x0000d02201007387 */ /* 0x0003e80000100800 */
[----:B------:R1:W-:Y:S02]  /*232a0*/  STL [R1+0xdc], R26 ;  /* 0x0000dc1a01007387 */ /* 0x0003e40000100800 */
[----:B-1----:R-:W-:-:S02]  /*232b0*/  IMAD.MOV.U32 R34, RZ, RZ, R27 ;  /* 0x000000ffff227224 */ /* 0x002fc400078e001b */
[----:B------:R-:W3:Y:S04]  /*232c0*/  LDL.LU.64 R26, [R1+0x2d0] ;  /* 0x0002d000011a7983 */ /* 0x000ee80000300a00 */
[----:B------:R1:W-:Y:S04]  /*232d0*/  STL [R1+0xd8], R34 ;  /* 0x0000d82201007387 */ /* 0x0003e80000100800 */
[----:B------:R1:W-:Y:S02]  /*232e0*/  STL [R1+0xe4], R24 ;  /* 0x0000e41801007387 */ /* 0x0003e40000100800 */
[----:B-1----:R-:W-:-:S02]  /*232f0*/  IMAD.MOV.U32 R34, RZ, RZ, R25 ;  /* 0x000000ffff227224 */ /* 0x002fc400078e0019 */
[----:B------:R-:W3:Y:S04]  /*23300*/  LDL.LU.64 R24, [R1+0x240] ;  /* 0x0002400001187983 */ /* 0x000ee80000300a00 */
        /* <DEDUP_REMOVED lines=281> */
[----:B------:R1:W-:Y:S04]  /*244a0*/  STL [R1+0x31c], R28 ;  /* 0x00031c1c01007387 */ /* 0x0003e80000100800 */
[----:B-1----:R-:W4:Y:S01]  /*244b0*/  LDL.LU.64 R34, [R1+0x558] ;  /* 0x0005580001227983 */ /* 0x002f220000300a00 */
[----:B------:R-:W-:-:S05]  /*244c0*/  IMAD.MOV.U32 R28, RZ, RZ, R29 ;  /* 0x000000ffff1c7224 */ /* 0x000fca00078e001d */
        /* <DEDUP_REMOVED lines=17> */
[----:B------:R1:W-:Y:S04]  /*245e0*/  STL [R1+0x344], R26 ;  /* 0x0003441a01007387 */ /* 0x0003e80000100800 */
[----:B-1----:R-:W3:Y:S01]  /*245f0*/  LDL.LU.64 R28, [R1+0x460] ;  /* 0x00046000011c7983 */ /* 0x002ee20000300a00 */
[----:B------:R-:W-:-:S05]  /*24600*/  IMAD.MOV.U32 R26, RZ, RZ, R27 ;  /* 0x000000ffff1a7224 */ /* 0x000fca00078e001b */
[----:B------:R1:W-:Y:S04]  /*24610*/  STL [R1+0x340], R26 ;  /* 0x0003401a01007387 */ /* 0x0003e80000100800 */
[----:B------:R1:W-:Y:S04]  /*24620*/  STL [R1+0x34c], R24 ;  /* 0x00034c1801007387 */ /* 0x0003e80000100800 */
[----:B-1----:R-:W3:Y:S01]  /*24630*/  LDL.LU.64 R26, [R1+0x3d8] ;  /* 0x0003d800011a7983 */ /* 0x002ee20000300a00 */
[----:B------:R-:W-:-:S05]  /*24640*/  IMAD.MOV.U32 R24, RZ, RZ, R25 ;  /* 0x000000ffff187224 */ /* 0x000fca00078e0019 */
[----:B------:R1:W-:Y:S04]  /*24650*/  STL [R1+0x348], R24 ;  /* 0x0003481801007387 */ /* 0x0003e80000100800 */
[----:B----4-:R4:W-:Y:S04]  /*24660*/  STL [R1+0x354], R32 ;  /* 0x0003542001007387 */ /* 0x0109e80000100800 */
[----:B-1----:R-:W3:Y:S01]  /*24670*/  LDL.LU.64 R24, [R1+0x8c0] ;  /* 0x0008c00001187983 */ /* 0x002ee20000300a00 */
[----:B----4-:R-:W-:-:S03]  /*24680*/  IMAD.MOV.U32 R32, RZ, RZ, R33 ;  /* 0x000000ffff207224 */ /* 0x010fc600078e0021 */
[----:B------:R1:W-:Y:S04]  /*24690*/  STL [R1+0x35c], R22 ;  /* 0x00035c1601007387 */ /* 0x0003e80000100800 */
[----:B------:R4:W-:Y:S01]  /*246a0*/  STL [R1+0x350], R32 ;  /* 0x0003502001007387 */ /* 0x0009e20000100800 */
[----:B-1----:R-:W-:-:S03]  /*246b0*/  IMAD.MOV.U32 R22, RZ, RZ, R23 ;  /* 0x000000ffff167224 */ /* 0x002fc600078e0017 */
[----:B----4-:R-:W4:Y:S04]  /*246c0*/  LDL.LU.64 R32, [R1+0x580] ;  /* 0x0005800001207983 */ /* 0x010f280000300a00 */
[----:B------:R-:W-:Y:S04]  /*246d0*/  STL [R1+0x364], R20 ;  /* 0x0003641401007387 */ /* 0x000fe80000100800 */
[----:B------:R1:W-:Y:S04]  /*246e0*/  STL [R1+0x358], R22 ;  /* 0x0003581601007387 */ /* 0x0003e80000100800 */
[----:B-1----:R-:W4:Y:S01]  /*246f0*/  LDL.LU.64 R22, [R1+0x480] ;  /* 0x0004800001167983 */ /* 0x002f220000300a00 */
[----:B------:R-:W-:-:S03]  /*24700*/  IMAD.MOV.U32 R20, RZ, RZ, R21 ;  /* 0x000000ffff147224 */ /* 0x000fc600078e0015 */
[----:B------:R1:W-:Y:S04]  /*24710*/  STL [R1+0x36c], R30 ;  /* 0x00036c1e01007387 */ /* 0x0003e80000100800 */
[----:B------:R1:W-:Y:S02]  /*24720*/  STL [R1+0x360], R20 ;  /* 0x0003601401007387 */ /* 0x0003e40000100800 */
[----:B-1----:R-:W-:Y:S02]  /*24730*/  IMAD.MOV.U32 R30, RZ, RZ, R31 ;  /* 0x000000ffff1e7224 */ /* 0x002fe400078e001f */
[----:B------:R-:W4:Y:S04]  /*24740*/  LDL.LU.64 R20, [R1+0x3f8] ;  /* 0x0003f80001147983 */ /* 0x000f280000300a00 */
[----:B------:R-:W-:Y:S04]  /*24750*/  STL [R1+0x374], R34 ;  /* 0x0003742201007387 */ /* 0x000fe80000100800 */
[----:B------:R1:W-:Y:S04]  /*24760*/  STL [R1+0x368], R30 ;  /* 0x0003681e01007387 */ /* 0x0003e80000100800 */
[----:B-1----:R-:W4:Y:S01]  /*24770*/  LDL.LU.64 R30, [R1+0x8c8] ;  /* 0x0008c800011e7983 */ /* 0x002f220000300a00 */
[----:B------:R-:W-:-:S03]  /*24780*/  IMAD.MOV.U32 R34, RZ, RZ, R35 ;  /* 0x000000ffff227224 */ /* 0x000fc600078e0023 */
[----:B------:R-:W-:Y:S04]  /*24790*/  STL [R1+0x37c], R18 ;  /* 0x00037c1201007387 */ /* 0x000fe80000100800 */
        /* <DEDUP_REMOVED lines=19> */
[----:B------:R-:W-:Y:S04]  /*248d0*/  STL [R1+0x398], R34 ;  /* 0x0003982201007387 */ /* 0x000fe80000100800 */
[----:B------:R1:W-:Y:S02]  /*248e0*/  STL [R1+0x3a4], R26 ;  /* 0x0003a41a01007387 */ /* 0x0003e40000100800 */
[----:B-1----:R-:W-:-:S02]  /*248f0*/  IMAD.MOV.U32 R26, RZ, RZ, R27 ;  /* 0x000000ffff1a7224 */ /* 0x002fc400078e001b */
[----:B------:R-:W-:Y:S04]  /*24900*/  STL [R1+0x3ac], R24 ;  /* 0x0003ac1801007387 */ /* 0x000fe80000100800 */
[----:B------:R1:W-:Y:S04]  /*24910*/  STL [R1+0x3a0], R26 ;  /* 0x0003a01a01007387 */ /* 0x0003e80000100800 */
[----:B-1----:R-:W3:Y:S01]  /*24920*/  LDL.LU.64 R26, [R1+0x4b0] ;  /* 0x0004b000011a7983 */ /* 0x002ee20000300a00 */
[----:B------:R-:W-:-:S03]  /*24930*/  IMAD.MOV.U32 R24, RZ, RZ, R25 ;  /* 0x000000ffff187224 */ /* 0x000fc600078e0019 */
[----:B----4-:R1:W-:Y:S04]  /*24940*/  STL [R1+0x3b4], R32 ;  /* 0x0003b42001007387 */ /* 0x0103e80000100800 */
[----:B------:R4:W-:Y:S01]  /*24950*/  STL [R1+0x3a8], R24 ;  /* 0x0003a81801007387 */ /* 0x0009e20000100800 */
[----:B-1----:R-:W-:-:S03]  /*24960*/  IMAD.MOV.U32 R32, RZ, RZ, R33 ;  /* 0x000000ffff207224 */ /* 0x002fc600078e0021 */
[----:B----4-:R-:W4:Y:S04]  /*24970*/  LDL.LU.64 R24, [R1+0x430] ;  /* 0x0004300001187983 */ /* 0x010f280000300a00 */
[----:B------:R1:W-:Y:S04]  /*24980*/  STL [R1+0x3bc], R22 ;  /* 0x0003bc1601007387 */ /* 0x0003e80000100800 */
[----:B------:R-:W-:Y:S04]  /*24990*/  STL [R1+0x3b0], R32 ;  /* 0x0003b02001007387 */ /* 0x000fe80000100800 */
[----:B------:R-:W4:Y:S01]  /*249a0*/  LDL.LU.64 R36, [R1+0x8d8] ;  /* 0x0008d80001247983 */ /* 0x000f220000300a00 */
[----:B-1----:R-:W-:-:S03]  /*249b0*/  IMAD.MOV.U32 R22, RZ, RZ, R23 ;  /* 0x000000ffff167224 */ /* 0x002fc600078e0017 */
[----:B------:R1:W-:Y:S04]  /*249c0*/  STL [R1+0x3c4], R20 ;  /* 0x0003c41401007387 */ /* 0x0003e80000100800 */
[----:B------:R1:W-:Y:S02]  /*249d0*/  STL [R1+0x3b8], R22 ;  /* 0x0003b81601007387 */ /* 0x0003e40000100800 */
[----:B-1----:R-:W-:Y:S02]  /*249e0*/  IMAD.MOV.U32 R20, RZ, RZ, R21 ;  /* 0x000000ffff147224 */ /* 0x002fe400078e0015 */
[----:B------:R-:W4:Y:S04]  /*249f0*/  LDL.LU.64 R22, [R1+0x5c8] ;  /* 0x0005c80001167983 */ /* 0x000f280000300a00 */
[----:B------:R-:W-:Y:S04]  /*24a00*/  STL [R1+0x3cc], R30 ;  /* 0x0003cc1e01007387 */ /* 0x000fe80000100800 */
[----:B------:R1:W-:Y:S04]  /*24a10*/  STL [R1+0x3c0], R20 ;  /* 0x0003c01401007387 */ /* 0x0003e80000100800 */
[----:B-1----:R-:W4:Y:S04]  /*24a20*/  LDL.LU.64 R20, [R1+0x4d0] ;  /* 0x0004d00001147983 */ /* 0x002f280000300a00 */
[----:B------:R-:W4:Y:S01]  /*24a30*/  LDL.LU.64 R34, [R1+0x438] ;  /* 0x0004380001227983 */ /* 0x000f220000300a00 */
        /* <DEDUP_REMOVED lines=10> */
[----:B--2---:R1:W-:Y:S04]  /*24ae0*/  STL [R1+0x3e4], R14 ;  /* 0x0003e40e01007387 */ /* 0x0043e80000100800 */
[----:B------:R-:W2:Y:S01]  /*24af0*/  LDL.LU.64 R32, [R1+0x4f8] ;  /* 0x0004f80001207983 */ /* 0x000ea20000300a00 */
[----:B-1----:R-:W-:-:S03]  /*24b00*/  IMAD.MOV.U32 R14, RZ, RZ, R15 ;  /* 0x000000ffff0e7224 */ /* 0x002fc600078e000f */
[----:B---3--:R1:W-:Y:S04]  /*24b10*/  STL [R1+0x3ec], R12 ;  /* 0x0003ec0c01007387 */ /* 0x0083e80000100800 */
[----:B------:R3:W-:Y:S01]  /*24b20*/  STL [R1+0x3e0], R14 ;  /* 0x0003e00e01007387 */ /* 0x0007e20000100800 */
[----:B-1----:R-:W-:-:S03]  /*24b30*/  IMAD.MOV.U32 R12, RZ, RZ, R13 ;  /* 0x000000ffff0c7224 */ /* 0x002fc600078e000d */
[----:B---3--:R-:W3:Y:S04]  /*24b40*/  LDL.LU.64 R14, [R1+0x458] ;  /* 0x00045800010e7983 */ /* 0x008ee80000300a00 */
[----:B------:R-:W-:Y:S04]  /*24b50*/  STL [R1+0x3f4], R28 ;  /* 0x0003f41c01007387 */ /* 0x000fe80000100800 */
[----:B------:R1:W-:Y:S04]  /*24b60*/  STL [R1+0x3e8], R12 ;  /* 0x0003e80c01007387 */ /* 0x0003e80000100800 */
[----:B-1----:R-:W3:Y:S04]  /*24b70*/  LDL.LU.64 R12, [R1+0x8e8] ;  /* 0x0008e800010c7983 */ /* 0x002ee80000300a00 */
[----:B------:R-:W3:Y:S01]  /*24b80*/  LDL.LU.64 R30, [R1+0x5f8] ;  /* 0x0005f800011e7983 */ /* 0x000ee20000300a00 */
        /* <DEDUP_REMOVED lines=8> */
[----:B----4-:R-:W-:-:S05]  /*24c10*/  IMAD.MOV.U32 R24, RZ, RZ, R25 ;  /* 0x000000ffff187224 */ /* 0x010fca00078e0019 */
[----:B------:R1:W-:Y:S04]  /*24c20*/  STL [R1+0x400], R24 ;  /* 0x0004001801007387 */ /* 0x0003e80000100800 */
[----:B------:R4:W-:Y:S04]  /*24c30*/  STL [R1+0x40c], R36 ;  /* 0x00040c2401007387 */ /* 0x0009e80000100800 */
[----:B-1----:R-:W3:Y:S01]  /*24c40*/  LDL.LU.64 R24, [R1+0x8f0] ;  /* 0x0008f00001187983 */ /* 0x002ee20000300a00 */
[----:B----4-:R-:W-:-:S03]  /*24c50*/  IMAD.MOV.U32 R36, RZ, RZ, R37 ;  /* 0x000000ffff247224 */ /* 0x010fc600078e0025 */
[----:B------:R-:W-:Y:S04]  /*24c60*/  STL [R1+0x414], R22 ;  /* 0x0004141601007387 */ /* 0x000fe80000100800 */
[----:B------:R1:W-:Y:S02]  /*24c70*/  STL [R1+0x408], R36 ;  /* 0x0004082401007387 */ /* 0x0003e40000100800 */
[----:B-1----:R-:W-:Y:S02]  /*24c80*/  IMAD.MOV.U32 R36, RZ, RZ, R23 ;  /* 0x000000ffff247224 */ /* 0x002fe400078e0017 */
[----:B------:R-:W4:Y:S04]  /*24c90*/  LDL.LU.64 R22, [R1+0x608] ;  /* 0x0006080001167983 */ /* 0x000f280000300a00 */
[----:B------:R-:W-:Y:S04]  /*24ca0*/  STL [R1+0x410], R36 ;  /* 0x0004102401007387 */ /* 0x000fe80000100800 */
[----:B------:R1:W-:Y:S04]  /*24cb0*/  STL [R1+0x41c], R20 ;  /* 0x00041c1401007387 */ /* 0x0003e80000100800 */
[----:B------:R1:W-:Y:S02]  /*24cc0*/  STL [R1+0x424], R34 ;  /* 0x0004242201007387 */ /* 0x0003e40000100800 */
[----:B-1----:R-:W-:-:S05]  /*24cd0*/  IMAD.MOV.U32 R20, RZ, RZ, R21 ;  /* 0x000000ffff147224 */ /* 0x002fca00078e0015 */
[----:B------:R1:W-:Y:S01]  /*24ce0*/  STL [R1+0x418], R20 ;  /* 0x0004181401007387 */ /* 0x0003e20000100800 */
[----:B------:R-:W-:-:S03]  /*24cf0*/  IMAD.MOV.U32 R34, RZ, RZ, R35 ;  /* 0x000000ffff227224 */ /* 0x000fc600078e0023 */
[----:B-1----:R-:W4:Y:S04]  /*24d00*/  LDL.LU.64 R20, [R1+0x510] ;  /* 0x0005100001147983 */ /* 0x002f280000300a00 */
[----:B------:R-:W-:Y:S04]  /*24d10*/  STL [R1+0x42c], R18 ;  /* 0x00042c1201007387 */ /* 0x000fe80000100800 */
[----:B------:R1:W-:Y:S02]  /*24d20*/  STL [R1+0x420], R34 ;  /* 0x0004202201007387 */ /* 0x0003e40000100800 */
[----:B-1----:R-:W-:-:S02]  /*24d30*/  IMAD.MOV.U32 R34, RZ, RZ, R19 ;  /* 0x000000ffff227224 */ /* 0x002fc400078e0013 */
[----:B------:R-:W4:Y:S04]  /*24d40*/  LDL.LU.64 R18, [R1+0x488] ;  /* 0x0004880001127983 */ /* 0x000f280000300a00 */
[----:B------:R-:W-:Y:S04]  /*24d50*/  STL [R1+0x428], R34 ;  /* 0x0004282201007387 */ /* 0x000fe80000100800 */
[----:B------:R1:W-:Y:S02]  /*24d60*/  STL [R1+0x434], R16 ;  /* 0x0004341001007387 */ /* 0x0003e40000100800 */
[----:B-1----:R-:W-:-:S02]  /*24d70*/  IMAD.MOV.U32 R16, RZ, RZ, R17 ;  /* 0x000000ffff107224 */ /* 0x002fc400078e0011 */
[----:B--2---:R-:W-:Y:S04]  /*24d80*/  STL [R1+0x43c], R32 ;  /* 0x00043c2001007387 */ /* 0x004fe80000100800 */
[----:B------:R1:W-:Y:S04]  /*24d90*/  STL [R1+0x430], R16 ;  /* 0x0004301001007387 */ /* 0x0003e80000100800 */
[----:B-1----:R-:W2:Y:S01]  /*24da0*/  LDL.LU.64 R16, [R1+0x8f8] ;  /* 0x0008f80001107983 */ /* 0x002ea20000300a00 */
[----:B------:R-:W-:-:S03]  /*24db0*/  IMAD.MOV.U32 R32, RZ, RZ, R33 ;  /* 0x000000ffff207224 */ /* 0x000fc600078e0021 */
[----:B---3--:R-:W-:Y:S04]  /*24dc0*/  STL [R1+0x444], R14 ;  /* 0x0004440e01007387 */ /* 0x008fe80000100800 */
[----:B------:R1:W-:Y:S02]  /*24dd0*/  STL [R1+0x438], R32 ;  /* 0x0004382001007387 */ /* 0x0003e40000100800 */
[----:B-1----:R-:W-:Y:S02]  /*24de0*/  IMAD.MOV.U32 R32, RZ, RZ, R15 ;  /* 0x000000ffff207224 */ /* 0x002fe400078e000f */
[----:B------:R-:W3:Y:S04]  /*24df0*/  LDL.LU.64 R14, [R1+0x620] ;  /* 0x00062000010e7983 */ /* 0x000ee80000300a00 */
[----:B------:R-:W-:Y:S04]  /*24e00*/  STL [R1+0x440], R32 ;  /* 0x0004402001007387 */ /* 0x000fe80000100800 */
[----:B------:R1:W-:Y:S04]  /*24e10*/  STL [R1+0x44c], R12 ;  /* 0x00044c0c01007387 */ /* 0x0003e80000100800 */
[----:B------:R1:W-:Y:S02]  /*24e20*/  STL [R1+0x454], R30 ;  /* 0x0004541e01007387 */ /* 0x0003e40000100800 */
[----:B-1----:R-:W-:-:S05]  /*24e30*/  IMAD.MOV.U32 R12, RZ, RZ, R13 ;  /* 0x000000ffff0c7224 */ /* 0x002fca00078e000d */
[----:B------:R1:W-:Y:S01]  /*24e40*/  STL [R1+0x448], R12 ;  /* 0x0004480c01007387 */ /* 0x0003e20000100800 */
[----:B------:R-:W-:-:S03]  /*24e50*/  IMAD.MOV.U32 R30, RZ, RZ, R31 ;  /* 0x000000ffff1e7224 */ /* 0x000fc600078e001f */
[----:B-1----:R-:W3:Y:S04]  /*24e60*/  LDL.LU.64 R12, [R1+0x550] ;  /* 0x00055000010c7983 */ /* 0x002ee80000300a00 */
[----:B------:R1:W-:Y:S04]  /*24e70*/  STL [R1+0x45c], R28 ;  /* 0x00045c1c01007387 */ /* 0x0003e80000100800 */
[----:B------:R-:W-:Y:S04]  /*24e80*/  STL [R1+0x450], R30 ;  /* 0x0004501e01007387 */ /* 0x000fe80000100800 */
[----:B------:R-:W3:Y:S01]  /*24e90*/  LDL.LU.64 R126, [R1+0x4a8] ;  /* 0x0004a800017e7983 */ /* 0x000ee20000300a00 */
[----:B-1----:R-:W-:-:S05]  /*24ea0*/  IMAD.MOV.U32 R28, RZ, RZ, R29 ;  /* 0x000000ffff1c7224 */ /* 0x002fca00078e001d */
[----:B------:R-:W-:Y:S04]  /*24eb0*/  STL [R1+0x458], R28 ;  /* 0x0004581c01007387 */ /* 0x000fe80000100800 */
[----:B------:R1:W-:Y:S02]  /*24ec0*/  STL [R1+0x464], R26 ;  /* 0x0004641a01007387 */ /* 0x0003e40000100800 */
[----:B-1----:R-:W-:Y:S02]  /*24ed0*/  IMAD.MOV.U32 R26, RZ, RZ, R27 ;  /* 0x000000ffff1a7224 */ /* 0x002fe400078e001b */
[----:B------:R1:W-:Y:S04]  /*24ee0*/  STL [R1+0x46c], R24 ;  /* 0x00046c1801007387 */ /* 0x0003e80000100800 */
[----:B------:R-:W-:Y:S04]  /*24ef0*/  STL [R1+0x460], R26 ;  /* 0x0004601a01007387 */ /* 0x000fe80000100800 */
[----:B------:R-:W3:Y:S01]  /*24f00*/  LDL.LU.64 R40, [R1+0x900] ;  /* 0x0009000001287983 */ /* 0x000ee20000300a00 */
[----:B-1----:R-:W-:-:S03]  /*24f10*/  IMAD.MOV.U32 R24, RZ, RZ, R25 ;  /* 0x000000ffff187224 */ /* 0x002fc600078e0019 */
[----:B------:R-:W3:Y:S04]  /*24f20*/  LDL.LU.64 R38, [R1+0x628] ;  /* 0x0006280001267983 */ /* 0x000ee80000300a00 */
[----:B------:R-:W-:Y:S04]  /*24f30*/  STL [R1+0x468], R24 ;  /* 0x0004681801007387 */ /* 0x000fe80000100800 */
[----:B----4-:R1:W-:Y:S04]  /*24f40*/  STL [R1+0x474], R22 ;  /* 0x0004741601007387 */ /* 0x0103e80000100800 */
[----:B------:R-:W4:Y:S04]  /*24f50*/  LDL.LU.64 R36, [R1+0x568] ;  /* 0x0005680001247983 */ /* 0x000f280000300a00 */
[----:B------:R-:W4:Y:S01]  /*24f60*/  LDL.LU.64 R34, [R1+0x4c8] ;  /* 0x0004c80001227983 */ /* 0x000f220000300a00 */
[----:B-1----:R-:W-:-:S05]  /*24f70*/  IMAD.MOV.U32 R22, RZ, RZ, R23 ;  /* 0x000000ffff167224 */ /* 0x002fca00078e0017 */
[----:B------:R-:W-:Y:S04]  /*24f80*/  STL [R1+0x470], R22 ;  /* 0x0004701601007387 */ /* 0x000fe80000100800 */
[----:B------:R1:W-:Y:S04]  /*24f90*/  STL [R1+0x47c], R20 ;  /* 0x00047c1401007387 */ /* 0x0003e80000100800 */
        /* <DEDUP_REMOVED lines=9> */
[----:B--2---:R1:W-:Y:S04]  /*25030*/  STL [R1+0x48c], R16 ;  /* 0x00048c1001007387 */ /* 0x0043e80000100800 */
[----:B------:R-:W2:Y:S04]  /*25040*/  LDL.LU.64 R24, [R1+0x910] ;  /* 0x0009100001187983 */ /* 0x000ea80000300a00 */
[----:B------:R-:W2:Y:S01]  /*25050*/  LDL.LU.64 R22, [R1+0x668] ;  /* 0x0006680001167983 */ /* 0x000ea20000300a00 */
[----:B-1----:R-:W-:-:S05]  /*25060*/  IMAD.MOV.U32 R16, RZ, RZ, R17 ;  /* 0x000000ffff107224 */ /* 0x002fca00078e0011 */
[----:B------:R-:W-:Y:S04]  /*25070*/  STL [R1+0x488], R16 ;  /* 0x0004881001007387 */ /* 0x000fe80000100800 */
[----:B---3--:R1:W-:Y:S04]  /*25080*/  STL [R1+0x494], R14 ;  /* 0x0004940e01007387 */ /* 0x0083e80000100800 */
[----:B------:R-:W3:Y:S04]  /*25090*/  LDL.LU.64 R20, [R1+0x590] ;  /* 0x0005900001147983 */ /* 0x000ee80000300a00 */
[----:B------:R-:W3:Y:S01]  /*250a0*/  LDL.LU.64 R18, [R1+0x508] ;  /* 0x0005080001127983 */ /* 0x000ee20000300a00 */
[----:B-1----:R-:W-:-:S05]  /*250b0*/  IMAD.MOV.U32 R14, RZ, RZ, R15 ;  /* 0x000000ffff0e7224 */ /* 0x002fca00078e000f */
[----:B------:R1:W-:Y:S04]  /*250c0*/  STL [R1+0x490], R14 ;  /* 0x0004900e01007387 */ /* 0x0003e80000100800 */
[----:B------:R1:W-:Y:S04]  /*250d0*/  STL [R1+0x49c], R12 ;  /* 0x00049c0c01007387 */ /* 0x0003e80000100800 */
[----:B------:R-:W3:Y:S04]  /*250e0*/  LDL.LU.64 R16, [R1+0x918] ;  /* 0x0009180001107983 */ /* 0x000ee80000300a00 */
[----:B-1----:R-:W3:Y:S01]  /*250f0*/  LDL.LU.64 R14, [R1+0x688] ;  /* 0x00068800010e7983 */ /* 0x002ee20000300a00 */
[----:B------:R-:W-:-:S05]  /*25100*/  IMAD.MOV.U32 R12, RZ, RZ, R13 ;  /* 0x000000ffff0c7224 */ /* 0x000fca00078e000d */
[----:B------:R1:W-:Y:S04]  /*25110*/  STL [R1+0x498], R12 ;  /* 0x0004980c01007387 */ /* 0x0003e80000100800 */
[----:B------:R1:W-:Y:S01]  /*25120*/  STL [R1+0x4a4], R126 ;  /* 0x0004a47e01007387 */ /* 0x0003e20000100800 */
[----:B------:R-:W-:-:S03]  /*25130*/  IMAD.MOV.U32 R124, RZ, RZ, R127 ;  /* 0x000000ffff7c7224 */ /* 0x000fc600078e007f */
[----:B-1----:R-:W3:Y:S04]  /*25140*/  LDL.LU.64 R12, [R1+0x5a8] ;  /* 0x0005a800010c7983 */ /* 0x002ee80000300a00 */
[----:B------:R-:W3:Y:S04]  /*25150*/  LDL.64 R126, [R1+0x530] ;  /* 0x00053000017e7983 */ /* 0x000ee80000100a00 */
[----:B------:R1:W-:Y:S02]  /*25160*/  STL [R1+0x4a0], R124 ;  /* 0x0004a07c01007387 */ /* 0x0003e40000100800 */
[----:B-1----:R-:W-:-:S02]  /*25170*/  IMAD.MOV.U32 R124, RZ, RZ, R41 ;  /* 0x000000ffff7c7224 */ /* 0x002fc400078e0029 */
[----:B------:R1:W-:Y:S04]  /*25180*/  STL [R1+0x4ac], R40 ;  /* 0x0004ac2801007387 */ /* 0x0003e80000100800 */
[----:B-1----:R1:W5:Y:S04]  /*25190*/  LDL.LU.64 R40, [R1+0xae0] ;  /* 0x000ae00001287983 */ /* 0x0023680000300a00 */
[----:B------:R-:W-:Y:S04]  /*251a0*/  STL [R1+0x4b4], R38 ;  /* 0x0004b42601007387 */ /* 0x000fe80000100800 */
[----:B------:R1:W-:Y:S02]  /*251b0*/  STL [R1+0x4a8], R124 ;  /* 0x0004a87c01007387 */ /* 0x0003e40000100800 */
[----:B-1----:R-:W-:-:S02]  /*251c0*/  IMAD.MOV.U32 R124, RZ, RZ, R39 ;  /* 0x000000ffff7c7224 */ /* 0x002fc400078e0027 */
[----:B------:R1:W5:Y:S04]  /*251d0*/  LDL.LU.64 R38, [R1+0xad8] ;  /* 0x000ad80001267983 */ /* 0x0003680000300a00 */
[----:B----4-:R-:W-:Y:S04]  /*251e0*/  STL [R1+0x4bc], R36 ;  /* 0x0004bc2401007387 */ /* 0x010fe80000100800 */
[----:B------:R4:W-:Y:S02]  /*251f0*/  STL [R1+0x4b0], R124 ;  /* 0x0004b07c01007387 */ /* 0x0009e40000100800 */
[----:B----4-:R-:W-:-:S02]  /*25200*/  IMAD.MOV.U32 R124, RZ, RZ, R37 ;  /* 0x000000ffff7c7224 */ /* 0x010fc400078e0025 */
[----:B------:R1:W5:Y:S04]  /*25210*/  LDL.LU.64 R36, [R1+0xad0] ;  /* 0x000ad00001247983 */ /* 0x0003680000300a00 */
[----:B------:R-:W-:Y:S04]  /*25220*/  STL [R1+0x4c4], R34 ;  /* 0x0004c42201007387 */ /* 0x000fe80000100800 */
        /* <DEDUP_REMOVED lines=19> */
[----:B--2---:R-:W-:Y:S04]  /*25360*/  STL [R1+0x4ec], R24 ;  /* 0x0004ec1801007387 */ /* 0x004fe80000100800 */
[----:B------:R2:W-:Y:S02]  /*25370*/  STL [R1+0x4e0], R124 ;  /* 0x0004e07c01007387 */ /* 0x0005e40000100800 */
[----:B--2---:R-:W-:-:S02]  /*25380*/  IMAD.MOV.U32 R124, RZ, RZ, R25 ;  /* 0x000000ffff7c7224 */ /* 0x004fc400078e0019 */
[----:B------:R1:W5:Y:S04]  /*25390*/  LDL.LU.64 R24, [R1+0xaa0] ;  /* 0x000aa00001187983 */ /* 0x0003680000300a00 */
[----:B------:R-:W-:Y:S04]  /*253a0*/  STL [R1+0x4f4], R22 ;  /* 0x0004f41601007387 */ /* 0x000fe80000100800 */
[----:B------:R2:W-:Y:S02]  /*253b0*/  STL [R1+0x4e8], R124 ;  /* 0x0004e87c01007387 */ /* 0x0005e40000100800 */
[----:B--2---:R-:W-:-:S02]  /*253c0*/  IMAD.MOV.U32 R124, RZ, RZ, R23 ;  /* 0x000000ffff7c7224 */ /* 0x004fc400078e0017 */
[----:B------:R1:W5:Y:S04]  /*253d0*/  LDL.LU.64 R22, [R1+0xa98] ;  /* 0x000a980001167983 */ /* 0x0003680000300a00 */
[----:B---3--:R-:W-:Y:S04]  /*253e0*/  STL [R1+0x4fc], R20 ;  /* 0x0004fc1401007387 */ /* 0x008fe80000100800 */
[----:B------:R2:W-:Y:S02]  /*253f0*/  STL [R1+0x4f0], R124 ;  /* 0x0004f07c01007387 */ /* 0x0005e40000100800 */
[----:B--2---:R-:W-:-:S02]  /*25400*/  IMAD.MOV.U32 R124, RZ, RZ, R21 ;  /* 0x000000ffff7c7224 */ /* 0x004fc400078e0015 */
[----:B------:R1:W5:Y:S04]  /*25410*/  LDL.LU.64 R20, [R1+0xa90] ;  /* 0x000a900001147983 */ /* 0x0003680000300a00 */
[----:B------:R-:W-:Y:S04]  /*25420*/  STL [R1+0x504], R18 ;  /* 0x0005041201007387 */ /* 0x000fe80000100800 */
        /* <DEDUP_REMOVED lines=17> */
[----:B--2---:R-:W-:Y:S01]  /*25540*/  SHF.R.S32.HI R124, RZ, 0x1f, R11 ;  /* 0x0000001fff7c7819 */ /* 0x004fe2000001140b */
[----:B------:R-:W-:-:S03]  /*25550*/  IMAD.MOV.U32 R126, RZ, RZ, R127 ;  /* 0x000000ffff7e7224 */ /* 0x000fc600078e007f */
[----:B------:R-:W-:Y:S02]  /*25560*/  LEA.HI R124, R124, R11, RZ, 0x7 ;  /* 0x0000000b7c7c7211 */ /* 0x000fe400078f38ff */
[----:B------:R-:W2:Y:S02]  /*25570*/  S2R R11, SR_TID.X ;  /* 0x00000000000b7919 */ /* 0x000ea40000002100 */
[----:B------:R-:W-:Y:S01]  /*25580*/  SHF.R.S32.HI R124, RZ, 0x7, R124 ;  /* 0x00000007ff7c7819 */ /* 0x000fe2000001147c */
[----:B------:R3:W-:Y:S03]  /*25590*/  STL [R1+0x520], R126 ;  /* 0x0005207e01007387 */ /* 0x0007e60000100800 */
[----:B---3--:R-:W-:-:S05]  /*255a0*/  VIMNMX R126, PT, PT, R124, 0x2, !PT ;  /* 0x000000027c7e7848 */ /* 0x008fca0007fe0100 */
[----:B------:R-:W-:-:S05]  /*255b0*/  VIADD R126, R126, 0xfffffffe ;  /* 0xfffffffe7e7e7836 */ /* 0x000fca0000000000 */
[----:B------:R1:W-:Y:S01]  /*255c0*/  STL [R1+0x52c], R126 ;  /* 0x00052c7e01007387 */ /* 0x0003e20000100800 */
[----:B------:R-:W-:Y:S02]  /*255d0*/  VIADD R127, R124, 0xfffffffd ;  /* 0xfffffffd7c7f7836 */ /* 0x000fe40000000000 */
[----:B------:R-:W-:Y:S01]  /*255e0*/  IMAD.MOV.U32 R124, RZ, RZ, RZ ;  /* 0x000000ffff7c7224 */ /* 0x000fe200078e00ff */
[----:B--2---:R-:W-:Y:S01]  /*255f0*/  SHF.R.U32.HI R11, RZ, 0x6, R11 ;  /* 0x00000006ff0b7819 */ /* 0x004fe2000001160b */
[----:B------:R-:W-:-:S03]  /*25600*/  UIADD3 UR77, UPT, UPT, UR77, -0x180, URZ ;  /* 0xfffffe804d4d7890 */ /* 0x000fc6000fffe0ff */
[----:B------:R-:W-:Y:S01]  /*25610*/  SGXT.U32 R11, R11, 0x2 ;  /* 0x000000020b0b781a */ /* 0x000fe20000000000 */
[----:B------:R-:W-:Y:S01]  /*25620*/  UMOV UR16, 0x1 ;  /* 0x0000000100107882 */ /* 0x000fe20000000000 */
[----:B------:R-:W-:Y:S01]  /*25630*/  UMOV UR17, 0x2 ;  /* 0x0000000200117882 */ /* 0x000fe20000000000 */
[----:B------:R-:W-:Y:S01]  /*25640*/  UMOV UR4, URZ ;  /* 0x000000ff00047c82 */ /* 0x000fe20008000000 */
[----:B------:R-:W-:Y:S01]  /*25650*/  UMOV UR5, URZ ;  /* 0x000000ff00057c82 */ /* 0x000fe20008000000 */
[----:B-1----:R-:W-:-:S05]  /*25660*/  UMOV UR6, URZ ;  /* 0x000000ff00067c82 */ /* 0x002fca0008000000 */
.L_x_10:
[----:B------:R-:W-:Y:S01]  /*25670*/  UIADD3 UR4, UPT, UPT, UR4, 0x1, URZ ;  /* 0x0000000104047890 */ /* 0x000fe2000fffe0ff */
[----:B------:R-:W-:-:S04]  /*25680*/  DEPBAR.LE SB0, 0x2 ;  /* 0x000080800000791a */ /* 0x000fc80000000000 */
[----:B------:R-:W-:Y:S01]  /*25690*/  ULEA UR8, UR16, UR7, 0x3 ;  /* 0x0000000710087291 */ /* 0x000fe2000f8e18ff */
[----:B------:R-:W-:Y:S01]  /*256a0*/  IMAD.U32 R124, R124, -0x80000000, RZ ;  /* 0x800000007c7c7824 */ /* 0x000fe200078e00ff */
[----:B------:R-:W-:Y:S02]  /*256b0*/  UISETP.GT.AND UP1, UPT, UR4, 0x2, UPT ;  /* 0x000000020400788c */ /* 0x000fe4000bf24270 */
[----:B------:R-:W-:Y:S02]  /*256c0*/  UIADD3 UR8, UPT, UPT, UR8, 0xd8000, URZ ;  /* 0x000d800008087890 */ /* 0x000fe4000fffe0ff */
[----:B------:R-:W-:Y:S01]  /*256d0*/  USEL UR4, UR4, URZ, !UP1 ;  /* 0x000000ff04047287 */ /* 0x000fe2000c800000 */
[----:B------:R-:W-:Y:S06]  /*256e0*/  BAR.SYNC.DEFER_BLOCKING 0x0 ;  /* 0x0000000000007b1d */ /* 0x000fec0000010000 */
[----:B------:R-:W-:Y:S05]  /*256f0*/  @P0 BRA `(.L_x_8) ;  /* 0x0000000c00100947 */ /* 0x000fea0003800000 */
[----:B------:R-:W-:Y:S02]  /*25700*/  ULEA UR18, UR4, UR7, 0xf ;  /* 0x0000000704127291 */ /* 0x000fe4000f8e78ff */
[----:B------:R-:W-:Y:S02]  /*25710*/  USHF.R.U32.HI UR58, URZ, 0x4, UR7 ;  /* 0x00000004ff3a7899 */ /* 0x000fe40008011607 */
[----:B------:R-:W-:Y:S02]  /*25720*/  UIADD3 UR18, UPT, UPT, UR18, 0xc0000, URZ ;  /* 0x000c000012127890 */ /* 0x000fe4000fffe0ff */
[----:B------:R-:W-:Y:S02]  /*25730*/  USGXT.U32 UR58, UR58, 0xe ;  /* 0x0000000e3a3a789a */ /* 0x000fe40008000000 */
[----:B------:R-:W-:Y:S02]  /*25740*/  USHF.R.U32.HI UR18, URZ, 0x4, UR18 ;  /* 0x00000004ff127899 */ /* 0x000fe40008011612 */
[----:B------:R-:W-:-:S02]  /*25750*/  UIADD3 UR44, UP1, UPT, UR58, 0x2, URZ ;  /* 0x000000023a2c7890 */ /* 0x000fc4000ff3e0ff */
[----:B------:R-:W-:Y:S01]  /*25760*/  USGXT.U32 UR18, UR18, 0xe ;  /* 0x0000000e1212789a */ /* 0x000fe20008000000 */
[----:B------:R-:W-:Y:S01]  /*25770*/  UMOV UR19, URZ ;  /* 0x000000ff00137c82 */ /* 0x000fe20008000000 */
[----:B------:R-:W-:Y:S02]  /*25780*/  UIADD3 UR46, UP3, UPT, UR44, 0x4, URZ ;  /* 0x000000042c2e7890 */ /* 0x000fe4000ff7e0ff */
[----:B------:R-:W-:Y:S02]  /*25790*/  UIADD3.X UR45, UPT, UPT, UR19, 0x40004040, URZ, UP1, !UPT ;  /* 0x40004040132d7890 */ /* 0x000fe40008ffe4ff */
[----:B------:R-:W-:Y:S01]  /*257a0*/  UIADD3 UR52, UP1, UPT, UR18, 0x2, URZ ;  /* 0x0000000212347890 */ /* 0x000fe2000ff3e0ff */
[----:B------:R-:W-:Y:S01]  /*257b0*/  UMOV UR9, URZ ;  /* 0x000000ff00097c82 */ /* 0x000fe20008000000 */
[----:B------:R-:W-:Y:S02]  /*257c0*/  UIADD3.X UR47, UPT, UPT, UR45, URZ, URZ, UP3, !UPT ;  /* 0x000000ff2d2f7290 */ /* 0x000fe40009ffe4ff */
[----:B------:R-:W-:-:S02]  /*257d0*/  UIADD3.X UR53, UPT, UPT, UR9, 0x40004040, URZ, UP1, !UPT ;  /* 0x4000404009357890 */ /* 0x000fc40008ffe4ff */
[----:B------:R-:W-:Y:S02]  /*257e0*/  UIADD3 UR26, UP3, UPT, UR52, 0x4, URZ ;  /* 0x00000004341a7890 */ /* 0x000fe4000ff7e0ff */
[----:B------:R-:W-:Y:S02]  /*257f0*/  UIADD3 UR64, UP4, UPT, UR44, 0x2, URZ ;  /* 0x000000022c407890 */ /* 0x000fe4000ff9e0ff */
[----:B------:R-:W-:Y:S02]  /*25800*/  UIADD3 UR56, UP1, UPT, UR44, 0x800, URZ ;  /* 0x000008002c387890 */ /* 0x000fe4000ff3e0ff */
[----:B------:R-:W-:Y:S01]  /*25810*/  UIADD3 UR54, UP2, UPT, UR52, 0x2, URZ ;  /* 0x0000000234367890 */ /* 0x000fe2000ff5e0ff */
[----:B------:R-:W-:Y:S01]  /*25820*/  UMOV UR48, 0x0 ;  /* 0x0000000000307882 */ /* 0x000fe20000000000 */
[----:B------:R-:W-:Y:S01]  /*25830*/  UMOV UR49, 0x4400910 ;  /* 0x0440091000317882 */ /* 0x000fe20000000000 */
[----:B------:R-:W-:Y:S01]  /*25840*/  UMOV UR59, 0x40004040 ;  /* 0x40004040003b7882 */ /* 0x000fe20000000000 */
[----:B------:R-:W-:Y:S01]  /*25850*/  UMOV UR19, 0x40004040 ;  /* 0x4000404000137882 */ /* 0x000fe20000000000 */
[----:B------:R-:W-:Y:S01]  /*25860*/  UIADD3.X UR27, UPT, UPT, UR53, URZ, URZ, UP3, !UPT ;  /* 0x000000ff351b7290 */ /* 0x000fe20009ffe4ff */
[----:B------:R1:W-:Y:S01]  /*25870*/  UTCHMMA gdesc[UR18], gdesc[UR58], tmem[UR10], tmem[UR48], idesc[UR49], UPT ;  /* 0x00ff303a120075ea */ /* 0x0003e2000b80000a */
[----:B------:R-:W-:-:S02]  /*25880*/  UIADD3 UR42, UP5, UPT, UR44, 0x7fe, URZ ;  /* 0x000007fe2c2a7890 */ /* 0x000fc4000ffbe0ff */
[----:B------:R-:W-:Y:S02]  /*25890*/  UIADD3.X UR65, UPT, UPT, UR45, URZ, URZ, UP4, !UPT ;  /* 0x000000ff2d417290 */ /* 0x000fe4000a7fe4ff */
[----:B------:R-:W-:Y:S02]  /*258a0*/  UIADD3.X UR55, UPT, UPT, UR53, URZ, URZ, UP2, !UPT ;  /* 0x000000ff35377290 */ /* 0x000fe400097fe4ff */
[----:B------:R-:W-:Y:S02]  /*258b0*/  UIADD3.X UR57, UPT, UPT, UR45, URZ, URZ, UP1, !UPT ;  /* 0x000000ff2d397290 */ /* 0x000fe40008ffe4ff */
[----:B------:R-:W-:Y:S02]  /*258c0*/  UIADD3 UR60, UP2, UPT, UR44, 0x802, URZ ;  /* 0x000008022c3c7890 */ /* 0x000fe4000ff5e0ff */
[----:B-1----:R-:W-:Y:S02]  /*258d0*/  UIADD3 UR48, UP3, UPT, UR52, 0x1fe, URZ ;  /* 0x000001fe34307890 */ /* 0x002fe4000ff7e0ff */
[----:B------:R-:W-:-:S02]  /*258e0*/  UIADD3 UR58, UP1, UPT, UR52, 0x200, URZ ;  /* 0x00000200343a7890 */ /* 0x000fc4000ff3e0ff */
[----:B------:R-:W-:Y:S02]  /*258f0*/  UIADD3.X UR43, UPT, UPT, UR45, URZ, URZ, UP5, !UPT ;  /* 0x000000ff2d2b7290 */ /* 0x000fe4000affe4ff */
[----:B------:R-:W-:Y:S02]  /*25900*/  UIADD3.X UR49, UPT, UPT, UR53, URZ, URZ, UP3, !UPT ;  /* 0x000000ff35317290 */ /* 0x000fe40009ffe4ff */
[----:B------:R-:W-:Y:S02]  /*25910*/  UIADD3.X UR59, UPT, UPT, UR53, URZ, URZ, UP1, !UPT ;  /* 0x000000ff353b7290 */ /* 0x000fe40008ffe4ff */
[----:B------:R-:W-:Y:S01]  /*25920*/  UIADD3.X UR61, UPT, UPT, UR45, URZ, URZ, UP2, !UPT ;  /* 0x000000ff2d3d7290 */ /* 0x000fe200097fe4ff */
[----:B------:R-:W-:Y:S01]  /*25930*/  UMOV UR34, 0x0 ;  /* 0x0000000000227882 */ /* 0x000fe20000000000 */
[----:B------:R-:W-:Y:S01]  /*25940*/  UMOV UR35, 0x4400910 ;  /* 0x0440091000237882 */ /* 0x000fe20000000000 */
[----:B------:R-:W-:Y:S02]  /*25950*/  UIADD3 UR50, UP4, UPT, UR44, 0x804, URZ ;  /* 0x000008042c327890 */ /* 0x000fe4000ff9e0ff */
[----:B------:R1:W-:Y:S01]  /*25960*/  UTCHMMA gdesc[UR52], gdesc[UR44], tmem[UR10], tmem[UR34], idesc[UR35], UPT ;  /* 0x00ff222c340075ea */ /* 0x0003e2000b80000a */
[----:B------:R-:W-:Y:S01]  /*25970*/  UIADD3 UR66, UP2, UPT, UR52, 0x202, URZ ;  /* 0x0000020234427890 */ /* 0x000fe2000ff5e0ff */
[----:B------:R-:W-:Y:S01]  /*25980*/  UMOV UR32, 0x0 ;  /* 0x0000000000207882 */ /* 0x000fe20000000000 */
[----:B------:R-:W-:Y:S01]  /*25990*/  UMOV UR33, 0x4400910 ;  /* 0x0440091000217882 */ /* 0x000fe20000000000 */
[----:B------:R-:W-:Y:S01]  /*259a0*/  UMOV UR28, 0x0 ;  /* 0x00000000001c7882 */ /* 0x000fe20000000000 */
[----:B------:R-:W-:Y:S01]  /*259b0*/  UMOV UR29, 0x4400910 ;  /* 0x04400910001d7882 */ /* 0x000fe20000000000 */
[----:B------:R2:W-:Y:S01]  /*259c0*/  UTCHMMA gdesc[UR54], gdesc[UR64], tmem[UR10], tmem[UR32], idesc[UR33], UPT ;  /* 0x00ff2040360075ea */ /* 0x0005e2000b80000a */
[----:B------:R3:W-:Y:S01]  /*259d0*/  UTCHMMA gdesc[UR26], gdesc[UR46], tmem[UR10], tmem[UR28], idesc[UR29], UPT ;  /* 0x00ff1c2e1a0075ea */ /* 0x0007e2000b80000a */
[----:B------:R-:W-:-:S02]  /*259e0*/  UIADD3.X UR67, UPT, UPT, UR53, URZ, URZ, UP2, !UPT ;  /* 0x000000ff35437290 */ /* 0x000fc400097fe4ff */
[----:B-1----:R-:W-:Y:S02]  /*259f0*/  UIADD3 UR34, UP3, UPT, UR44, 0xffe, URZ ;  /* 0x00000ffe2c227890 */ /* 0x002fe4000ff7e0ff */
[----:B------:R-:W-:Y:S01]  /*25a00*/  UIADD3.X UR51, UPT, UPT, UR45, URZ, URZ, UP4, !UPT ;  /* 0x000000ff2d337290 */ /* 0x000fe2000a7fe4ff */
[----:B------:R-:W-:Y:S01]  /*25a10*/  UMOV UR24, 0x0 ;  /* 0x0000000000187882 */ /* 0x000fe20000000000 */
[----:B------:R-:W-:Y:S01]  /*25a20*/  UMOV UR25, 0x4400910 ;  /* 0x0440091000197882 */ /* 0x000fe20000000000 */
[----:B--2---:R-:W-:Y:S01]  /*25a30*/  UIADD3 UR32, UP1, UPT, UR44, 0x1000, URZ ;  /* 0x000010002c207890 */ /* 0x004fe2000ff3e0ff */
[----:B------:R1:W-:Y:S01]  /*25a40*/  UTCHMMA gdesc[UR48], gdesc[UR42], tmem[UR10], tmem[UR24], idesc[UR25], UPT ;  /* 0x00ff182a300075ea */ /* 0x0003e2000b80000a */
[----:B---3--:R-:W-:Y:S01]  /*25a50*/  UIADD3 UR46, UP4, UPT, UR52, 0x204, URZ ;  /* 0x00000204342e7890 */ /* 0x008fe2000ff9e0ff */
[----:B------:R-:W-:Y:S01]  /*25a60*/  UMOV UR40, 0x0 ;  /* 0x0000000000287882 */ /* 0x000fe20000000000 */
[----:B------:R-:W-:Y:S01]  /*25a70*/  UMOV UR41, 0x4400910 ;  /* 0x0440091000297882 */ /* 0x000fe20000000000 */
[----:B------:R-:W-:Y:S01]  /*25a80*/  UIADD3.X UR35, UPT, UPT, UR45, URZ, URZ, UP3, !UPT ;  /* 0x000000ff2d237290 */ /* 0x000fe20009ffe4ff */
[----:B------:R2:W-:Y:S01]  /*25a90*/  UTCHMMA gdesc[UR58], gdesc[UR56], tmem[UR10], tmem[UR40], idesc[UR41], UPT ;  /* 0x00ff28383a0075ea */ /* 0x0005e2000b80000a */
[----:B------:R-:W-:-:S02]  /*25aa0*/  UIADD3.X UR33, UPT, UPT, UR45, URZ, URZ, UP1, !UPT ;  /* 0x000000ff2d217290 */ /* 0x000fc40008ffe4ff */
[----:B------:R-:W-:Y:S02]  /*25ab0*/  UIADD3 UR28, UP2, UPT, UR44, 0x1002, URZ ;  /* 0x000010022c1c7890 */ /* 0x000fe4000ff5e0ff */
[----:B-1----:R-:W-:Y:S02]  /*25ac0*/  UIADD3 UR42, UP3, UPT, UR52, 0x3fe, URZ ;  /* 0x000003fe342a7890 */ /* 0x002fe4000ff7e0ff */
[----:B------:R-:W-:Y:S01]  /*25ad0*/  UIADD3.X UR47, UPT, UPT, UR53, URZ, URZ, UP4, !UPT ;  /* 0x000000ff352f7290 */ /* 0x000fe2000a7fe4ff */
[----:B------:R-:W-:Y:S01]  /*25ae0*/  UMOV UR38, 0x0 ;  /* 0x0000000000267882 */ /* 0x000fe20000000000 */
[----:B--2---:R-:W-:Y:S01]  /*25af0*/  UIADD3 UR40, UP1, UPT, UR52, 0x400, URZ ;  /* 0x0000040034287890 */ /* 0x004fe2000ff3e0ff */
[----:B------:R-:W-:Y:S01]  /*25b00*/  UMOV UR39, 0x4400910 ;  /* 0x0440091000277882 */ /* 0x000fe20000000000 */
[----:B------:R-:W-:Y:S01]  /*25b10*/  UIADD3.X UR43, UPT, UPT, UR53, URZ, URZ, UP3, !UPT ;  /* 0x000000ff352b7290 */ /* 0x000fe20009ffe4ff */
[----:B------:R1:W-:Y:S01]  /*25b20*/  UTCHMMA gdesc[UR66], gdesc[UR60], tmem[UR10], tmem[UR38], idesc[UR39], UPT ;  /* 0x00ff263c420075ea */ /* 0x0003e2000b80000a */
[----:B------:R-:W-:-:S02]  /*25b30*/  UIADD3.X UR41, UPT, UPT, UR53, URZ, URZ, UP1, !UPT ;  /* 0x000000ff35297290 */ /* 0x000fc40008ffe4ff */
[----:B------:R-:W-:Y:S02]  /*25b40*/  UIADD3.X UR29, UPT, UPT, UR45, URZ, URZ, UP2, !UPT ;  /* 0x000000ff2d1d7290 */ /* 0x000fe400097fe4ff */
[----:B------:R-:W-:Y:S01]  /*25b50*/  UIADD3 UR24, UP4, UPT, UR44, 0x1004, URZ ;  /* 0x000010042c187890 */ /* 0x000fe2000ff9e0ff */
[----:B------:R-:W-:Y:S01]  /*25b60*/  UMOV UR36, 0x0 ;  /* 0x0000000000247882 */ /* 0x000fe20000000000 */
[----:B------:R-:W-:Y:S01]  /*25b70*/  UMOV UR37, 0x4400910 ;  /* 0x0440091000257882 */ /* 0x000fe20000000000 */
[----:B------:R-:W-:Y:S01]  /*25b80*/  UIADD3 UR56, UP3, UPT, UR44, 0x17fe, URZ ;  /* 0x000017fe2c387890 */ /* 0x000fe2000ff7e0ff */
[----:B------:R2:W-:Y:S01]  /*25b90*/  UTCHMMA gdesc[UR46], gdesc[UR50], tmem[UR10], tmem[UR36], idesc[UR37], UPT ;  /* 0x00ff24322e0075ea */ /* 0x0005e2000b80000a */
[----:B-1----:R-:W-:Y:S02]  /*25ba0*/  UIADD3 UR38, UP2, UPT, UR52, 0x402, URZ ;  /* 0x0000040234267890 */ /* 0x002fe4000ff5e0ff */
[----:B------:R-:W-:Y:S02]  /*25bb0*/  UIADD3 UR60, UP1, UPT, UR44, 0x1800, URZ ;  /* 0x000018002c3c7890 */ /* 0x000fe4000ff3e0ff */
[----:B------:R-:W-:-:S02]  /*25bc0*/  UIADD3.X UR39, UPT, UPT, UR53, URZ, URZ, UP2, !UPT ;  /* 0x000000ff35277290 */ /* 0x000fc400097fe4ff */
[----:B------:R-:W-:Y:S01]  /*25bd0*/  UIADD3.X UR25, UPT, UPT, UR45, URZ, URZ, UP4, !UPT ;  /* 0x000000ff2d197290 */ /* 0x000fe2000a7fe4ff */
[----:B------:R-:W-:Y:S01]  /*25be0*/  UMOV UR20, 0x0 ;  /* 0x0000000000147882 */ /* 0x000fe20000000000 */
[----:B------:R-:W-:Y:S01]  /*25bf0*/  UMOV UR21, 0x4400910 ;  /* 0x0440091000157882 */ /* 0x000fe20000000000 */
[----:B--2---:R-:W-:Y:S01]  /*25c00*/  UIADD3 UR36, UP4, UPT, UR52, 0x404, URZ ;  /* 0x0000040434247890 */ /* 0x004fe2000ff9e0ff */
[----:B------:R1:W-:Y:S01]  /*25c10*/  UTCHMMA gdesc[UR42], gdesc[UR34], tmem[UR10], tmem[UR20], idesc[UR21], UPT ;  /* 0x00ff14222a0075ea */ /* 0x0003e2000b80000a */
[----:B------:R-:W-:Y:S01]  /*25c20*/  UMOV UR30, 0x0 ;  /* 0x00000000001e7882 */ /* 0x000fe20000000000 */
[----:B------:R-:W-:Y:S01]  /*25c30*/  UMOV UR31, 0x4400910 ;  /* 0x04400910001f7882 */ /* 0x000fe20000000000 */
[----:B------:R-:W-:Y:S01]  /*25c40*/  UIADD3.X UR57, UPT, UPT, UR45, URZ, URZ, UP3, !UPT ;  /* 0x000000ff2d397290 */ /* 0x000fe20009ffe4ff */
[----:B------:R2:W-:Y:S01]  /*25c50*/  UTCHMMA gdesc[UR40], gdesc[UR32], tmem[UR10], tmem[UR30], idesc[UR31], UPT ;  /* 0x00ff1e20280075ea */ /* 0x0005e2000b80000a */
[----:B------:R-:W-:Y:S02]  /*25c60*/  UIADD3.X UR61, UPT, UPT, UR45, URZ, URZ, UP1, !UPT ;  /* 0x000000ff2d3d7290 */ /* 0x000fe40008ffe4ff */
[----:B------:R-:W-:Y:S01]  /*25c70*/  UIADD3.X UR37, UPT, UPT, UR53, URZ, URZ, UP4, !UPT ;  /* 0x000000ff35257290 */ /* 0x000fe2000a7fe4ff */
[----:B------:R-:W-:Y:S01]  /*25c80*/  UMOV UR70, 0x0 ;  /* 0x0000000000467882 */ /* 0x000fe20000000000 */
[----:B-1----:R-:W-:Y:S01]  /*25c90*/  UIADD3 UR34, UP3, UPT, UR52, 0x5fe, URZ ;  /* 0x000005fe34227890 */ /* 0x002fe2000ff7e0ff */
[----:B------:R-:W-:Y:S01]  /*25ca0*/  UMOV UR71, 0x4400910 ;  /* 0x0440091000477882 */ /* 0x000fe20000000000 */
[----:B------:R-:W-:Y:S01]  /*25cb0*/  UIADD3 UR64, UP2, UPT, UR44, 0x1802, URZ ;  /* 0x000018022c407890 */ /* 0x000fe2000ff5e0ff */
[----:B------:R1:W-:Y:S01]  /*25cc0*/  UTCHMMA gdesc[UR38], gdesc[UR28], tmem[UR10], tmem[UR70], idesc[UR71], UPT ;  /* 0x00ff461c260075ea */ /* 0x0003e2000b80000a */
[----:B--2---:R-:W-:-:S02]  /*25cd0*/  UIADD3 UR32, UP1, UPT, UR52, 0x600, URZ ;  /* 0x0000060034207890 */ /* 0x004fc4000ff3e0ff */
[----:B------:R-:W-:Y:S02]  /*25ce0*/  UIADD3.X UR35, UPT, UPT, UR53, URZ, URZ, UP3, !UPT ;  /* 0x000000ff35237290 */ /* 0x000fe40009ffe4ff */
[----:B------:R-:W-:Y:S01]  /*25cf0*/  UIADD3.X UR33, UPT, UPT, UR53, URZ, URZ, UP1, !UPT ;  /* 0x000000ff35217290 */ /* 0x000fe20008ffe4ff */
[----:B------:R-:W-:Y:S01]  /*25d00*/  UMOV UR72, 0x0 ;  /* 0x0000000000487882 */ /* 0x000fe20000000000 */
[----:B------:R-:W-:Y:S01]  /*25d10*/  UMOV UR73, 0x4400910 ;  /* 0x0440091000497882 */ /* 0x000fe20000000000 */
[----:B------:R-:W-:Y:S01]  /*25d20*/  UIADD3 UR20, UP4, UPT, UR44, 0x1804, URZ ;  /* 0x000018042c147890 */ /* 0x000fe2000ff9e0ff */
[----:B------:R2:W-:Y:S01]  /*25d30*/  UTCHMMA gdesc[UR36], gdesc[UR24], tmem[UR10], tmem[UR72], idesc[UR73], UPT ;  /* 0x00ff4818240075ea */ /* 0x0005e2000b80000a */
[----:B-1----:R-:W-:Y:S02]  /*25d40*/  UIADD3 UR28, UP1, UPT, UR52, 0x602, URZ ;  /* 0x00000602341c7890 */ /* 0x002fe4000ff3e0ff */
[----:B------:R-:W-:Y:S02]  /*25d50*/  UIADD3.X UR65, UPT, UPT, UR45, URZ, URZ, UP2, !UPT ;  /* 0x000000ff2d417290 */ /* 0x000fe400097fe4ff */
[----:B------:R-:W-:Y:S01]  /*25d60*/  UIADD3.X UR29, UPT, UPT, UR53, URZ, URZ, UP1, !UPT ;  /* 0x000000ff351d7290 */ /* 0x000fe20008ffe4ff */
[----:B------:R-:W-:Y:S01]  /*25d70*/  UMOV UR74, 0x0 ;  /* 0x00000000004a7882 */ /* 0x000fe20000000000 */
[----:B------:R-:W-:Y:S01]  /*25d80*/  UMOV UR75, 0x4400910 ;  /* 0x04400910004b7882 */ /* 0x000fe20000000000 */
[----:B------:R-:W-:Y:S01]  /*25d90*/  UIADD3 UR30, UP3, UPT, UR44, 0x1ffe, URZ ;  /* 0x00001ffe2c1e7890 */ /* 0x000fe2000ff7e0ff */
[----:B------:R-:W-:Y:S01]  /*25da0*/  UTCHMMA gdesc[UR34], gdesc[UR56], tmem[UR10], tmem[UR74], idesc[UR75], UPT ;  /* 0x00ff4a38220075ea */ /* 0x000fe2000b80000a */
[----:B--2---:R-:W-:Y:S01]  /*25db0*/  UIADD3 UR24, UP1, UPT, UR52, 0x604, URZ ;  /* 0x0000060434187890 */ /* 0x004fe2000ff3e0ff */
[----:B------:R-:W-:Y:S01]  /*25dc0*/  UMOV UR50, 0x0 ;  /* 0x0000000000327882 */ /* 0x000fe20000000000 */
[----:B------:R-:W-:Y:S01]  /*25dd0*/  UMOV UR51, 0x4400910 ;  /* 0x0440091000337882 */ /* 0x000fe20000000000 */
[----:B------:R-:W-:Y:S01]  /*25de0*/  UIADD3.X UR21, UPT, UPT, UR45, URZ, URZ, UP4, !UPT ;  /* 0x000000ff2d157290 */ /* 0x000fe2000a7fe4ff */
[----:B------:R1:W-:Y:S01]  /*25df0*/  UTCHMMA gdesc[UR32], gdesc[UR60], tmem[UR10], tmem[UR50], idesc[UR51], UPT ;  /* 0x00ff323c200075ea */ /* 0x0003e2000b80000a */
[----:B------:R-:W-:Y:S01]  /*25e00*/  UIADD3.X UR25, UPT, UPT, UR53, URZ, URZ, UP1, !UPT ;  /* 0x000000ff35197290 */ /* 0x000fe20008ffe4ff */
[----:B------:R2:W-:Y:S01]  /*25e10*/  UTCHMMA gdesc[UR28], gdesc[UR64], tmem[UR10], tmem[UR50], idesc[UR51], UPT ;  /* 0x00ff32401c0075ea */ /* 0x0005e2000b80000a */
[----:B------:R-:W-:-:S02]  /*25e20*/  UIADD3 UR69, UPT, UPT, UR10, 0x100000, URZ ;  /* 0x001000000a457890 */ /* 0x000fc4000fffe0ff */
[----:B------:R-:W-:Y:S02]  /*25e30*/  UIADD3.X UR31, UPT, UPT, UR45, URZ, URZ, UP3, !UPT ;  /* 0x000000ff2d1f7290 */ /* 0x000fe40009ffe4ff */
[----:B------:R-:W-:Y:S02]  /*25e40*/  UIADD3 UR62, UPT, UPT, UR10, 0x100000, URZ ;  /* 0x001000000a3e7890 */ /* 0x000fe4000fffe0ff */
[----:B------:R-:W-:Y:S02]  /*25e50*/  UIADD3 UR63, UPT, UPT, UR10, 0x100000, URZ ;  /* 0x001000000a3f7890 */ /* 0x000fe4000fffe0ff */
[----:B------:R-:W-:Y:S01]  /*25e60*/  UTCHMMA gdesc[UR24], gdesc[UR20], tmem[UR10], tmem[UR70], idesc[UR71], UPT ;  /* 0x00ff4614180075ea */ /* 0x000fe2000b80000a */
[----:B-1----:R-:W-:Y:S02]  /*25e70*/  UIADD3 UR60, UP1, UPT, UR44, 0x2000, URZ ;  /* 0x000020002c3c7890 */ /* 0x002fe4000ff3e0ff */
[----:B------:R-:W-:Y:S01]  /*25e80*/  UIADD3 UR68, UPT, UPT, UR10, 0x100000, URZ ;  /* 0x001000000a447890 */ /* 0x000fe2000fffe0ff */
[----:B------:R1:W-:Y:S01]  /*25e90*/  UTCHMMA gdesc[UR18], gdesc[UR30], tmem[UR69], tmem[UR70], idesc[UR71], UPT ;  /* 0x00ff461e120075ea */ /* 0x0003e2000b800045 */
[----:B------:R-:W-:-:S02]  /*25ea0*/  UIADD3.X UR61, UPT, UPT, UR45, URZ, URZ, UP1, !UPT ;  /* 0x000000ff2d3d7290 */ /* 0x000fc40008ffe4ff */
[----:B--2---:R-:W-:Y:S02]  /*25eb0*/  UIADD3 UR64, UP1, UPT, UR44, 0x2002, URZ ;  /* 0x000020022c407890 */ /* 0x004fe4000ff3e0ff */
[----:B------:R-:W-:Y:S02]  /*25ec0*/  UIADD3 UR76, UPT, UPT, UR10, 0x100000, URZ ;  /* 0x001000000a4c7890 */ /* 0x000fe4000fffe0ff */
[----:B------:R-:W-:Y:S02]  /*25ed0*/  UIADD3.X UR65, UPT, UPT, UR45, URZ, URZ, UP1, !UPT ;  /* 0x000000ff2d417290 */ /* 0x000fe40008ffe4ff */
[----:B------:R-:W-:Y:S01]  /*25ee0*/  UIADD3 UR9, UPT, UPT, UR10, 0x100000, URZ ;  /* 0x001000000a097890 */ /* 0x000fe2000fffe0ff */
[----:B------:R2:W-:Y:S01]  /*25ef0*/  UTCHMMA gdesc[UR52], gdesc[UR60], tmem[UR62], tmem[UR74], idesc[UR75], UPT ;  /* 0x00ff4a3c340075ea */ /* 0x0005e2000b80003e */
[----:B-1----:R-:W-:Y:S02]  /*25f00*/  UIADD3 UR30, UP1, UPT, UR44, 0x2004, URZ ;  /* 0x000020042c1e7890 */ /* 0x002fe4000ff3e0ff */
[----:B------:R-:W-:-:S02]  /*25f10*/  UIADD3 UR72, UPT, UPT, UR10, 0x100000, URZ ;  /* 0x001000000a487890 */ /* 0x000fc4000fffe0ff */
[----:B------:R-:W-:Y:S01]  /*25f20*/  UIADD3.X UR31, UPT, UPT, UR45, URZ, URZ, UP1, !UPT ;  /* 0x000000ff2d1f7290 */ /* 0x000fe20008ffe4ff */
[----:B------:R1:W-:Y:S01]  /*25f30*/  UTCHMMA gdesc[UR54], gdesc[UR64], tmem[UR63], tmem[UR74], idesc[UR75], UPT ;  /* 0x00ff4a40360075ea */ /* 0x0003e2000b80003f */
[----:B------:R-:W-:Y:S01]  /*25f40*/  UIADD3 UR71, UPT, UPT, UR10, 0x100000, URZ ;  /* 0x001000000a477890 */ /* 0x000fe2000fffe0ff */
[----:B------:R-:W-:Y:S01]  /*25f50*/  UMOV UR56, 0x0 ;  /* 0x0000000000387882 */ /* 0x000fe20000000000 */
[----:B--2---:R-:W-:Y:S01]  /*25f60*/  UIADD3 UR52, UP1, UPT, UR44, 0x27fe, URZ ;  /* 0x000027fe2c347890 */ /* 0x004fe2000ff3e0ff */
[----:B------:R-:W-:Y:S01]  /*25f70*/  UMOV UR57, 0x4400910 ;  /* 0x0440091000397882 */ /* 0x000fe20000000000 */
[----:B------:R-:W-:-:S03]  /*25f80*/  UIADD3 UR20, UPT, UPT, UR10, 0x100000, URZ ;  /* 0x001000000a147890 */ /* 0x000fc6000fffe0ff */
[----:B------:R2:W-:Y:S01]  /*25f90*/  UTCHMMA gdesc[UR26], gdesc[UR30], tmem[UR68], tmem[UR74], idesc[UR75], UPT ;  /* 0x00ff4a1e1a0075ea */ /* 0x0005e2000b800044 */
[----:B------:R-:W-:Y:S02]  /*25fa0*/  UIADD3.X UR53, UPT, UPT, UR45, URZ, URZ, UP1, !UPT ;  /* 0x000000ff2d357290 */ /* 0x000fe40008ffe4ff */
[----:B------:R-:W-:Y:S01]  /*25fb0*/  UIADD3 UR60, UP1, UPT, UR44, 0x2800, URZ ;  /* 0x000028002c3c7890 */ /* 0x000fe2000ff3e0ff */
[----:B-1----:R-:W-:Y:S01]  /*25fc0*/  UMOV UR64, 0x0 ;  /* 0x0000000000407882 */ /* 0x002fe20000000000 */
[----:B------:R-:W-:Y:S02]  /*25fd0*/  UMOV UR65, 0x4400910 ;  /* 0x0440091000417882 */ /* 0x000fe40000000000 */
[----:B------:R-:W-:Y:S02]  /*25fe0*/  UIADD3.X UR61, UPT, UPT, UR45, URZ, URZ, UP1, !UPT ;  /* 0x000000ff2d3d7290 */ /* 0x000fe40008ffe4ff */
[----:B------:R-:W-:Y:S01]  /*25ff0*/  UIADD3 UR21, UPT, UPT, UR10, 0x100000, URZ ;  /* 0x001000000a157890 */ /* 0x000fe2000fffe0ff */
[----:B------:R1:W-:Y:S01]  /*26000*/  UTCHMMA gdesc[UR48], gdesc[UR52], tmem[UR76], tmem[UR50], idesc[UR51], UPT ;  /* 0x00ff3234300075ea */ /* 0x0003e2000b80004c */
[----:B--2---:R-:W-:-:S02]  /*26010*/  UIADD3 UR68, UP1, UPT, UR44, 0x2802, URZ ;  /* 0x000028022c447890 */ /* 0x004fc4000ff3e0ff */
[----:B------:R-:W-:Y:S02]  /*26020*/  UIADD3 UR19, UPT, UPT, UR10, 0x100000, URZ ;  /* 0x001000000a137890 */ /* 0x000fe4000fffe0ff */
[----:B------:R-:W-:Y:S01]  /*26030*/  UIADD3.X UR69, UPT, UPT, UR45, URZ, URZ, UP1, !UPT ;  /* 0x000000ff2d457290 */ /* 0x000fe20008ffe4ff */
[----:B------:R2:W-:Y:S01]  /*26040*/  UTCHMMA gdesc[UR58], gdesc[UR60], tmem[UR9], tmem[UR56], idesc[UR57], UPT ;  /* 0x00ff383c3a0075ea */ /* 0x0005e2000b800009 */
[----:B------:R-:W-:Y:S02]  /*26050*/  UIADD3 UR54, UP1, UPT, UR44, 0x3002, URZ ;  /* 0x000030022c367890 */ /* 0x000fe4000ff3e0ff */
[----:B------:R-:W-:Y:S02]  /*26060*/  UIADD3 UR18, UPT, UPT, UR10, 0x100000, URZ ;  /* 0x001000000a127890 */ /* 0x000fe4000fffe0ff */
[----:B-1----:R-:W-:Y:S02]  /*26070*/  UIADD3 UR48, UP2, UPT, UR44, 0x2804, URZ ;  /* 0x000028042c307890 */ /* 0x002fe4000ff5e0ff */
[----:B------:R-:W-:Y:S01]  /*26080*/  UIADD3 UR50, UP6, UPT, UR44, 0x2ffe, URZ ;  /* 0x00002ffe2c327890 */ /* 0x000fe2000ffde0ff */
[----:B------:R-:W-:Y:S01]  /*26090*/  UTCHMMA gdesc[UR66], gdesc[UR68], tmem[UR72], tmem[UR64], idesc[UR65], UPT ;  /* 0x00ff4044420075ea */ /* 0x000fe2000b800048 */
[----:B------:R-:W-:-:S02]  /*260a0*/  UIADD3.X UR49, UPT, UPT, UR45, URZ, URZ, UP2, !UPT ;  /* 0x000000ff2d317290 */ /* 0x000fc400097fe4ff */
[----:B------:R-:W-:Y:S02]  /*260b0*/  UIADD3 UR52, UP5, UPT, UR44, 0x3000, URZ ;  /* 0x000030002c347890 */ /* 0x000fe4000ffbe0ff */
[----:B--2---:R-:W-:Y:S02]  /*260c0*/  UIADD3 UR56, UP4, UPT, UR44, 0x3004, URZ ;  /* 0x000030042c387890 */ /* 0x004fe4000ff9e0ff */
[----:B------:R-:W-:Y:S02]  /*260d0*/  UIADD3 UR58, UP3, UPT, UR44, 0x37fe, URZ ;  /* 0x000037fe2c3a7890 */ /* 0x000fe4000ff7e0ff */
[----:B------:R-:W-:Y:S01]  /*260e0*/  UIADD3.X UR51, UPT, UPT, UR45, URZ, URZ, UP6, !UPT ;  /* 0x000000ff2d337290 */ /* 0x000fe2000b7fe4ff */
[----:B------:R1:W-:Y:S01]  /*260f0*/  UTCHMMA gdesc[UR46], gdesc[UR48], tmem[UR71], tmem[UR64], idesc[UR65], UPT ;  /* 0x00ff40302e0075ea */ /* 0x0003e2000b800047 */
[----:B------:R-:W-:Y:S02]  /*26100*/  UIADD3 UR60, UP2, UPT, UR44, 0x3800, URZ ;  /* 0x000038002c3c7890 */ /* 0x000fe4000ff5e0ff */
[----:B------:R-:W-:-:S02]  /*26110*/  UIADD3.X UR53, UPT, UPT, UR45, URZ, URZ, UP5, !UPT ;  /* 0x000000ff2d357290 */ /* 0x000fc4000affe4ff */
[----:B------:R-:W-:Y:S02]  /*26120*/  UIADD3.X UR55, UPT, UPT, UR45, URZ, URZ, UP1, !UPT ;  /* 0x000000ff2d377290 */ /* 0x000fe40008ffe4ff */
[----:B------:R-:W-:Y:S02]  /*26130*/  UIADD3.X UR57, UPT, UPT, UR45, URZ, URZ, UP4, !UPT ;  /* 0x000000ff2d397290 */ /* 0x000fe4000a7fe4ff */
[----:B------:R-:W-:Y:S02]  /*26140*/  UIADD3.X UR59, UPT, UPT, UR45, URZ, URZ, UP3, !UPT ;  /* 0x000000ff2d3b7290 */ /* 0x000fe40009ffe4ff */
[----:B-1----:R-:W-:Y:S02]  /*26150*/  UIADD3 UR64, UP6, UPT, UR44, 0x3802, URZ ;  /* 0x000038022c407890 */ /* 0x002fe4000ffde0ff */
[----:B------:R-:W-:Y:S02]  /*26160*/  UIADD3 UR44, UP5, UPT, UR44, 0x3804, URZ ;  /* 0x000038042c2c7890 */ /* 0x000fe4000ffbe0ff */
[----:B------:R-:W-:-:S02]  /*26170*/  UIADD3.X UR61, UPT, UPT, UR45, URZ, URZ, UP2, !UPT ;  /* 0x000000ff2d3d7290 */ /* 0x000fc400097fe4ff */
[----:B------:R-:W-:Y:S02]  /*26180*/  UIADD3 UR70, UPT, UPT, UR10, 0x100000, URZ ;  /* 0x001000000a467890 */ /* 0x000fe4000fffe0ff */
[----:B------:R-:W-:Y:S02]  /*26190*/  UIADD3.X UR65, UPT, UPT, UR45, URZ, URZ, UP6, !UPT ;  /* 0x000000ff2d417290 */ /* 0x000fe4000b7fe4ff */
[----:B------:R-:W-:Y:S01]  /*261a0*/  UIADD3 UR73, UPT, UPT, UR10, 0x100000, URZ ;  /* 0x001000000a497890 */ /* 0x000fe2000fffe0ff */
[----:B------:R-:W-:Y:S01]  /*261b0*/  UMOV UR68, 0x0 ;  /* 0x0000000000447882 */ /* 0x000fe20000000000 */
[----:B------:R-:W-:Y:S01]  /*261c0*/  UMOV UR69, 0x4400910 ;  /* 0x0440091000457882 */ /* 0x000fe20000000000 */
[----:B------:R-:W-:Y:S01]  /*261d0*/  UIADD3.X UR45, UPT, UPT, UR45, URZ, URZ, UP5, !UPT ;  /* 0x000000ff2d2d7290 */ /* 0x000fe2000affe4ff */
[----:B------:R1:W-:Y:S01]  /*261e0*/  UTCHMMA gdesc[UR42], gdesc[UR50], tmem[UR20], tmem[UR68], idesc[UR69], UPT ;  /* 0x00ff44322a0075ea */ /* 0x0003e2000b800014 */
[----:B------:R-:W-:Y:S01]  /*261f0*/  UMOV UR46, 0x0 ;  /* 0x00000000002e7882 */ /* 0x000fe20000000000 */
[----:B------:R-:W-:Y:S01]  /*26200*/  UMOV UR47, 0x4400910 ;  /* 0x04400910002f7882 */ /* 0x000fe20000000000 */
[----:B------:R-:W-:Y:S01]  /*26210*/  UMOV UR48, 0x0 ;  /* 0x0000000000307882 */ /* 0x000fe20000000000 */
[----:B------:R-:W-:Y:S01]  /*26220*/  UMOV UR49, 0x4400910 ;  /* 0x0440091000317882 */ /* 0x000fe20000000000 */
[----:B------:R-:W-:Y:S01]  /*26230*/  UMOV UR66, 0x0 ;  /* 0x0000000000427882 */ /* 0x000fe20000000000 */
[----:B------:R-:W-:Y:S01]  /*26240*/  UMOV UR67, 0x4400910 ;  /* 0x0440091000437882 */ /* 0x000fe20000000000 */
[----:B------:R1:W-:Y:S01]  /*26250*/  UTCHMMA gdesc[UR40], gdesc[UR52], tmem[UR21], tmem[UR46], idesc[UR47], UPT ;  /* 0x00ff2e34280075ea */ /* 0x0003e2000b800015 */
[----:B------:R1:W-:Y:S01]  /*26260*/  UTCHMMA gdesc[UR38], gdesc[UR54], tmem[UR19], tmem[UR48], idesc[UR49], UPT ;  /* 0x00ff3036260075ea */ /* 0x0003e2000b800013 */
[----:B------:R1:W-:Y:S01]  /*26270*/  UTCHMMA gdesc[UR36], gdesc[UR56], tmem[UR18], tmem[UR66], idesc[UR67], UPT ;  /* 0x00ff4238240075ea */ /* 0x0003e2000b800012 */
[----:B------:R-:W-:Y:S01]  /*26280*/  UMOV UR30, 0x0 ;  /* 0x00000000001e7882 */ /* 0x000fe20000000000 */
[----:B------:R-:W-:Y:S01]  /*26290*/  UMOV UR31, 0x4400910 ;  /* 0x04400910001f7882 */ /* 0x000fe20000000000 */
        /* <DEDUP_REMOVED lines=10> */
.L_x_8:
[----:B------:R-:W2:Y:S01]  /*26340*/  LDC R127, c[0x0][0x3a0] ;  /* 0x0000e800ff7f7b82 */ /* 0x000ea20000000800 */
[----:B------:R-:W-:Y:S01]  /*26350*/  UMOV UR9, UR5 ;  /* 0x0000000500097c82 */ /* 0x000fe20008000000 */
[----:B------:R-:W3:Y:S01]  /*26360*/  SYNCS.PHASECHK.TRANS64.TRYWAIT P3, [UR15], R124 ;  /* 0x0000007cff0075a7 */ /* 0x000ee2000806110f */
[----:B--2---:R-:W-:-:S05]  /*26370*/  VIADD R127, R127, 0x7f ;  /* 0x0000007f7f7f7836 */ /* 0x004fca0000000000 */
[----:B------:R-:W-:-:S04]  /*26380*/  SHF.R.S32.HI R126, RZ, 0x1f, R127 ;  /* 0x0000001fff7e7819 */ /* 0x000fc8000001147f */
[----:B------:R-:W-:-:S04]  /*26390*/  LEA.HI R126, R126, R127, RZ, 0x7 ;  /* 0x0000007f7e7e7211 */ /* 0x000fc800078f38ff */
[----:B------:R-:W-:-:S05]  /*263a0*/  SHF.R.S32.HI R126, RZ, 0x7, R126 ;  /* 0x00000007ff7e7819 */ /* 0x000fca000001147e */
[----:B------:R-:W-:-:S05]  /*263b0*/  VIADD R126, R126, 0xfffffffd ;  /* 0xfffffffd7e7e7836 */ /* 0x000fca0000000000 */
[----:B------:R-:W-:Y:S01]  /*263c0*/  ISETP.LE.AND P1, PT, R126, UR6, PT ;  /* 0x000000067e007c0c */ /* 0x000fe2000bf23270 */
[----:B---3--:R-:W-:-:S12]  /*263d0*/  @!P3 BRA `(.L_x_9) ;  /* 0x000000d80084b947 */ /* 0x008fd80003800000 */
.L_x_16:
[----:B------:R-:W-:Y:S01]  /*263e0*/  UIMAD UR5, UR6, -0x80, UR77 ;  /* 0xffffff80060578a4 */ /* 0x000fe2000f8e024d */
[----:B------:R2:W-:Y:S01]  /*263f0*/  STL [R1+0xa90], R237 ;  /* 0x000a90ed01007387 */ /* 0x0005e20000100800 */
[----:B------:R-:W-:-:S03]  /*26400*/  UIADD3 UR17, UPT, UPT, UR17, 0x1, URZ ;  /* 0x0000000111117890 */ /* 0x000fc6000fffe0ff */
[----:B------:R3:W-:Y:S01]  /*26410*/  STL [R1+0xa8c], R245 ;  /* 0x000a8cf501007387 */ /* 0x0007e20000100800 */
[----:B------:R-:W-:Y:S01]  /*26420*/  ISETP.GE.AND P3, PT, R11, UR5, PT ;  /* 0x000000050b007c0c */ /* 0x000fe2000bf66270 */
[----:B------:R-:W-:Y:S02]  /*26430*/  UISETP.GT.AND UP1, UPT, UR17, 0x2, UPT ;  /* 0x000000021100788c */ /* 0x000fe4000bf24270 */
[----:B------:R-:W4:Y:S01]  /*26440*/  LDL R11, [R1+0xa6c] ;  /* 0x000a6c00010b7983 */ /* 0x000f220000100800 */
[----:B------:R-:W-:Y:S01]  /*26450*/  SEL R124, RZ, 0x4, P3 ;  /* 0x00000004ff7c7807 */ /* 0x000fe20001800000 */
[----:B------:R-:W1:Y:S03]  /*26460*/  S2R R126, SR_TID.X ;  /* 0x00000000007e7919 */ /* 0x000e660000002100 */
[----:B------:R-:W-:Y:S01]  /*26470*/  SEL R124, R124, RZ, !P1 ;  /* 0x000000ff7c7c7207 */ /* 0x000fe20004800000 */
[----:B------:R-:W3:Y:S03]  /*26480*/  S2R R127, SR_TID.X ;  /* 0x00000000007f7919 */ /* 0x000ee60000002100 */
[----:B------:R-:W-:Y:S01]  /*26490*/  ISETP.NE.U32.AND P3, PT, R124, RZ, PT ;  /* 0x000000ff7c00720c */ /* 0x000fe20003f65070 */
[----:B------:R-:W-:Y:S01]  /*264a0*/  USEL UR17, UR17, URZ, !UP1 ;  /* 0x000000ff11117287 */ /* 0x000fe2000c800000 */
[----:B--2---:R-:W2:Y:S03]  /*264b0*/  S2R R237, SR_TID.X ;  /* 0x0000000000ed7919 */ /* 0x004ea60000002100 */
[----:B------:R-:W-:Y:S01]  /*264c0*/  ULEA UR15, UR17, UR7, 0xf ;  /* 0x00000007110f7291 */ /* 0x000fe2000f8e78ff */
[----:B-1----:R-:W-:-:S04]  /*264d0*/  SHF.R.U32.HI R126, RZ, 0x6, R126 ;  /* 0x00000006ff7e7819 */ /* 0x002fc8000001167e */
[----:B------:R-:W-:-:S04]  /*264e0*/  SGXT.U32 R126, R126, 0x2 ;  /* 0x000000027e7e781a */ /* 0x000fc80000000000 */
[----:B------:R-:W-:Y:S01]  /*264f0*/  LOP3.LUT R126, R126, 0x20, RZ, 0xfc, !PT ;  /* 0x000000207e7e7812 */ /* 0x000fe200078efcff */
[----:B------:R-:W-:Y:S03]  /*26500*/  BAR.SYNC.DEFER_BLOCKING 0x0 ;  /* 0x0000000000007b1d */ /* 0x000fe60000010000 */
[----:B------:R-:W-:-:S04]  /*26510*/  ISETP.GE.AND P5, PT, R126, UR5, PT ;  /* 0x000000057e007c0c */ /* 0x000fc8000bfa6270 */
[----:B------:R-:W-:-:S04]  /*26520*/  SEL R124, RZ, 0x4, P5 ;  /* 0x00000004ff7c7807 */ /* 0x000fc80002800000 */
[----:B------:R-:W-:Y:S02]  /*26530*/  SEL R124, R124, RZ, !P1 ;  /* 0x000000ff7c7c7207 */ /* 0x000fe40004800000 */
[----:B-----5:R-:W-:Y:S02]  /*26540*/  IADD3 R14, P6, PT, R14, UR11, RZ ;  /* 0x0000000b0e0e7c10 */ /* 0x020fe4000ffde0ff */
[----:B------:R-:W-:Y:S02]  /*26550*/  ISETP.NE.U32.AND P5, PT, R124, RZ, PT ;  /* 0x000000ff7c00720c */ /* 0x000fe40003fa5070 */
[--C-:B---3--:R-:W-:Y:S01]  /*26560*/  SHF.R.U32.HI R126, RZ, 0x6, R127.reuse ;  /* 0x00000006ff7e7819 */ /* 0x108fe2000001167f */
[----:B------:R-:W-:Y:S01]  /*26570*/  IMAD.U32 R124, RZ, RZ, UR15 ;  /* 0x0000000fff7c7e24 */ /* 0x000fe2000f8e00ff */
[----:B------:R-:W-:Y:S02]  /*26580*/  SHF.R.U32.HI R127, RZ, 0x6, R127 ;  /* 0x00000006ff7f7819 */ /* 0x000fe4000001167f */
[----:B------:R-:W-:-:S02]  /*26590*/  IADD3.X R15, PT, PT, R15, UR12, RZ, P6, !PT ;  /* 0x0000000c0f0f7c10 */ /* 0x000fc4000b7fe4ff */
[----:B------:R-:W-:Y:S02]  /*265a0*/  IADD3 R30, P6, PT, R30, UR11, RZ ;  /* 0x0000000b1e1e7c10 */ /* 0x000fe4000ffde0ff */
[----:B------:R-:W-:Y:S02]  /*265b0*/  SGXT.U32 R127, R127, 0x2 ;  /* 0x000000027f7f781a */ /* 0x000fe40000000000 */
[----:B------:R-:W-:Y:S02]  /*265c0*/  SGXT.U32 R126, R126, 0x2 ;  /* 0x000000027e7e781a */ /* 0x000fe40000000000 */
[----:B------:R-:W-:Y:S02]  /*265d0*/  IADD3 R124, PT, PT, R12, 0x100000, R124 ;  /* 0x001000000c7c7810 */ /* 0x000fe40007ffe07c */
[----:B------:R-:W-:Y:S02]  /*265e0*/  IADD3.X R31, PT, PT, R31, UR12, RZ, P6, !PT ;  /* 0x0000000c1f1f7c10 */ /* 0x000fe4000b7fe4ff */
[----:B------:R-:W-:Y:S01]  /*265f0*/  LOP3.LUT R127, R127, 0x40, RZ, 0xfc, !PT ;  /* 0x000000407f7f7812 */ /* 0x000fe200078efcff */
[----:B------:R-:W-:Y:S01]  /*26600*/  @!PT LDS RZ, [RZ] ;  /* 0x00000000fffff984 */ /* 0x000fe20000000800 */
[----:B------:R-:W-:Y:S01]  /*26610*/  @!PT LDS RZ, [RZ] ;  /* 0x00000000fffff984 */ /* 0x000fe20000000800 */
[----:B------:R-:W-:Y:S01]  /*26620*/  @!PT LDS RZ, [RZ] ;  /* 0x00000000fffff984 */ /* 0x000fe20000000800 */
[----:B------:R-:W-:Y:S01]  /*26630*/  LDGSTS.E [R124+-0x40000], desc[UR22][R14.64], P3 ;  /* 0xc00000000e7c7fae */ /* 0x000fe200099a1016 */
[----:B------:R-:W-:-:S02]  /*26640*/  LOP3.LUT R126, R126, 0x60, RZ, 0xfc, !PT ;  /* 0x000000607e7e7812 */ /* 0x000fc400078efcff */
[----:B------:R-:W-:Y:S01]  /*26650*/  ISETP.GE.AND P3, PT, R127, UR5, PT ;  /* 0x000000057f007c0c */ /* 0x000fe2000bf66270 */
[----:B------:R-:W-:Y:S01]  /*26660*/  LDGSTS.E [R124+-0x3e000], desc[UR22][R30.64], P5 ;  /* 0xc20000001e7c7fae */ /* 0x000fe2000a9a1016 */
[----:B------:R-:W-:Y:S02]  /*26670*/  ISETP.GE.AND P5, PT, R126, UR5, PT ;  /* 0x000000057e007c0c */ /* 0x000fe4000bfa6270 */
[----:B------:R-:W-:Y:S02]  /*26680*/  SEL R127, RZ, 0x4, P3 ;  /* 0x00000004ff7f7807 */ /* 0x000fe40001800000 */
[----:B------:R-:W-:Y:S02]  /*26690*/  SEL R126, RZ, 0x4, P5 ;  /* 0x00000004ff7e7807 */ /* 0x000fe40002800000 */
[----:B------:R-:W-:Y:S02]  /*266a0*/  SEL R127, R127, RZ, !P1 ;  /* 0x000000ff7f7f7207 */ /* 0x000fe40004800000 */
[----:B------:R-:W-:-:S02]  /*266b0*/  SEL R126, R126, RZ, !P1 ;  /* 0x000000ff7e7e7207 */ /* 0x000fc40004800000 */
[----:B------:R-:W-:Y:S02]  /*266c0*/  ISETP.NE.U32.AND P5, PT, R127, RZ, PT ;  /* 0x000000ff7f00720c */ /* 0x000fe40003fa5070 */
[----:B------:R-:W-:Y:S02]  /*266d0*/  IADD3 R46, P6, PT, R46, UR11, RZ ;  /* 0x0000000b2e2e7c10 */ /* 0x000fe4000ffde0ff */
[----:B------:R-:W-:Y:S02]  /*266e0*/  ISETP.NE.U32.AND P3, PT, R126, RZ, PT ;  /* 0x000000ff7e00720c */ /* 0x000fe40003f65070 */
[----:B--2---:R-:W-:Y:S02]  /*266f0*/  SHF.R.U32.HI R245, RZ, 0x6, R237 ;  /* 0x00000006fff57819 */ /* 0x004fe400000116ed */
[----:B------:R-:W-:Y:S02]  /*26700*/  IADD3.X R47, PT, PT, R47, UR12, RZ, P6, !PT ;  /* 0x0000000c2f2f7c10 */ /* 0x000fe4000b7fe4ff */
[----:B------:R-:W-:-:S02]  /*26710*/  IADD3 R62, P6, PT, R62, UR11, RZ ;  /* 0x0000000b3e3e7c10 */ /* 0x000fc4000ffde0ff */
[----:B------:R-:W-:Y:S01]  /*26720*/  SGXT.U32 R245, R245, 0x2 ;  /* 0x00000002f5f5781a */ /* 0x000fe20000000000 */
[----:B------:R-:W-:Y:S01]  /*26730*/  LDGSTS.E [R124+-0x3c000], desc[UR22][R46.64], P5 ;  /* 0xc40000002e7c7fae */ /* 0x000fe2000a9a1016 */
[----:B------:R-:W-:Y:S02]  /*26740*/  IADD3.X R63, PT, PT, R63, UR12, RZ, P6, !PT ;  /* 0x0000000c3f3f7c10 */ /* 0x000fe4000b7fe4ff */
[----:B------:R-:W-:Y:S02]  /*26750*/  LOP3.LUT R245, R245, 0x4, RZ, 0xfc, !PT ;  /* 0x00000004f5f57812 */ /* 0x000fe400078efcff */
[----:B------:R-:W-:Y:S01]  /*26760*/  SHF.R.U32.HI R237, RZ, 0x6, R237 ;  /* 0x00000006ffed7819 */ /* 0x000fe200000116ed */
[----:B------:R1:W-:Y:S01]  /*26770*/  LDGSTS.E [R124+-0x3a000], desc[UR22][R62.64], P3 ;  /* 0xc60000003e7c7fae */ /* 0x0003e200099a1016 */
[----:B------:R-:W-:Y:S02]  /*26780*/  ISETP.GE.AND P3, PT, R245, UR5, PT ;  /* 0x00000005f5007c0c */ /* 0x000fe4000bf66270 */
[----:B------:R-:W-:-:S04]  /*26790*/  SGXT.U32 R237, R237, 0x2 ;  /* 0x00000002eded781a */ /* 0x000fc80000000000 */
[----:B------:R-:W-:Y:S02]  /*267a0*/  LOP3.LUT R237, R237, 0x24, RZ, 0xfc, !PT ;  /* 0x00000024eded7812 */ /* 0x000fe400078efcff */
[----:B-1----:R-:W-:Y:S02]  /*267b0*/  SEL R124, RZ, 0x4, P3 ;  /* 0x00000004ff7c7807 */ /* 0x002fe40001800000 */
[----:B------:R-:W-:Y:S02]  /*267c0*/  ISETP.GE.AND P5, PT, R237, UR5, PT ;  /* 0x00000005ed007c0c */ /* 0x000fe4000bfa6270 */
[----:B------:R-:W-:-:S04]  /*267d0*/  SEL R124, R124, RZ, !P1 ;  /* 0x000000ff7c7c7207 */ /* 0x000fc80004800000 */
[----:B------:R-:W-:Y:S02]  /*267e0*/  ISETP.NE.U32.AND P3, PT, R124, RZ, PT ;  /* 0x000000ff7c00720c */ /* 0x000fe40003f65070 */
[----:B------:R-:W-:-:S04]  /*267f0*/  SEL R124, RZ, 0x4, P5 ;  /* 0x00000004ff7c7807 */ /* 0x000fc80002800000 */
[----:B------:R-:W-:Y:S01]  /*26800*/  SEL R124, R124, RZ, !P1 ;  /* 0x000000ff7c7c7207 */ /* 0x000fe20004800000 */
[----:B------:R-:W-:Y:S03]  /*26810*/  STL [R1+0xa70], R12 ;  /* 0x000a700c01007387 */ /* 0x000fe60000100800 */
[----:B------:R-:W-:Y:S01]  /*26820*/  ISETP.NE.U32.AND P5, PT, R124, RZ, PT ;  /* 0x000000ff7c00720c */ /* 0x000fe20003fa5070 */
[----:B------:R1:W-:Y:S01]  /*26830*/  STL [R1+0xa78], R14 ;  /* 0x000a780e01007387 */ /* 0x0003e20000100800 */
[----:B------:R-:W-:-:S03]  /*26840*/  IMAD.U32 R124, RZ, RZ, UR15 ;  /* 0x0000000fff7c7e24 */ /* 0x000fc6000f8e00ff */
[----:B------:R-:W-:Y:S04]  /*26850*/  STL [R1+0xa74], R15 ;  /* 0x000a740f01007387 */ /* 0x000fe80000100800 */
[----:B------:R-:W-:Y:S04]  /*26860*/  STL [R1+0xa80], R30 ;  /* 0x000a801e01007387 */ /* 0x000fe80000100800 */
[----:B------:R2:W-:Y:S04]  /*26870*/  STL [R1+0xa7c], R31 ;  /* 0x000a7c1f01007387 */ /* 0x0005e80000100800 */
[----:B------:R-:W-:Y:S04]  /*26880*/  STL [R1+0xa88], R46 ;  /* 0x000a882e01007387 */ /* 0x000fe80000100800 */
[----:B------:R3:W-:Y:S01]  /*26890*/  STL [R1+0xa84], R47 ;  /* 0x000a842f01007387 */ /* 0x0007e20000100800 */
[----:B----4-:R-:W-:-:S03]  /*268a0*/  IADD3 R124, PT, PT, R11, 0x100000, R124 ;  /* 0x001000000b7c7810 */ /* 0x010fc60007ffe07c */
[----:B------:R-:W4:Y:S01]  /*268b0*/  LDL R11, [R1+0xa64] ;  /* 0x000a6400010b7983 */ /* 0x000f220000100800 */
[----:B------:R-:W1:Y:S01]  /*268c0*/  S2R R237, SR_TID.X ;  /* 0x0000000000ed7919 */ /* 0x000e620000002100 */
[----:B------:R-:W-:-:S04]  /*268d0*/  IADD3 R16, P6, PT, R16, UR11, RZ ;  /* 0x0000000b10107c10 */ /* 0x000fc8000ffde0ff */
[----:B------:R-:W-:Y:S02]  /*268e0*/  IADD3.X R17, PT, PT, R17, UR12, RZ, P6, !PT ;  /* 0x0000000c11117c10 */ /* 0x000fe4000b7fe4ff */
[----:B------:R-:W-:-:S03]  /*268f0*/  IADD3 R32, P6, PT, R32, UR11, RZ ;  /* 0x0000000b20207c10 */ /* 0x000fc6000ffde0ff */
[----:B------:R-:W-:Y:S01]  /*26900*/  LDGSTS.E [R124+-0x40000], desc[UR22][R16.64], P3 ;  /* 0xc0000000107c7fae */ /* 0x000fe200099a1016 */
[----:B------:R-:W-:-:S05]  /*26910*/  IADD3.X R33, PT, PT, R33, UR12, RZ, P6, !PT ;  /* 0x0000000c21217c10 */ /* 0x000fca000b7fe4ff */
[----:B------:R-:W-:Y:S01]  /*26920*/  LDGSTS.E [R124+-0x3e000], desc[UR22][R32.64], P5 ;  /* 0xc2000000207c7fae */ /* 0x000fe2000a9a1016 */
[--C-:B-1----:R-:W-:Y:S02]  /*26930*/  SHF.R.U32.HI R14, RZ, 0x6, R237.reuse ;  /* 0x00000006ff0e7819 */ /* 0x102fe400000116ed */
[----:B------:R-:W-:Y:S02]  /*26940*/  SHF.R.U32.HI R12, RZ, 0x6, R237 ;  /* 0x00000006ff0c7819 */ /* 0x000fe400000116ed */
[----:B------:R-:W-:Y:S02]  /*26950*/  SGXT.U32 R14, R14, 0x2 ;  /* 0x000000020e0e781a */ /* 0x000fe40000000000 */
[----:B------:R-:W-:Y:S02]  /*26960*/  SGXT.U32 R12, R12, 0x2 ;  /* 0x000000020c0c781a */ /* 0x000fe40000000000 */
[----:B------:R-:W-:Y:S02]  /*26970*/  LOP3.LUT R14, R14, 0x44, RZ, 0xfc, !PT ;  /* 0x000000440e0e7812 */ /* 0x000fe400078efcff */
[----:B------:R-:W-:-:S02]  /*26980*/  LOP3.LUT R12, R12, 0x64, RZ, 0xfc, !PT ;  /* 0x000000640c0c7812 */ /* 0x000fc400078efcff */
[----:B------:R-:W-:Y:S02]  /*26990*/  ISETP.GE.AND P3, PT, R14, UR5, PT ;  /* 0x000000050e007c0c */ /* 0x000fe4000bf66270 */
        /* <DEDUP_REMOVED lines=8> */
[----:B------:R-:W-:Y:S02]  /*26a20*/  SHF.R.U32.HI R14, RZ, 0x6, R237 ;  /* 0x00000006ff0e7819 */ /* 0x000fe400000116ed */
        /* <DEDUP_REMOVED lines=16> */
[----:B------:R-:W-:-:S04]  /*26b30*/  SEL R124, R124, RZ, !P1 ;  /* 0x000000ff7c7c7207 */ /* 0x000fc80004800000 */
[----:B------:R-:W-:Y:S01]  /*26b40*/  ISETP.NE.U32.AND P5, PT, R124, RZ, PT ;  /* 0x000000ff7c00720c */ /* 0x000fe20003fa5070 */
[----:B------:R-:W-:-:S05]  /*26b50*/  IMAD.U32 R124, RZ, RZ, UR15 ;  /* 0x0000000fff7c7e24 */ /* 0x000fca000f8e00ff */
[----:B----4-:R-:W-:Y:S02]  /*26b60*/  IADD3 R124, PT, PT, R11, 0x100000, R124 ;  /* 0x001000000b7c7810 */ /* 0x010fe40007ffe07c */
[----:B------:R-:W4:Y:S01]  /*26b70*/  LDL R11, [R1+0xa60] ;  /* 0x000a6000010b7983 */ /* 0x000f220000100800 */
[----:B------:R-:W-:Y:S02]  /*26b80*/  IADD3 R18, P6, PT, R18, UR11, RZ ;  /* 0x0000000b12127c10 */ /* 0x000fe4000ffde0ff */
[--C-:B------:R-:W-:Y:S02]  /*26b90*/  SHF.R.U32.HI R14, RZ, 0x6, R237.reuse ;  /* 0x00000006ff0e7819 */ /* 0x100fe400000116ed */
[----:B------:R-:W-:Y:S02]  /*26ba0*/  SHF.R.U32.HI R12, RZ, 0x6, R237 ;  /* 0x00000006ff0c7819 */ /* 0x000fe400000116ed */
[----:B------:R-:W-:Y:S02]  /*26bb0*/  IADD3.X R19, PT, PT, R19, UR12, RZ, P6, !PT ;  /* 0x0000000c13137c10 */ /* 0x000fe4000b7fe4ff */
[----:B------:R-:W-:-:S02]  /*26bc0*/  IADD3 R34, P6, PT, R34, UR11, RZ ;  /* 0x0000000b22227c10 */ /* 0x000fc4000ffde0ff */
[----:B------:R-:W-:Y:S01]  /*26bd0*/  SGXT.U32 R14, R14, 0x2 ;  /* 0x000000020e0e781a */ /* 0x000fe20000000000 */
[----:B------:R-:W-:Y:S01]  /*26be0*/  LDGSTS.E [R124+-0x40000], desc[UR22][R18.64], P3 ;  /* 0xc0000000127c7fae */ /* 0x000fe200099a1016 */
[----:B------:R-:W-:Y:S02]  /*26bf0*/  SGXT.U32 R12, R12, 0x2 ;  /* 0x000000020c0c781a */ /* 0x000fe40000000000 */
[----:B------:R-:W-:Y:S02]  /*26c00*/  IADD3.X R35, PT, PT, R35, UR12, RZ, P6, !PT ;  /* 0x0000000c23237c10 */ /* 0x000fe4000b7fe4ff */
[----:B------:R-:W-:Y:S02]  /*26c10*/  LOP3.LUT R14, R14, 0x48, RZ, 0xfc, !PT ;  /* 0x000000480e0e7812 */ /* 0x000fe400078efcff */
[----:B------:R-:W-:Y:S01]  /*26c20*/  LOP3.LUT R12, R12, 0x68, RZ, 0xfc, !PT ;  /* 0x000000680c0c7812 */ /* 0x000fe200078efcff */
[----:B------:R-:W-:Y:S01]  /*26c30*/  LDGSTS.E [R124+-0x3e000], desc[UR22][R34.64], P5 ;  /* 0xc2000000227c7fae */ /* 0x000fe2000a9a1016 */
[----:B------:R-:W-:-:S02]  /*26c40*/  ISETP.GE.AND P3, PT, R14, UR5, PT ;  /* 0x000000050e007c0c */ /* 0x000fc4000bf66270 */
[----:B------:R-:W-:Y:S02]  /*26c50*/  ISETP.GE.AND P5, PT, R12, UR5, PT ;  /* 0x000000050c007c0c */ /* 0x000fe4000bfa6270 */
[----:B------:R-:W-:Y:S02]  /*26c60*/  SEL R127, RZ, 0x4, P3 ;  /* 0x00000004ff7f7807 */ /* 0x000fe40001800000 */
[----:B------:R-:W-:Y:S02]  /*26c70*/  SEL R126, RZ, 0x4, P5 ;  /* 0x00000004ff7e7807 */ /* 0x000fe40002800000 */
[----:B------:R-:W-:Y:S02]  /*26c80*/  SEL R127, R127, RZ, !P1 ;  /* 0x000000ff7f7f7207 */ /* 0x000fe40004800000 */
[----:B------:R-:W-:Y:S02]  /*26c90*/  SEL R126, R126, RZ, !P1 ;  /* 0x000000ff7e7e7207 */ /* 0x000fe40004800000 */
[----:B------:R-:W-:-:S02]  /*26ca0*/  ISETP.NE.U32.AND P5, PT, R127, RZ, PT ;  /* 0x000000ff7f00720c */ /* 0x000fc40003fa5070 */
[----:B------:R-:W-:Y:S02]  /*26cb0*/  IADD3 R50, P6, PT, R50, UR11, RZ ;  /* 0x0000000b32327c10 */ /* 0x000fe4000ffde0ff */
[----:B------:R-:W-:Y:S02]  /*26cc0*/  ISETP.NE.U32.AND P3, PT, R126, RZ, PT ;  /* 0x000000ff7e00720c */ /* 0x000fe40003f65070 */
[----:B------:R-:W-:Y:S02]  /*26cd0*/  SHF.R.U32.HI R14, RZ, 0x6, R237 ;  /* 0x00000006ff0e7819 */ /* 0x000fe400000116ed */
[----:B------:R-:W-:Y:S02]  /*26ce0*/  IADD3.X R51, PT, PT, R51, UR12, RZ, P6, !PT ;  /* 0x0000000c33337c10 */ /* 0x000fe4000b7fe4ff */
[----:B------:R-:W-:Y:S02]  /*26cf0*/  IADD3 R66, P6, PT, R66, UR11, RZ ;  /* 0x0000000b42427c10 */ /* 0x000fe4000ffde0ff */
[----:B------:R-:W-:Y:S01]  /*26d00*/  SGXT.U32 R14, R14, 0x2 ;  /* 0x000000020e0e781a */ /* 0x000fe20000000000 */
[----:B------:R-:W-:Y:S01]  /*26d10*/  LDGSTS.E [R124+-0x3c000], desc[UR22][R50.64], P5 ;  /* 0xc4000000327c7fae */ /* 0x000fe2000a9a1016 */
[----:B------:R-:W-:-:S02]  /*26d20*/  IADD3.X R67, PT, PT, R67, UR12, RZ, P6, !PT ;  /* 0x0000000c43437c10 */ /* 0x000fc4000b7fe4ff */
        /* <DEDUP_REMOVED lines=146> */
[--C-:B------:R-:W-:Y:S01]  /*27650*/  SHF.R.U32.HI R14, RZ, 0x6, R237.reuse ;  /* 0x00000006ff0e7819 */ /* 0x100fe200000116ed */
[----:B--2---:R-:W2:Y:S01]  /*27660*/  LDL.LU R31, [R1+0x8] ;  /* 0x00000800011f7983 */ /* 0x004ea20000300800 */
        /* <DEDUP_REMOVED lines=29> */
[----:B------:R-:W-:Y:S01]  /*27840*/  SGXT.U32 R12, R12, 0x2 ;  /* 0x000000020c0c781a */ /* 0x000fe20000000000 */
[----:B------:R-:W2:Y:S03]  /*27850*/  LDL.LU R14, [R1+0xc] ;  /* 0x00000c00010e7983 */ /* 0x000ea60000300800 */
[----:B------:R-:W-:Y:S01]  /*27860*/  LOP3.LUT R12, R12, 0x3c, RZ, 0xfc, !PT ;  /* 0x0000003c0c0c7812 */ /* 0x000fe200078efcff */
[----:B------:R-:W2:Y:S01]  /*27870*/  LDL.LU R15, [R1+0x28] ;  /* 0x00002800010f7983 */ /* 0x000ea20000300800 */
[----:B-1----:R-:W-:-:S02]  /*27880*/  SEL R124, RZ, 0x4, P3 ;  /* 0x00000004ff7c7807 */ /* 0x002fc40001800000 */
[----:B------:R-:W-:Y:S02]  /*27890*/  ISETP.GE.AND P5, PT, R12, UR5, PT ;  /* 0x000000050c007c0c */ /* 0x000fe4000bfa6270 */
[----:B------:R-:W-:-:S04]  /*278a0*/  SEL R124, R124, RZ, !P1 ;  /* 0x000000ff7c7c7207 */ /* 0x000fc80004800000 */
[----:B------:R-:W-:Y:S02]  /*278b0*/  ISETP.NE.U32.AND P3, PT, R124, RZ, PT ;  /* 0x000000ff7c00720c */ /* 0x000fe40003f65070 */
[----:B------:R-:W-:-:S04]  /*278c0*/  SEL R124, RZ, 0x4, P5 ;  /* 0x00000004ff7c7807 */ /* 0x000fc80002800000 */
[----:B------:R-:W-:Y:S02]  /*278d0*/  SEL R124, R124, RZ, !P1 ;  /* 0x000000ff7c7c7207 */ /* 0x000fe40004800000 */
[----:B------:R-:W-:Y:S02]  /*278e0*/  SHF.R.U32.HI R12, RZ, 0x6, R237 ;  /* 0x00000006ff0c7819 */ /* 0x000fe400000116ed */
[----:B------:R-:W-:Y:S01]  /*278f0*/  ISETP.NE.U32.AND P5, PT, R124, RZ, PT ;  /* 0x000000ff7c00720c */ /* 0x000fe20003fa5070 */
[----:B------:R-:W-:Y:S01]  /*27900*/  IMAD.U32 R124, RZ, RZ, UR15 ;  /* 0x0000000fff7c7e24 */ /* 0x000fe2000f8e00ff */
[----:B------:R-:W-:Y:S02]  /*27910*/  IADD3 R28, P6, PT, R28, UR11, RZ ;  /* 0x0000000b1c1c7c10 */ /* 0x000fe4000ffde0ff */
[----:B------:R-:W-:Y:S02]  /*27920*/  SGXT.U32 R12, R12, 0x2 ;  /* 0x000000020c0c781a */ /* 0x000fe40000000000 */
[----:B------:R-:W-:-:S02]  /*27930*/  IADD3.X R29, PT, PT, R29, UR12, RZ, P6, !PT ;  /* 0x0000000c1d1d7c10 */ /* 0x000fc4000b7fe4ff */
[----:B------:R-:W-:Y:S02]  /*27940*/  LOP3.LUT R12, R12, 0x5c, RZ, 0xfc, !PT ;  /* 0x0000005c0c0c7812 */ /* 0x000fe400078efcff */
[----:B------:R-:W-:-:S04]  /*27950*/  IADD3 R44, P6, PT, R44, UR11, RZ ;  /* 0x0000000b2c2c7c10 */ /* 0x000fc8000ffde0ff */
[----:B------:R-:W-:Y:S02]  /*27960*/  IADD3.X R45, PT, PT, R45, UR12, RZ, P6, !PT ;  /* 0x0000000c2d2d7c10 */ /* 0x000fe4000b7fe4ff */
[----:B------:R-:W-:-:S04]  /*27970*/  IADD3 R60, P6, PT, R60, UR11, RZ ;  /* 0x0000000b3c3c7c10 */ /* 0x000fc8000ffde0ff */
[----:B------:R-:W-:Y:S02]  /*27980*/  IADD3.X R61, PT, PT, R61, UR12, RZ, P6, !PT ;  /* 0x0000000c3d3d7c10 */ /* 0x000fe4000b7fe4ff */
[----:B------:R-:W-:-:S04]  /*27990*/  IADD3 R76, P6, PT, R76, UR11, RZ ;  /* 0x0000000b4c4c7c10 */ /* 0x000fc8000ffde0ff */
[----:B------:R-:W-:Y:S02]  /*279a0*/  IADD3.X R77, PT, PT, R77, UR12, RZ, P6, !PT ;  /* 0x0000000c4d4d7c10 */ /* 0x000fe4000b7fe4ff */
[----:B----4-:R-:W-:-:S05]  /*279b0*/  IADD3 R124, PT, PT, R11, 0x100000, R124 ;  /* 0x001000000b7c7810 */ /* 0x010fca0007ffe07c */
[----:B------:R-:W-:Y:S01]  /*279c0*/  LDGSTS.E [R124+-0x40000], desc[UR22][R28.64], P3 ;  /* 0xc00000001c7c7fae */ /* 0x000fe200099a1016 */
[----:B------:R-:W-:-:S03]  /*279d0*/  ISETP.GE.AND P3, PT, R12, UR5, PT ;  /* 0x000000050c007c0c */ /* 0x000fc6000bf66270 */
[----:B------:R-:W4:Y:S04]  /*279e0*/  LDL.LU R12, [R1+0x2c] ;  /* 0x00002c00010c7983 */ /* 0x000f280000300800 */
[----:B---3--:R-:W3:Y:S04]  /*279f0*/  LDL.LU R47, [R1+0x48] ;  /* 0x00004800012f7983 */ /* 0x008ee80000300800 */
[----:B------:R-:W2:Y:S01]  /*27a00*/  LDL.LU R46, [R1+0x4c] ;  /* 0x00004c00012e7983 */ /* 0x000ea20000300800 */
[----:B------:R-:W-:-:S03]  /*27a10*/  SHF.R.U32.HI R11, RZ, 0x6, R237 ;  /* 0x00000006ff0b7819 */ /* 0x000fc600000116ed */
[----:B------:R-:W-:Y:S01]  /*27a20*/  LDGSTS.E [R124+-0x3e000], desc[UR22][R44.64], P5 ;  /* 0xc20000002c7c7fae */ /* 0x000fe2000a9a1016 */
[----:B------:R-:W-:-:S04]  /*27a30*/  SGXT.U32 R11, R11, 0x2 ;  /* 0x000000020b0b781a */ /* 0x000fc80000000000 */
[----:B------:R-:W-:-:S04]  /*27a40*/  LOP3.LUT R11, R11, 0x7c, RZ, 0xfc, !PT ;  /* 0x0000007c0b0b7812 */ /* 0x000fc800078efcff */
[----:B------:R-:W-:Y:S02]  /*27a50*/  ISETP.GE.AND P5, PT, R11, UR5, PT ;  /* 0x000000050b007c0c */ /* 0x000fe4000bfa6270 */
[----:B------:R-:W-:Y:S02]  /*27a60*/  SEL R127, RZ, 0x4, P3 ;  /* 0x00000004ff7f7807 */ /* 0x000fe40001800000 */
[----:B------:R-:W-:Y:S02]  /*27a70*/  SEL R126, RZ, 0x4, P5 ;  /* 0x00000004ff7e7807 */ /* 0x000fe40002800000 */
[----:B------:R-:W-:Y:S02]  /*27a80*/  SEL R127, R127, RZ, !P1 ;  /* 0x000000ff7f7f7207 */ /* 0x000fe40004800000 */
[----:B------:R-:W-:Y:S02]  /*27a90*/  SEL R126, R126, RZ, !P1 ;  /* 0x000000ff7e7e7207 */ /* 0x000fe40004800000 */
[----:B------:R-:W-:-:S02]  /*27aa0*/  ISETP.NE.U32.AND P5, PT, R127, RZ, PT ;  /* 0x000000ff7f00720c */ /* 0x000fc40003fa5070 */
[----:B------:R-:W-:Y:S02]  /*27ab0*/  ISETP.NE.U32.AND P3, PT, R126, RZ, PT ;  /* 0x000000ff7e00720c */ /* 0x000fe40003f65070 */
[----:B------:R-:W-:-:S09]  /*27ac0*/  LOP3.LUT R11, R237, 0x7f, RZ, 0xc0, !PT ;  /* 0x0000007fed0b7812 */ /* 0x000fd200078ec0ff */
[----:B------:R-:W-:Y:S04]  /*27ad0*/  LDGSTS.E [R124+-0x3c000], desc[UR22][R60.64], P5 ;  /* 0xc40000003c7c7fae */ /* 0x000fe8000a9a1016 */
[----:B------:R1:W-:Y:S01]  /*27ae0*/  LDGSTS.E [R124+-0x3a000], desc[UR22][R76.64], P3 ;  /* 0xc60000004c7c7fae */ /* 0x0003e200099a1016 */
[----:B------:R-:W-:Y:S01]  /*27af0*/  ISETP.GE.AND P3, PT, R11, UR5, PT ;  /* 0x000000050b007c0c */ /* 0x000fe2000bf66270 */
[----:B------:R-:W-:Y:S01]  /*27b00*/  ULEA UR5, UR17, UR7, 0x12 ;  /* 0x0000000711057291 */ /* 0x000fe2000f8e90ff */
[----:B------:R-:W-:Y:S01]  /*27b10*/  IADD3 R86, P5, PT, R86, UR13, RZ ;  /* 0x0000000d56567c10 */ /* 0x000fe2000ffbe0ff */
[----:B------:R-:W0:Y:S04]  /*27b20*/  LDGDEPBAR ;  /* 0x00000000000079af */ /* 0x000e280000000000 */
[----:B------:R-:W2:Y:S01]  /*27b30*/  LDL.LU R11, [R1+0x6c] ;  /* 0x00006c00010b7983 */ /* 0x000ea20000300800 */
[----:B-1----:R-:W-:-:S03]  /*27b40*/  SEL R124, RZ, 0x4, P3 ;  /* 0x00000004ff7c7807 */ /* 0x002fc60001800000 */
[----:B------:R-:W2:Y:S01]  /*27b50*/  LDL.LU R30, [R1+0x8c] ;  /* 0x00008c00011e7983 */ /* 0x000ea20000300800 */
[----:B------:R-:W-:Y:S02]  /*27b60*/  IADD3 R78, P3, PT, R78, UR13, RZ ;  /* 0x0000000d4e4e7c10 */ /* 0x000fe4000ff7e0ff */
[----:B------:R-:W-:Y:S02]  /*27b70*/  SEL R124, R124, RZ, !P1 ;  /* 0x000000ff7c7c7207 */ /* 0x000fe40004800000 */
[----:B------:R-:W-:Y:S02]  /*27b80*/  IADD3.X R79, PT, PT, R79, UR14, RZ, P3, !PT ;  /* 0x0000000e4f4f7c10 */ /* 0x000fe40009ffe4ff */
[----:B------:R-:W-:Y:S02]  /*27b90*/  ISETP.NE.U32.AND P1, PT, R124, RZ, PT ;  /* 0x000000ff7c00720c */ /* 0x000fe40003f25070 */
[----:B------:R-:W-:Y:S02]  /*27ba0*/  IADD3 R93, P3, PT, R93, UR13, RZ ;  /* 0x0000000d5d5d7c10 */ /* 0x000fe4000ff7e0ff */
[----:B------:R-:W-:-:S02]  /*27bb0*/  IADD3.X R87, PT, PT, R87, UR14, RZ, P5, !PT ;  /* 0x0000000e57577c10 */ /* 0x000fc4000affe4ff */
[----:B------:R-:W-:Y:S01]  /*27bc0*/  IADD3.X R94, PT, PT, R94, UR14, RZ, P3, !PT ;  /* 0x0000000e5e5e7c10 */ /* 0x000fe20009ffe4ff */
[----:B------:R-:W-:Y:S01]  /*27bd0*/  VIADD R124, R13, UR5 ;  /* 0x000000050d7c7c36 */ /* 0x000fe20008000000 */
[----:B------:R-:W-:Y:S01]  /*27be0*/  IADD3 R99, P5, PT, R99, UR13, RZ ;  /* 0x0000000d63637c10 */ /* 0x000fe2000ffbe0ff */
[----:B------:R-:W-:Y:S02]  /*27bf0*/  IMAD.MOV.U32 R126, RZ, RZ, R93 ;  /* 0x000000ffff7e7224 */ /* 0x000fe400078e005d */
[----:B------:R-:W-:Y:S01]  /*27c00*/  IMAD.MOV.U32 R127, RZ, RZ, R94 ;  /* 0x000000ffff7f7224 */ /* 0x000fe200078e005e */
[----:B------:R-:W-:Y:S01]  /*27c10*/  IADD3.X R100, PT, PT, R100, UR14, RZ, P5, !PT ;  /* 0x0000000e64647c10 */ /* 0x000fe2000affe4ff */
[----:B------:R-:W-:Y:S01]  /*27c20*/  LDGSTS.E [R124], desc[UR22][R78.64], P1 ;  /* 0x000000004e7c7fae */ /* 0x000fe200089a1016 */
[----:B------:R-:W-:-:S03]  /*27c30*/  IADD3 R105, P3, PT, R105, UR13, RZ ;  /* 0x0000000d69697c10 */ /* 0x000fc6000ff7e0ff */
[----:B------:R-:W-:Y:S01]  /*27c40*/  LDGSTS.E [R124+0x400], desc[UR22][R86.64], P1 ;  /* 0x00400000567c7fae */ /* 0x000fe200089a1016 */
[----:B------:R-:W-:-:S03]  /*27c50*/  IADD3.X R106, PT, PT, R106, UR14, RZ, P3, !PT ;  /* 0x0000000e6a6a7c10 */ /* 0x000fc60009ffe4ff */
[----:B------:R1:W-:Y:S01]  /*27c60*/  LDGSTS.E [R124+0x800], desc[UR22][R126.64], P1 ;  /* 0x008000007e7c7fae */ /* 0x0003e200089a1016 */
[----:B------:R-:W-:Y:S02]  /*27c70*/  IADD3 R111, P5, PT, R111, UR13, RZ ;  /* 0x0000000d6f6f7c10 */ /* 0x000fe4000ffbe0ff */
[----:B------:R-:W-:Y:S02]  /*27c80*/  IADD3 R117, P3, PT, R117, UR13, RZ ;  /* 0x0000000d75757c10 */ /* 0x000fe4000ff7e0ff */
[----:B------:R-:W-:Y:S01]  /*27c90*/  IADD3.X R112, PT, PT, R112, UR14, RZ, P5, !PT ;  /* 0x0000000e70707c10 */ /* 0x000fe2000affe4ff */
[----:B-1----:R-:W-:Y:S02]  /*27ca0*/  IMAD.MOV.U32 R126, RZ, RZ, R99 ;  /* 0x000000ffff7e7224 */ /* 0x002fe400078e0063 */
[----:B------:R-:W-:-:S05]  /*27cb0*/  IMAD.MOV.U32 R127, RZ, RZ, R100 ;  /* 0x000000ffff7f7224 */ /* 0x000fca00078e0064 */
[----:B------:R1:W-:Y:S01]  /*27cc0*/  LDGSTS.E [R124+0xc00], desc[UR22][R126.64], P1 ;  /* 0x00c000007e7c7fae */ /* 0x0003e200089a1016 */
[----:B------:R-:W-:Y:S02]  /*27cd0*/  IADD3.X R118, PT, PT, R118, UR14, RZ, P3, !PT ;  /* 0x0000000e76767c10 */ /* 0x000fe40009ffe4ff */
[----:B------:R-:W-:Y:S01]  /*27ce0*/  IADD3 R128, P5, PT, R128, UR13, RZ ;  /* 0x0000000d80807c10 */ /* 0x000fe2000ffbe0ff */
        /* <DEDUP_REMOVED lines=79> */
[----:B--2---:R-:W-:Y:S01]  /*281e0*/  IADD3 R14, P5, PT, R14, UR13, RZ ;  /* 0x0000000d0e0e7c10 */ /* 0x004fe2000ffbe0ff */
[----:B-1----:R-:W-:Y:S02]  /*281f0*/  IMAD.MOV.U32 R126, RZ, RZ, R232 ;  /* 0x000000ffff7e7224 */ /* 0x002fe400078e00e8 */
[----:B------:R-:W-:-:S05]  /*28200*/  IMAD.MOV.U32 R127, RZ, RZ, R231 ;  /* 0x000000ffff7f7224 */ /* 0x000fca00078e00e7 */
[----:B------:R1:W-:Y:S01]  /*28210*/  LDGSTS.E [R124+0x5000], desc[UR22][R126.64], P1 ;  /* 0x050000007e7c7fae */ /* 0x0003e200089a1016 */
[----:B------:R-:W-:Y:S02]  /*28220*/  IADD3.X R31, PT, PT, R31, UR14, RZ, P5, !PT ;  /* 0x0000000e1f1f7c10 */ /* 0x000fe4000affe4ff */
[----:B----4-:R-:W-:Y:S01]  /*28230*/  IADD3 R12, P3, PT, R12, UR13, RZ ;  /* 0x0000000d0c0c7c10 */ /* 0x010fe2000ff7e0ff */
[----:B-1----:R-:W-:Y:S02]  /*28240*/  IMAD.MOV.U32 R126, RZ, RZ, R240 ;  /* 0x000000ffff7e7224 */ /* 0x002fe400078e00f0 */
[----:B------:R-:W-:-:S05]  /*28250*/  IMAD.MOV.U32 R127, RZ, RZ, R239 ;  /* 0x000000ffff7f7224 */ /* 0x000fca00078e00ef */
[----:B------:R1:W-:Y:S01]  /*28260*/  LDGSTS.E [R124+0x5400], desc[UR22][R126.64], P1 ;  /* 0x054000007e7c7fae */ /* 0x0003e200089a1016 */
[----:B------:R-:W-:-:S03]  /*28270*/  IADD3.X R15, PT, PT, R15, UR14, RZ, P3, !PT ;  /* 0x0000000e0f0f7c10 */ /* 0x000fc60009ffe4ff */
[----:B------:R2:W-:Y:S01]  /*28280*/  STL [R1+0xc], R14 ;  /* 0x00000c0e01007387 */ /* 0x0005e20000100800 */
[----:B-1----:R-:W-:Y:S02]  /*28290*/  IMAD.MOV.U32 R126, RZ, RZ, R248 ;  /* 0x000000ffff7e7224 */ /* 0x002fe400078e00f8 */
[----:B------:R-:W-:Y:S01]  /*282a0*/  IMAD.MOV.U32 R127, RZ, RZ, R247 ;  /* 0x000000ffff7f7224 */ /* 0x000fe200078e00f7 */
[----:B------:R1:W-:Y:S01]  /*282b0*/  STL [R1+0x8], R31 ;  /* 0x0000081f01007387 */ /* 0x0003e20000100800 */
[----:B------:R-:W-:-:S03]  /*282c0*/  IADD3 R46, P5, PT, R46, UR13, RZ ;  /* 0x0000000d2e2e7c10 */ /* 0x000fc6000ffbe0ff */
[----:B------:R4:W-:Y:S01]  /*282d0*/  LDGSTS.E [R124+0x5800], desc[UR22][R126.64], P1 ;  /* 0x058000007e7c7fae */ /* 0x0009e200089a1016 */
[----:B---3--:R-:W-:Y:S01]  /*282e0*/  IADD3.X R47, PT, PT, R47, UR14, RZ, P5, !PT ;  /* 0x0000000e2f2f7c10 */ /* 0x008fe2000affe4ff */
[----:B----4-:R-:W-:Y:S02]  /*282f0*/  IMAD.MOV.U32 R126, RZ, RZ, R14 ;  /* 0x000000ffff7e7224 */ /* 0x010fe400078e000e */
[----:B------:R-:W-:Y:S01]  /*28300*/  IMAD.MOV.U32 R127, RZ, RZ, R31 ;  /* 0x000000ffff7f7224 */ /* 0x000fe200078e001f */
[----:B--2---:R-:W2:Y:S04]  /*28310*/  LDL.LU R14, [R1+0x68] ;  /* 0x00006800010e7983 */ /* 0x004ea80000300800 */
[----:B-1----:R-:W3:Y:S04]  /*28320*/  LDL.LU R31, [R1+0x88] ;  /* 0x00008800011f7983 */ /* 0x002ee80000300800 */
[----:B------:R1:W-:Y:S04]  /*28330*/  LDGSTS.E [R124+0x5c00], desc[UR22][R126.64], P1 ;  /* 0x05c000007e7c7fae */ /* 0x0003e800089a1016 */
[----:B------:R4:W-:Y:S04]  /*28340*/  STL [R1+0x2c], R12 ;  /* 0x00002c0c01007387 */ /* 0x0009e80000100800 */
[----:B------:R4:W-:Y:S01]  /*28350*/  STL [R1+0x28], R15 ;  /* 0x0000280f01007387 */ /* 0x0009e20000100800 */
[----:B-1----:R-:W-:-:S02]  /*28360*/  IMAD.MOV.U32 R126, RZ, RZ, R12 ;  /* 0x000000ffff7e7224 */ /* 0x002fc400078e000c */
[----:B------:R-:W-:Y:S01]  /*28370*/  IMAD.MOV.U32 R127, RZ, RZ, R15 ;  /* 0x000000ffff7f7224 */ /* 0x000fe200078e000f */
[----:B------:R1:W-:Y:S04]  /*28380*/  STL [R1+0x4c], R46 ;  /* 0x00004c2e01007387 */ /* 0x0003e80000100800 */
[----:B----4-:R-:W4:Y:S04]  /*28390*/  LDL.LU R12, [R1+0xac] ;  /* 0x0000ac00010c7983 */ /* 0x010f280000300800 */
[----:B------:R1:W-:Y:S04]  /*283a0*/  STL [R1+0x48], R47 ;  /* 0x0000482f01007387 */ /* 0x0003e80000100800 */
[----:B------:R1:W-:Y:S04]  /*283b0*/  LDGSTS.E [R124+0x6000], desc[UR22][R126.64], P1 ;  /* 0x060000007e7c7fae */ /* 0x0003e800089a1016 */
[----:B------:R-:W4:Y:S01]  /*283c0*/  LDL.LU R15, [R1+0xcc] ;  /* 0x0000cc00010f7983 */ /* 0x000f220000300800 */
[----:B-1----:R-:W-:-:S03]  /*283d0*/  IMAD.MOV.U32 R126, RZ, RZ, R46 ;  /* 0x000000ffff7e7224 */ /* 0x002fc600078e002e */
[----:B------:R-:W4:Y:S01]  /*283e0*/  LDL.LU R46, [R1+0xa8] ;  /* 0x0000a800012e7983 */ /* 0x000f220000300800 */
[----:B------:R-:W-:-:S03]  /*283f0*/  IMAD.MOV.U32 R127, RZ, RZ, R47 ;  /* 0x000000ffff7f7224 */ /* 0x000fc600078e002f */
[----:B------:R-:W4:Y:S01]  /*28400*/  LDL.LU R47, [R1+0xc8] ;  /* 0x0000c800012f7983 */ /* 0x000f220000300800 */
[----:B------:R-:W-:Y:S02]  /*28410*/  IADD3 R11, P3, PT, R11, UR13, RZ ;  /* 0x0000000d0b0b7c10 */ /* 0x000fe4000ff7e0ff */
[----:B------:R-:W-:Y:S01]  /*28420*/  IADD3 R30, P5, PT, R30, UR13, RZ ;  /* 0x0000000d1e1e7c10 */ /* 0x000fe2000ffbe0ff */
[----:B------:R1:W-:Y:S04]  /*28430*/  LDGSTS.E [R124+0x6400], desc[UR22][R126.64], P1 ;  /* 0x064000007e7c7fae */ /* 0x0003e800089a1016 */
[----:B------:R2:W-:Y:S01]  /*28440*/  STL [R1+0x6c], R11 ;  /* 0x00006c0b01007387 */ /* 0x0005e20000100800 */
[----:B-1----:R-:W-:Y:S01]  /*28450*/  IMAD.MOV.U32 R126, RZ, RZ, R11 ;  /* 0x000000ffff7e7224 */ /* 0x002fe200078e000b */
[----:B--2---:R-:W-:-:S02]  /*28460*/  IADD3.X R14, PT, PT, R14, UR14, RZ, P3, !PT ;  /* 0x0000000e0e0e7c10 */ /* 0x004fc40009ffe4ff */
[----:B---3--:R-:W-:-:S03]  /*28470*/  IADD3.X R31, PT, PT, R31, UR14, RZ, P5, !PT ;  /* 0x0000000e1f1f7c10 */ /* 0x008fc6000affe4ff */
[----:B------:R-:W-:Y:S01]  /*28480*/  IMAD.MOV.U32 R127, RZ, RZ, R14 ;  /* 0x000000ffff7f7224 */ /* 0x000fe200078e000e */
[----:B------:R1:W-:Y:S04]  /*28490*/  STL [R1+0x68], R14 ;  /* 0x0000680e01007387 */ /* 0x0003e80000100800 */
[----:B------:R2:W-:Y:S04]  /*284a0*/  STL [R1+0x8c], R30 ;  /* 0x00008c1e01007387 */ /* 0x0005e80000100800 */
[----:B------:R-:W3:Y:S04]  /*284b0*/  LDL.LU R11, [R1+0xec] ;  /* 0x0000ec00010b7983 */ /* 0x000ee80000300800 */
[----:B------:R2:W-:Y:S04]  /*284c0*/  STL [R1+0x88], R31 ;  /* 0x0000881f01007387 */ /* 0x0005e80000100800 */
[----:B------:R2:W-:Y:S04]  /*284d0*/  LDGSTS.E [R124+0x6800], desc[UR22][R126.64], P1 ;  /* 0x068000007e7c7fae */ /* 0x0005e800089a1016 */
[----:B-1----:R-:W3:Y:S01]  /*284e0*/  LDL.LU R14, [R1+0x10c] ;  /* 0x00010c00010e7983 */ /* 0x002ee20000300800 */
[----:B----4-:R-:W-:Y:S01]  /*284f0*/  IADD3 R12, P3, PT, R12, UR13, RZ ;  /* 0x0000000d0c0c7c10 */ /* 0x010fe2000ff7e0ff */
[----:B--2---:R-:W-:-:S02]  /*28500*/  IMAD.MOV.U32 R126, RZ, RZ, R30 ;  /* 0x000000ffff7e7224 */ /* 0x004fc400078e001e */
[----:B------:R-:W-:Y:S01]  /*28510*/  IMAD.MOV.U32 R127, RZ, RZ, R31 ;  /* 0x000000ffff7f7224 */ /* 0x000fe200078e001f */
[----:B------:R-:W2:Y:S01]  /*28520*/  LDL.LU R30, [R1+0xe8] ;  /* 0x0000e800011e7983 */ /* 0x000ea20000300800 */
[----:B------:R-:W-:-:S03]  /*28530*/  IADD3 R15, P5, PT, R15, UR13, RZ ;  /* 0x0000000d0f0f7c10 */ /* 0x000fc6000ffbe0ff */
[----:B------:R-:W4:Y:S04]  /*28540*/  LDL.LU R31, [R1+0x108] ;  /* 0x00010800011f7983 */ /* 0x000f280000300800 */
[----:B------:R1:W-:Y:S01]  /*28550*/  LDGSTS.E [R124+0x6c00], desc[UR22][R126.64], P1 ;  /* 0x06c000007e7c7fae */ /* 0x0003e200089a1016 */
[----:B------:R-:W-:-:S03]  /*28560*/  IADD3.X R46, PT, PT, R46, UR14, RZ, P3, !PT ;  /* 0x0000000e2e2e7c10 */ /* 0x000fc60009ffe4ff */
[----:B------:R1:W-:Y:S01]  /*28570*/  STL [R1+0xac], R12 ;  /* 0x0000ac0c01007387 */ /* 0x0003e20000100800 */
[----:B------:R-:W-:-:S03]  /*28580*/  IADD3.X R47, PT, PT, R47, UR14, RZ, P5, !PT ;  /* 0x0000000e2f2f7c10 */ /* 0x000fc6000affe4ff */
[----:B------:R1:W-:Y:S02]  /*28590*/  STL [R1+0xa8], R46 ;  /* 0x0000a82e01007387 */ /* 0x0003e40000100800 */
[----:B-1----:R-:W-:Y:S02]  /*285a0*/  IMAD.MOV.U32 R126, RZ, RZ, R12 ;  /* 0x000000ffff7e7224 */ /* 0x002fe400078e000c */
[----:B------:R-:W-:Y:S01]  /*285b0*/  IMAD.MOV.U32 R127, RZ, RZ, R46 ;  /* 0x000000ffff7f7224 */ /* 0x000fe200078e002e */
[----:B------:R1:W-:Y:S04]  /*285c0*/  STL [R1+0xcc], R15 ;  /* 0x0000cc0f01007387 */ /* 0x0003e80000100800 */
[----:B------:R-:W4:Y:S04]  /*285d0*/  LDL.LU R12, [R1+0x12c] ;  /* 0x00012c00010c7983 */ /* 0x000f280000300800 */
[----:B------:R1:W-:Y:S04]  /*285e0*/  STL [R1+0xc8], R47 ;  /* 0x0000c82f01007387 */ /* 0x0003e80000100800 */
[----:B------:R1:W-:Y:S04]  /*285f0*/  LDGSTS.E [R124+0x7000], desc[UR22][R126.64], P1 ;  /* 0x070000007e7c7fae */ /* 0x0003e800089a1016 */
[----:B------:R-:W4:Y:S01]  /*28600*/  LDL.LU R46, [R1+0x14c] ;  /* 0x00014c00012e7983 */ /* 0x000f220000300800 */
[----:B-1----:R-:W-:-:S03]  /*28610*/  IMAD.MOV.U32 R126, RZ, RZ, R15 ;  /* 0x000000ffff7e7224 */ /* 0x002fc600078e000f */
[----:B------:R-:W4:Y:S01]  /*28620*/  LDL.LU R15, [R1+0x128] ;  /* 0x00012800010f7983 */ /* 0x000f220000300800 */
[----:B------:R-:W-:-:S03]  /*28630*/  IMAD.MOV.U32 R127, RZ, RZ, R47 ;  /* 0x000000ffff7f7224 */ /* 0x000fc600078e002f */
[----:B------:R-:W4:Y:S04]  /*28640*/  LDL.LU R47, [R1+0x148] ;  /* 0x00014800012f7983 */ /* 0x000f280000300800 */
[----:B------:R1:W-:Y:S01]  /*28650*/  LDGSTS.E [R124+0x7400], desc[UR22][R126.64], P1 ;  /* 0x074000007e7c7fae */ /* 0x0003e200089a1016 */
[----:B---3--:R-:W-:-:S05]  /*28660*/  IADD3 R11, P3, PT, R11, UR13, RZ ;  /* 0x0000000d0b0b7c10 */ /* 0x008fca000ff7e0ff */
[----:B------:R3:W-:Y:S01]  /*28670*/  STL [R1+0xec], R11 ;  /* 0x0000ec0b01007387 */ /* 0x0007e20000100800 */
[----:B-1----:R-:W-:Y:S01]  /*28680*/  IMAD.MOV.U32 R126, RZ, RZ, R11 ;  /* 0x000000ffff7e7224 */ /* 0x002fe200078e000b */
[----:B------:R-:W-:Y:S02]  /*28690*/  IADD3 R14, P5, PT, R14, UR13, RZ ;  /* 0x0000000d0e0e7c10 */ /* 0x000fe4000ffbe0ff */
[----:B--2---:R-:W-:Y:S02]  /*286a0*/  IADD3.X R30, PT, PT, R30, UR14, RZ, P3, !PT ;  /* 0x0000000e1e1e7c10 */ /* 0x004fe40009ffe4ff */
[----:B----4-:R-:W-:-:S03]  /*286b0*/  IADD3.X R31, PT, PT, R31, UR14, RZ, P5, !PT ;  /* 0x0000000e1f1f7c10 */ /* 0x010fc6000affe4ff */
[----:B------:R-:W-:Y:S01]  /*286c0*/  IMAD.MOV.U32 R127, RZ, RZ, R30 ;  /* 0x000000ffff7f7224 */ /* 0x000fe200078e001e */
[----:B------:R1:W-:Y:S04]  /*286d0*/  STL [R1+0xe8], R30 ;  /* 0x0000e81e01007387 */ /* 0x0003e80000100800 */
[----:B------:R2:W-:Y:S04]  /*286e0*/  STL [R1+0x10c], R14 ;  /* 0x00010c0e01007387 */ /* 0x0005e80000100800 */
[----:B---3--:R-:W3:Y:S04]  /*286f0*/  LDL.LU R11, [R1+0x16c] ;  /* 0x00016c00010b7983 */ /* 0x008ee80000300800 */
[----:B------:R4:W-:Y:S04]  /*28700*/  STL [R1+0x108], R31 ;  /* 0x0001081f01007387 */ /* 0x0009e80000100800 */
[----:B------:R2:W-:Y:S04]  /*28710*/  LDGSTS.E [R124+0x7800], desc[UR22][R126.64], P1 ;  /* 0x078000007e7c7fae */ /* 0x0005e800089a1016 */
[----:B-1----:R-:W3:Y:S01]  /*28720*/  LDL.LU R30, [R1+0x18c] ;  /* 0x00018c00011e7983 */ /* 0x002ee20000300800 */
[----:B------:R-:W-:Y:S01]  /*28730*/  IADD3 R12, P3, PT, R12, UR13, RZ ;  /* 0x0000000d0c0c7c10 */ /* 0x000fe2000ff7e0ff */
[----:B--2---:R-:W-:-:S02]  /*28740*/  IMAD.MOV.U32 R126, RZ, RZ, R14 ;  /* 0x000000ffff7e7224 */ /* 0x004fc400078e000e */
[----:B------:R-:W-:Y:S01]  /*28750*/  IMAD.MOV.U32 R127, RZ, RZ, R31 ;  /* 0x000000ffff7f7224 */ /* 0x000fe200078e001f */
[----:B------:R-:W2:Y:S01]  /*28760*/  LDL.LU R14, [R1+0x168] ;  /* 0x00016800010e7983 */ /* 0x000ea20000300800 */
[----:B------:R-:W-:-:S03]  /*28770*/  IADD3 R46, P5, PT, R46, UR13, RZ ;  /* 0x0000000d2e2e7c10 */ /* 0x000fc6000ffbe0ff */
[----:B----4-:R-:W4:Y:S04]  /*28780*/  LDL.LU R31, [R1+0x188] ;  /* 0x00018800011f7983 */ /* 0x010f280000300800 */
        /* <DEDUP_REMOVED lines=110> */
[----:B------:R-:W-:Y:S01]  /*28e70*/  STL [R1+0x2ac], R12 ;  /* 0x0002ac0c01007387 */ /* 0x000fe20000100800 */
[----:B------:R-:W-:-:S03]  /*28e80*/  IADD3.X R47, PT, PT, R47, UR14, RZ, P5, !PT ;  /* 0x0000000e2f2f7c10 */ /* 0x000fc6000affe4ff */
[----:B------:R1:W-:Y:S02]  /*28e90*/  STL [R1+0x2a8], R46 ;  /* 0x0002a82e01007387 */ /* 0x0003e40000100800 */
[----:B-1----:R-:W-:Y:S02]  /*28ea0*/  IMAD.MOV.U32 R126, RZ, RZ, R12 ;  /* 0x000000ffff7e7224 */ /* 0x002fe400078e000c */
[----:B------:R-:W-:Y:S01]  /*28eb0*/  IMAD.MOV.U32 R127, RZ, RZ, R46 ;  /* 0x000000ffff7f7224 */ /* 0x000fe200078e002e */
[----:B------:R-:W-:Y:S04]  /*28ec0*/  STL [R1+0x2cc], R15 ;  /* 0x0002cc0f01007387 */ /* 0x000fe80000100800 */
        /* <DEDUP_REMOVED lines=10> */
[----:B-1----:R-:W-:Y:S01]  /*28f70*/  IMAD.MOV.U32 R126, RZ, RZ, R11 ;  /* 0x000000ffff7e7224 */ /* 0x002fe200078e000b */
[----:B------:R-:W-:Y:S01]  /*28f80*/  STL [R1+0x2ec], R11 ;  /* 0x0002ec0b01007387 */ /* 0x000fe20000100800 */
[----:B------:R-:W-:Y:S02]  /*28f90*/  IADD3 R14, P5, PT, R14, UR13, RZ ;  /* 0x0000000d0e0e7c10 */ /* 0x000fe4000ffbe0ff */
[----:B--2---:R-:W-:Y:S02]  /*28fa0*/  IADD3.X R30, PT, PT, R30, UR14, RZ, P3, !PT ;  /* 0x0000000e1e1e7c10 */ /* 0x004fe40009ffe4ff */
[----:B----4-:R-:W-:-:S03]  /*28fb0*/  IADD3.X R31, PT, PT, R31, UR14, RZ, P5, !PT ;  /* 0x0000000e1f1f7c10 */ /* 0x010fc6000affe4ff */
[----:B------:R-:W-:Y:S01]  /*28fc0*/  IMAD.MOV.U32 R127, RZ, RZ, R30 ;  /* 0x000000ffff7f7224 */ /* 0x000fe200078e001e */
[----:B------:R1:W-:Y:S04]  /*28fd0*/  STL [R1+0x2e8], R30 ;  /* 0x0002e81e01007387 */ /* 0x0003e80000100800 */
[----:B------:R-:W-:Y:S04]  /*28fe0*/  STL [R1+0x30c], R14 ;  /* 0x00030c0e01007387 */ /* 0x000fe80000100800 */
[----:B------:R2:W-:Y:S04]  /*28ff0*/  LDGSTS.E [R124+0x23800], desc[UR22][R126.64], P1 ;  /* 0x238000007e7c7fae */ /* 0x0005e800089a1016 */
[----:B-1----:R-:W3:Y:S04]  /*29000*/  LDL.LU R30, [R1+0x36c] ;  /* 0x00036c00011e7983 */ /* 0x002ee80000300800 */
[----:B------:R1:W-:Y:S01]  /*29010*/  STL [R1+0x308], R31 ;  /* 0x0003081f01007387 */ /* 0x0003e20000100800 */
[----:B------:R-:W-:Y:S01]  /*29020*/  IADD3 R46, P3, PT, R46, UR13, RZ ;  /* 0x0000000d2e2e7c10 */ /* 0x000fe2000ff7e0ff */
[----:B--2---:R-:W-:-:S02]  /*29030*/  IMAD.MOV.U32 R126, RZ, RZ, R14 ;  /* 0x000000ffff7e7224 */ /* 0x004fc400078e000e */
[----:B------:R-:W2:Y:S01]  /*29040*/  LDL.LU R11, [R1+0x38c] ;  /* 0x00038c00010b7983 */ /* 0x000ea20000300800 */
[----:B------:R-:W-:-:S03]  /*29050*/  IMAD.MOV.U32 R127, RZ, RZ, R31 ;  /* 0x000000ffff7f7224 */ /* 0x000fc600078e001f */
[----:B-1----:R-:W4:Y:S04]  /*29060*/  LDL.LU R31, [R1+0x368] ;  /* 0x00036800011f7983 */ /* 0x002f280000300800 */
[----:B------:R1:W-:Y:S01]  /*29070*/  LDGSTS.E [R124+0x23c00], desc[UR22][R126.64], P1 ;  /* 0x23c000007e7c7fae */ /* 0x0003e200089a1016 */
[----:B------:R-:W-:-:S03]  /*29080*/  IADD3 R12, P5, PT, R12, UR13, RZ ;  /* 0x0000000d0c0c7c10 */ /* 0x000fc6000ffbe0ff */
[----:B------:R-:W4:Y:S01]  /*29090*/  LDL.LU R14, [R1+0x388] ;  /* 0x00038800010e7983 */ /* 0x000f220000300800 */
[----:B------:R-:W-:Y:S01]  /*290a0*/  IADD3.X R47, PT, PT, R47, UR14, RZ, P3, !PT ;  /* 0x0000000e2f2f7c10 */ /* 0x000fe20009ffe4ff */
[----:B-1----:R-:W-:Y:S02]  /*290b0*/  IMAD.MOV.U32 R126, RZ, RZ, R46 ;  /* 0x000000ffff7e7224 */ /* 0x002fe400078e002e */
[----:B------:R-:W-:Y:S01]  /*290c0*/  STL [R1+0x32c], R46 ;  /* 0x00032c2e01007387 */ /* 0x000fe20000100800 */
[----:B------:R-:W-:Y:S01]  /*290d0*/  IADD3.X R15, PT, PT, R15, UR14, RZ, P5, !PT ;  /* 0x0000000e0f0f7c10 */ /* 0x000fe2000affe4ff */
[----:B------:R-:W-:Y:S02]  /*290e0*/  IMAD.MOV.U32 R127, RZ, RZ, R47 ;  /* 0x000000ffff7f7224 */ /* 0x000fe400078e002f */
[----:B------:R-:W-:Y:S04]  /*290f0*/  STL [R1+0x328], R47 ;  /* 0x0003282f01007387 */ /* 0x000fe80000100800 */
[----:B------:R-:W-:Y:S04]  /*29100*/  STL [R1+0x34c], R12 ;  /* 0x00034c0c01007387 */ /* 0x000fe80000100800 */
[----:B------:R1:W-:Y:S04]  /*29110*/  LDGSTS.E [R124+0x24000], desc[UR22][R126.64], P1 ;  /* 0x240000007e7c7fae */ /* 0x0003e800089a1016 */
[----:B------:R1:W-:Y:S02]  /*29120*/  STL [R1+0x348], R15 ;  /* 0x0003480f01007387 */ /* 0x0003e40000100800 */
[----:B-1----:R-:W-:-:S02]  /*29130*/  IMAD.MOV.U32 R127, RZ, RZ, R15 ;  /* 0x000000ffff7f7224 */ /* 0x002fc400078e000f */
[----:B------:R-:W-:Y:S01]  /*29140*/  IMAD.MOV.U32 R126, RZ, RZ, R12 ;  /* 0x000000ffff7e7224 */ /* 0x000fe200078e000c */
[----:B------:R-:W4:Y:S04]  /*29150*/  LDL.LU R15, [R1+0x3a8] ;  /* 0x0003a800010f7983 */ /* 0x000f280000300800 */
[----:B------:R-:W4:Y:S04]  /*29160*/  LDL.LU R12, [R1+0x3ac] ;  /* 0x0003ac00010c7983 */ /* 0x000f280000300800 */
[----:B------:R-:W4:Y:S04]  /*29170*/  LDL.LU R245, [R1+0x3c8] ;  /* 0x0003c80001f57983 */ /* 0x000f280000300800 */
[----:B------:R-:W4:Y:S04]  /*29180*/  LDL.LU R237, [R1+0x3cc] ;  /* 0x0003cc0001ed7983 */ /* 0x000f280000300800 */
[----:B------:R1:W-:Y:S01]  /*29190*/  LDGSTS.E [R124+0x24400], desc[UR22][R126.64], P1 ;  /* 0x244000007e7c7fae */ /* 0x0003e200089a1016 */
[----:B---3--:R-:W-:-:S05]  /*291a0*/  IADD3 R30, P3, PT, R30, UR13, RZ ;  /* 0x0000000d1e1e7c10 */ /* 0x008fca000ff7e0ff */
[----:B------:R3:W-:Y:S01]  /*291b0*/  STL [R1+0x36c], R30 ;  /* 0x00036c1e01007387 */ /* 0x0007e20000100800 */
[----:B--2---:R-:W-:Y:S02]  /*291c0*/  IADD3 R11, P5, PT, R11, UR13, RZ ;  /* 0x0000000d0b0b7c10 */ /* 0x004fe4000ffbe0ff */
[----:B----4-:R-:W-:Y:S01]  /*291d0*/  IADD3.X R31, PT, PT, R31, UR14, RZ, P3, !PT ;  /* 0x0000000e1f1f7c10 */ /* 0x010fe20009ffe4ff */
[----:B-1----:R-:W-:-:S04]  /*291e0*/  IMAD.MOV.U32 R126, RZ, RZ, R30 ;  /* 0x000000ffff7e7224 */ /* 0x002fc800078e001e */
[----:B------:R1:W-:Y:S01]  /*291f0*/  STL [R1+0x368], R31 ;  /* 0x0003681f01007387 */ /* 0x0003e20000100800 */
[----:B------:R-:W-:-:S03]  /*29200*/  IADD3.X R14, PT, PT, R14, UR14, RZ, P5, !PT ;  /* 0x0000000e0e0e7c10 */ /* 0x000fc6000affe4ff */
[----:B------:R-:W-:Y:S01]  /*29210*/  STL [R1+0x38c], R11 ;  /* 0x00038c0b01007387 */ /* 0x000fe20000100800 */
[----:B------:R-:W-:-:S03]  /*29220*/  IMAD.MOV.U32 R127, RZ, RZ, R31 ;  /* 0x000000ffff7f7224 */ /* 0x000fc600078e001f */
[----:B------:R-:W2:Y:S04]  /*29230*/  LDL.LU R46, [R1+0x3ec] ;  /* 0x0003ec00012e7983 */ /* 0x000ea80000300800 */
[----:B------:R4:W-:Y:S04]  /*29240*/  STL [R1+0x388], R14 ;  /* 0x0003880e01007387 */ /* 0x0009e80000100800 */
[----:B---3--:R-:W3:Y:S04]  /*29250*/  LDL.LU R30, [R1+0x40c] ;  /* 0x00040c00011e7983 */ /* 0x008ee80000300800 */
[----:B------:R-:W3:Y:S04]  /*29260*/  LDL.LU R47, [R1+0x3e8] ;  /* 0x0003e800012f7983 */ /* 0x000ee80000300800 */
[----:B------:R4:W-:Y:S04]  /*29270*/  LDGSTS.E [R124+0x24800], desc[UR22][R126.64], P1 ;  /* 0x248000007e7c7fae */ /* 0x0009e800089a1016 */
[----:B-1----:R-:W3:Y:S01]  /*29280*/  LDL.LU R31, [R1+0x408] ;  /* 0x00040800011f7983 */ /* 0x002ee20000300800 */
[----:B----4-:R-:W-:-:S02]  /*29290*/  IMAD.MOV.U32 R126, RZ, RZ, R11 ;  /* 0x000000ffff7e7224 */ /* 0x010fc400078e000b */
[----:B------:R-:W-:Y:S02]  /*292a0*/  IMAD.MOV.U32 R127, RZ, RZ, R14 ;  /* 0x000000ffff7f7224 */ /* 0x000fe400078e000e */
[----:B------:R-:W4:Y:S01]  /*292b0*/  LDL.LU R14, [R1+0x42c] ;  /* 0x00042c00010e7983 */ /* 0x000f220000300800 */
[----:B------:R-:W-:-:S03]  /*292c0*/  IADD3 R12, P3, PT, R12, UR13, RZ ;  /* 0x0000000d0c0c7c10 */ /* 0x000fc6000ff7e0ff */
[----:B------:R-:W4:Y:S01]  /*292d0*/  LDL.LU R11, [R1+0x44c] ;  /* 0x00044c00010b7983 */ /* 0x000f220000300800 */
[----:B------:R-:W-:-:S03]  /*292e0*/  IADD3.X R15, PT, PT, R15, UR14, RZ, P3, !PT ;  /* 0x0000000e0f0f7c10 */ /* 0x000fc60009ffe4ff */
[----:B------:R-:W-:Y:S01]  /*292f0*/  STL [R1+0x3ac], R12 ;  /* 0x0003ac0c01007387 */ /* 0x000fe20000100800 */
[----:B------:R-:W-:-:S03]  /*29300*/  IADD3 R237, P5, PT, R237, UR13, RZ ;  /* 0x0000000deded7c10 */ /* 0x000fc6000ffbe0ff */
[----:B------:R1:W-:Y:S01]  /*29310*/  LDGSTS.E [R124+0x24c00], desc[UR22][R126.64], P1 ;  /* 0x24c000007e7c7fae */ /* 0x0003e200089a1016 */
[----:B------:R-:W-:-:S03]  /*29320*/  IADD3.X R245, PT, PT, R245, UR14, RZ, P5, !PT ;  /* 0x0000000ef5f57c10 */ /* 0x000fc6000affe4ff */
[----:B------:R1:W-:Y:S04]  /*29330*/  STL [R1+0x3a8], R15 ;  /* 0x0003a80f01007387 */ /* 0x0003e80000100800 */
[----:B------:R-:W-:Y:S01]  /*29340*/  STL [R1+0x3cc], R237 ;  /* 0x0003cced01007387 */ /* 0x000fe20000100800 */
[----:B-1----:R-:W-:-:S03]  /*29350*/  IMAD.MOV.U32 R127, RZ, RZ, R15 ;  /* 0x000000ffff7f7224 */ /* 0x002fc600078e000f */
[----:B------:R-:W4:Y:S01]  /*29360*/  LDL.LU R15, [R1+0x428] ;  /* 0x00042800010f7983 */ /* 0x000f220000300800 */
[----:B------:R-:W-:-:S03]  /*29370*/  IMAD.MOV.U32 R126, RZ, RZ, R12 ;  /* 0x000000ffff7e7224 */ /* 0x000fc600078e000c */
[----:B------:R1:W-:Y:S04]  /*29380*/  STL [R1+0x3c8], R245 ;  /* 0x0003c8f501007387 */ /* 0x0003e80000100800 */
[----:B------:R-:W4:Y:S04]  /*29390*/  LDL.LU R12, [R1+0x448] ;  /* 0x00044800010c7983 */ /* 0x000f280000300800 */
[----:B------:R1:W-:Y:S02]  /*293a0*/  LDGSTS.E [R124+0x25000], desc[UR22][R126.64], P1 ;  /* 0x250000007e7c7fae */ /* 0x0003e400089a1016 */
[----:B-1----:R-:W-:-:S02]  /*293b0*/  IMAD.MOV.U32 R126, RZ, RZ, R237 ;  /* 0x000000ffff7e7224 */ /* 0x002fc400078e00ed */
[----:B------:R-:W-:-:S05]  /*293c0*/  IMAD.MOV.U32 R127, RZ, RZ, R245 ;  /* 0x000000ffff7f7224 */ /* 0x000fca00078e00f5 */
[----:B------:R1:W-:Y:S01]  /*293d0*/  LDGSTS.E [R124+0x25400], desc[UR22][R126.64], P1 ;  /* 0x254000007e7c7fae */ /* 0x0003e200089a1016 */
[----:B--2---:R-:W-:-:S05]  /*293e0*/  IADD3 R46, P3, PT, R46, UR13, RZ ;  /* 0x0000000d2e2e7c10 */ /* 0x004fca000ff7e0ff */
[----:B-1----:R-:W-:Y:S01]  /*293f0*/  IMAD.MOV.U32 R126, RZ, RZ, R46 ;  /* 0x000000ffff7e7224 */ /* 0x002fe200078e002e */
[----:B---3--:R-:W-:Y:S02]  /*29400*/  IADD3 R30, P5, PT, R30, UR13, RZ ;  /* 0x0000000d1e1e7c10 */ /* 0x008fe4000ffbe0ff */
[----:B------:R-:W-:-:S05]  /*29410*/  IADD3.X R47, PT, PT, R47, UR14, RZ, P3, !PT ;  /* 0x0000000e2f2f7c10 */ /* 0x000fca0009ffe4ff */
[----:B------:R-:W-:Y:S01]  /*29420*/  IMAD.MOV.U32 R127, RZ, RZ, R47 ;  /* 0x000000ffff7f7224 */ /* 0x000fe200078e002f */
[----:B------:R-:W-:Y:S01]  /*29430*/  IADD3.X R31, PT, PT, R31, UR14, RZ, P5, !PT ;  /* 0x0000000e1f1f7c10 */ /* 0x000fe2000affe4ff */
[----:B------:R1:W-:Y:S04]  /*29440*/  STL [R1+0x3ec], R46 ;  /* 0x0003ec2e01007387 */ /* 0x0003e80000100800 */
[----:B------:R2:W-:Y:S01]  /*29450*/  LDGSTS.E [R124+0x25800], desc[UR22][R126.64], P1 ;  /* 0x258000007e7c7fae */ /* 0x0005e200089a1016 */
[----:B----4-:R-:W-:-:S03]  /*29460*/  IADD3 R14, P3, PT, R14, UR13, RZ ;  /* 0x0000000d0e0e7c10 */ /* 0x010fc6000ff7e0ff */
[----:B------:R-:W-:Y:S01]  /*29470*/  STL [R1+0x3e8], R47 ;  /* 0x0003e82f01007387 */ /* 0x000fe20000100800 */
[----:B--2---:R-:W-:Y:S01]  /*29480*/  IMAD.MOV.U32 R126, RZ, RZ, R30 ;  /* 0x000000ffff7e7224 */ /* 0x004fe200078e001e */
[----:B------:R-:W-:Y:S01]  /*29490*/  IADD3 R11, P5, PT, R11, UR13, RZ ;  /* 0x0000000d0b0b7c10 */ /* 0x000fe2000ffbe0ff */
[----:B------:R-:W-:Y:S01]  /*294a0*/  IMAD.MOV.U32 R127, RZ, RZ, R31 ;  /* 0x000000ffff7f7224 */ /* 0x000fe200078e001f */
[----:B------:R2:W-:Y:S04]  /*294b0*/  STL [R1+0x40c], R30 ;  /* 0x00040c1e01007387 */ /* 0x0005e80000100800 */
[----:B------:R3:W-:Y:S04]  /*294c0*/  STL [R1+0x408], R31 ;  /* 0x0004081f01007387 */ /* 0x0007e80000100800 */
[----:B------:R-:W4:Y:S04]  /*294d0*/  LDL.LU R245, [R1+0x488] ;  /* 0x0004880001f57983 */ /* 0x000f280000300800 */
[----:B------:R-:W4:Y:S04]  /*294e0*/  LDL.LU R237, [R1+0x48c] ;  /* 0x00048c0001ed7983 */ /* 0x000f280000300800 */
[----:B------:R1:W-:Y:S01]  /*294f0*/  LDGSTS.E [R124+0x25c00], desc[UR22][R126.64], P1 ;  /* 0x25c000007e7c7fae */ /* 0x0003e200089a1016 */
[----:B------:R-:W-:-:S03]  /*29500*/  IADD3.X R15, PT, PT, R15, UR14, RZ, P3, !PT ;  /* 0x0000000e0f0f7c10 */ /* 0x000fc60009ffe4ff */
[----:B------:R-:W-:Y:S04]  /*29510*/  STL [R1+0x42c], R14 ;  /* 0x00042c0e01007387 */ /* 0x000fe80000100800 */
[----:B------:R2:W-:Y:S01]  /*29520*/  STL [R1+0x428], R15 ;  /* 0x0004280f01007387 */ /* 0x0005e20000100800 */
[----:B------:R-:W-:Y:S01]  /*29530*/  IADD3.X R12, PT, PT, R12, UR14, RZ, P5, !PT ;  /* 0x0000000e0c0c7c10 */ /* 0x000fe2000affe4ff */
[----:B-1----:R-:W-:Y:S02]  /*29540*/  IMAD.MOV.U32 R126, RZ, RZ, R14 ;  /* 0x000000ffff7e7224 */ /* 0x002fe400078e000e */
[----:B------:R-:W-:Y:S01]  /*29550*/  IMAD.MOV.U32 R127, RZ, RZ, R15 ;  /* 0x000000ffff7f7224 */ /* 0x000fe200078e000f */
[----:B------:R-:W-:Y:S04]  /*29560*/  STL [R1+0x44c], R11 ;  /* 0x00044c0b01007387 */ /* 0x000fe80000100800 */
[----:B------:R-:W4:Y:S04]  /*29570*/  LDL.LU R46, [R1+0x4ac] ;  /* 0x0004ac00012e7983 */ /* 0x000f280000300800 */
[----:B------:R1:W-:Y:S04]  /*29580*/  STL [R1+0x448], R12 ;  /* 0x0004480c01007387 */ /* 0x0003e80000100800 */
[----:B--2---:R-:W2:Y:S04]  /*29590*/  LDL.LU R30, [R1+0x4cc] ;  /* 0x0004cc00011e7983 */ /* 0x004ea80000300800 */
[----:B------:R1:W-:Y:S04]  /*295a0*/  LDGSTS.E [R124+0x26000], desc[UR22][R126.64], P1 ;  /* 0x260000007e7c7fae */ /* 0x0003e800089a1016 */
[----:B------:R-:W2:Y:S04]  /*295b0*/  LDL.LU R47, [R1+0x4a8] ;  /* 0x0004a800012f7983 */ /* 0x000ea80000300800 */
[----:B---3--:R-:W3:Y:S01]  /*295c0*/  LDL.LU R31, [R1+0x4c8] ;  /* 0x0004c800011f7983 */ /* 0x008ee20000300800 */
[----:B-1----:R-:W-:-:S03]  /*295d0*/  IMAD.MOV.U32 R126, RZ, RZ, R11 ;  /* 0x000000ffff7e7224 */ /* 0x002fc600078e000b */
[----:B------:R-:W3:Y:S01]  /*295e0*/  LDL.LU R15, [R1+0x4e8] ;  /* 0x0004e800010f7983 */ /* 0x000ee20000300800 */
[----:B------:R-:W-:-:S03]  /*295f0*/  IMAD.MOV.U32 R127, RZ, RZ, R12 ;  /* 0x000000ffff7f7224 */ /* 0x000fc600078e000c */
[----:B------:R-:W3:Y:S04]  /*29600*/  LDL.LU R14, [R1+0x4ec] ;  /* 0x0004ec00010e7983 */ /* 0x000ee80000300800 */
[----:B------:R-:W3:Y:S04]  /*29610*/  LDL.LU R12, [R1+0x508] ;  /* 0x00050800010c7983 */ /* 0x000ee80000300800 */
[----:B------:R-:W3:Y:S04]  /*29620*/  LDL.LU R11, [R1+0x50c] ;  /* 0x00050c00010b7983 */ /* 0x000ee80000300800 */
[----:B------:R1:W-:Y:S04]  /*29630*/  LDGSTS.E [R124+0x26400], desc[UR22][R126.64], P1 ;  /* 0x264000007e7c7fae */ /* 0x0003e800089a1016 */
[----:B------:R-:W3:Y:S04]  /*29640*/  LDL.LU R126, [R1+0x468] ;  /* 0x00046800017e7983 */ /* 0x000ee80000300800 */
[----:B------:R-:W1:Y:S01]  /*29650*/  LDL.LU R127, [R1+0x46c] ;  /* 0x00046c00017f7983 */ /* 0x000e620000300800 */
[----:B----4-:R-:W-:-:S04]  /*29660*/  IADD3 R237, P5, PT, R237, UR13, RZ ;  /* 0x0000000deded7c10 */ /* 0x010fc8000ffbe0ff */
[----:B------:R-:W-:Y:S02]  /*29670*/  IADD3.X R245, PT, PT, R245, UR14, RZ, P5, !PT ;  /* 0x0000000ef5f57c10 */ /* 0x000fe4000affe4ff */
[----:B--2---:R-:W-:-:S04]  /*29680*/  IADD3 R30, P5, PT, R30, UR13, RZ ;  /* 0x0000000d1e1e7c10 */ /* 0x004fc8000ffbe0ff */
[----:B---3--:R-:W-:Y:S02]  /*29690*/  IADD3.X R31, PT, PT, R31, UR14, RZ, P5, !PT ;  /* 0x0000000e1f1f7c10 */ /* 0x008fe4000affe4ff */
[----:B-1----:R-:W-:-:S04]  /*296a0*/  IADD3 R127, P3, PT, R127, UR13, RZ ;  /* 0x0000000d7f7f7c10 */ /* 0x002fc8000ff7e0ff */
[----:B------:R-:W-:Y:S01]  /*296b0*/  IADD3.X R126, PT, PT, R126, UR14, RZ, P3, !PT ;  /* 0x0000000e7e7e7c10 */ /* 0x000fe20009ffe4ff */
[----:B------:R1:W-:Y:S04]  /*296c0*/  STL [R1+0x46c], R127 ;  /* 0x00046c7f01007387 */ /* 0x0003e80000100800 */
[----:B------:R2:W-:Y:S01]  /*296d0*/  STL [R1+0x468], R126 ;  /* 0x0004687e01007387 */ /* 0x0005e20000100800 */
[----:B-1----:R-:W-:-:S04]  /*296e0*/  LOP3.LUT R127, R127, R126, RZ, 0x3c, !PT ;  /* 0x0000007e7f7f7212 */ /* 0x002fc800078e3cff */
[----:B--2---:R-:W-:-:S04]  /*296f0*/  LOP3.LUT R126, R127, R126, RZ, 0x3c, !PT ;  /* 0x0000007e7f7e7212 */ /* 0x004fc800078e3cff */
[----:B------:R-:W-:Y:S02]  /*29700*/  LOP3.LUT R127, R127, R126, RZ, 0x3c, !PT ;  /* 0x0000007e7f7f7212 */ /* 0x000fe400078e3cff */
[----:B------:R-:W-:-:S03]  /*29710*/  IADD3 R46, P3, PT, R46, UR13, RZ ;  /* 0x0000000d2e2e7c10 */ /* 0x000fc6000ff7e0ff */
[----:B------:R1:W-:Y:S01]  /*29720*/  LDGSTS.E [R124+0x26800], desc[UR22][R126.64], P1 ;  /* 0x268000007e7c7fae */ /* 0x0003e200089a1016 */
[----:B------:R-:W-:Y:S02]  /*29730*/  IADD3.X R47, PT, PT, R47, UR14, RZ, P3, !PT ;  /* 0x0000000e2f2f7c10 */ /* 0x000fe40009ffe4ff */
[----:B------:R-:W-:Y:S01]  /*29740*/  IADD3 R14, P3, PT, R14, UR13, RZ ;  /* 0x0000000d0e0e7c10 */ /* 0x000fe2000ff7e0ff */
[----:B------:R-:W-:Y:S01]  /*29750*/  STL [R1+0x48c], R237 ;  /* 0x00048ced01007387 */ /* 0x000fe20000100800 */
[----:B-1----:R-:W-:Y:S02]  /*29760*/  IMAD.MOV.U32 R126, RZ, RZ, R237 ;  /* 0x000000ffff7e7224 */ /* 0x002fe400078e00ed */
[----:B------:R-:W-:Y:S01]  /*29770*/  IMAD.MOV.U32 R127, RZ, RZ, R245 ;  /* 0x000000ffff7f7224 */ /* 0x000fe200078e00f5 */
[----:B------:R-:W-:-:S04]  /*29780*/  IADD3 R11, P5, PT, R11, UR13, RZ ;  /* 0x0000000d0b0b7c10 */ /* 0x000fc8000ffbe0ff */
[----:B------:R1:W-:Y:S01]  /*29790*/  LDGSTS.E [R124+0x26c00], desc[UR22][R126.64], P1 ;  /* 0x26c000007e7c7fae */ /* 0x0003e200089a1016 */
[----:B------:R-:W-:-:S03]  /*297a0*/  IADD3.X R15, PT, PT, R15, UR14, RZ, P3, !PT ;  /* 0x0000000e0f0f7c10 */ /* 0x000fc60009ffe4ff */
[----:B------:R-:W-:Y:S01]  /*297b0*/  STL [R1+0x488], R245 ;  /* 0x000488f501007387 */ /* 0x000fe20000100800 */
[----:B------:R-:W-:-:S03]  /*297c0*/  IADD3.X R12, PT, PT, R12, UR14, RZ, P5, !PT ;  /* 0x0000000e0c0c7c10 */ /* 0x000fc6000affe4ff */
[----:B------:R-:W-:Y:S01]  /*297d0*/  STL [R1+0x4ac], R46 ;  /* 0x0004ac2e01007387 */ /* 0x000fe20000100800 */
[----:B-1----:R-:W-:Y:S02]  /*297e0*/  IMAD.MOV.U32 R126, RZ, RZ, R46 ;  /* 0x000000ffff7e7224 */ /* 0x002fe400078e002e */
[----:B------:R-:W-:Y:S01]  /*297f0*/  IMAD.MOV.U32 R127, RZ, RZ, R47 ;  /* 0x000000ffff7f7224 */ /* 0x000fe200078e002f */
[----:B------:R-:W-:Y:S04]  /*29800*/  STL [R1+0x4a8], R47 ;  /* 0x0004a82f01007387 */ /* 0x000fe80000100800 */
[----:B------:R1:W-:Y:S04]  /*29810*/  LDGSTS.E [R124+0x27000], desc[UR22][R126.64], P1 ;  /* 0x270000007e7c7fae */ /* 0x0003e800089a1016 */
[----:B------:R-:W-:Y:S04]  /*29820*/  STL [R1+0x4cc], R30 ;  /* 0x0004cc1e01007387 */ /* 0x000fe80000100800 */
[----:B------:R2:W-:Y:S01]  /*29830*/  STL [R1+0x4c8], R31 ;  /* 0x0004c81f01007387 */ /* 0x0005e20000100800 */
[----:B-1----:R-:W-:-:S02]  /*29840*/  IMAD.MOV.U32 R126, RZ, RZ, R30 ;  /* 0x000000ffff7e7224 */ /* 0x002fc400078e001e */
[----:B------:R-:W-:Y:S01]  /*29850*/  IMAD.MOV.U32 R127, RZ, RZ, R31 ;  /* 0x000000ffff7f7224 */ /* 0x000fe200078e001f */
[----:B------:R1:W-:Y:S04]  /*29860*/  STL [R1+0x4ec], R14 ;  /* 0x0004ec0e01007387 */ /* 0x0003e80000100800 */
[----:B------:R3:W-:Y:S04]  /*29870*/  STL [R1+0x4e8], R15 ;  /* 0x0004e80f01007387 */ /* 0x0007e80000100800 */
[----:B------:R-:W-:Y:S04]  /*29880*/  STL [R1+0x50c], R11 ;  /* 0x00050c0b01007387 */ /* 0x000fe80000100800 */
[----:B------:R4:W-:Y:S04]  /*29890*/  LDGSTS.E [R124+0x27400], desc[UR22][R126.64], P1 ;  /* 0x274000007e7c7fae */ /* 0x0009e800089a1016 */
[----:B------:R1:W-:Y:S04]  /*298a0*/  STL [R1+0x508], R12 ;  /* 0x0005080c01007387 */ /* 0x0003e80000100800 */
[----:B--2---:R-:W2:Y:S01]  /*298b0*/  LDL.LU R31, [R1+0x10] ;  /* 0x00001000011f7983 */ /* 0x004ea20000300800 */
[----:B----4-:R-:W-:-:S02]  /*298c0*/  IMAD.MOV.U32 R126, RZ, RZ, R14 ;  /* 0x000000ffff7e7224 */ /* 0x010fc400078e000e */
[----:B------:R-:W-:Y:S01]  /*298d0*/  IMAD.MOV.U32 R127, RZ, RZ, R15 ;  /* 0x000000ffff7f7224 */ /* 0x000fe200078e000f */
[----:B-1----:R-:W4:Y:S04]  /*298e0*/  LDL.LU R14, [R1+0x14] ;  /* 0x00001400010e7983 */ /* 0x002f280000300800 */
[----:B------:R1:W-:Y:S04]  /*298f0*/  LDGSTS.E [R124+0x27800], desc[UR22][R126.64], P1 ;  /* 0x278000007e7c7fae */ /* 0x0003e800089a1016 */
[----:B---3--:R-:W3:Y:S01]  /*29900*/  LDL.LU R15, [R1+0x30] ;  /* 0x00003000010f7983 */ /* 0x008ee20000300800 */
[----:B-1----:R-:W-:-:S03]  /*29910*/  IMAD.MOV.U32 R127, RZ, RZ, R12 ;  /* 0x000000ffff7f7224 */ /* 0x002fc600078e000c */
[----:B------:R-:W2:Y:S04]  /*29920*/  LDL.LU R12, [R1+0x34] ;  /* 0x00003400010c7983 */ /* 0x000ea80000300800 */
[----:B------:R-:W2:Y:S04]  /*29930*/  LDL.LU R47, [R1+0x50] ;  /* 0x00005000012f7983 */ /* 0x000ea80000300800 */
[----:B------:R-:W2:Y:S01]  /*29940*/  LDL.LU R46, [R1+0x54] ;  /* 0x00005400012e7983 */ /* 0x000ea20000300800 */
[----:B------:R-:W-:Y:S01]  /*29950*/  IADD3 R80, P3, PT, R80, UR13, RZ ;  /* 0x0000000d50507c10 */ /* 0x000fe2000ff7e0ff */
[----:B------:R-:W-:Y:S01]  /*29960*/  IMAD.MOV.U32 R126, RZ, RZ, R11 ;  /* 0x000000ffff7e7224 */ /* 0x000fe200078e000b */
[----:B------:R-:W-:-:S02]  /*29970*/  IADD3 R88, P5, PT, R88, UR13, RZ ;  /* 0x0000000d58587c10 */ /* 0x000fc4000ffbe0ff */
[----:B------:R-:W-:Y:S02]  /*29980*/  IADD3.X R81, PT, PT, R81, UR14, RZ, P3, !PT ;  /* 0x0000000e51517c10 */ /* 0x000fe40009ffe4ff */
[----:B------:R-:W-:Y:S01]  /*29990*/  IADD3 R10, P3, PT, R10, UR13, RZ ;  /* 0x0000000d0a0a7c10 */ /* 0x000fe2000ff7e0ff */
[----:B------:R1:W-:Y:S01]  /*299a0*/  LDGSTS.E [R124+0x27c00], desc[UR22][R126.64], P1 ;  /* 0x27c000007e7c7fae */ /* 0x0003e200089a1016 */
[----:B------:R-:W-:Y:S02]  /*299b0*/  LOP3.LUT R11, R13, 0x20, RZ, 0x3c, !PT ;  /* 0x000000200d0b7812 */ /* 0x000fe400078e3cff */
[----:B------:R-:W-:Y:S02]  /*299c0*/  IADD3.X R8, PT, PT, R8, UR14, RZ, P3, !PT ;  /* 0x0000000e08087c10 */ /* 0x000fe40009ffe4ff */
[----:B------:R-:W-:Y:S02]  /*299d0*/  IADD3.X R89, PT, PT, R89, UR14, RZ, P5, !PT ;  /* 0x0000000e59597c10 */ /* 0x000fe4000affe4ff */
[----:B------:R-:W-:Y:S01]  /*299e0*/  IADD3 R9, P5, PT, R9, UR13, RZ ;  /* 0x0000000d09097c10 */ /* 0x000fe2000ffbe0ff */
[----:B-1----:R-:W-:-:S03]  /*299f0*/  VIADD R124, R11, UR5 ;  /* 0x000000050b7c7c36 */ /* 0x002fc60008000000 */
[----:B------:R-:W-:Y:S01]  /*29a00*/  IADD3.X R7, PT, PT, R7, UR14, RZ, P5, !PT ;  /* 0x0000000e07077c10 */ /* 0x000fe2000affe4ff */
[----:B------:R-:W-:Y:S01]  /*29a10*/  IMAD.MOV.U32 R126, RZ, RZ, R10 ;  /* 0x000000ffff7e7224 */ /* 0x000fe200078e000a */
[----:B------:R-:W-:Y:S01]  /*29a20*/  IADD3 R6, P3, PT, R6, UR13, RZ ;  /* 0x0000000d06067c10 */ /* 0x000fe2000ff7e0ff */
[----:B------:R-:W-:Y:S01]  /*29a30*/  IMAD.MOV.U32 R127, RZ, RZ, R8 ;  /* 0x000000ffff7f7224 */ /* 0x000fe200078e0008 */
[----:B------:R-:W-:Y:S04]  /*29a40*/  LDGSTS.E [R124+0x100], desc[UR22][R80.64], P1 ;  /* 0x00100000507c7fae */ /* 0x000fe800089a1016 */
[----:B------:R-:W-:Y:S01]  /*29a50*/  LDGSTS.E [R124+0x500], desc[UR22][R88.64], P1 ;  /* 0x00500000587c7fae */ /* 0x000fe200089a1016 */
[----:B------:R-:W-:-:S03]  /*29a60*/  IADD3.X R4, PT, PT, R4, UR14, RZ, P3, !PT ;  /* 0x0000000e04047c10 */ /* 0x000fc60009ffe4ff */
[----:B------:R1:W-:Y:S01]  /*29a70*/  LDGSTS.E [R124+0x900], desc[UR22][R126.64], P1 ;  /* 0x009000007e7c7fae */ /* 0x0003e200089a1016 */
[----:B------:R-:W-:Y:S02]  /*29a80*/  IADD3 R5, P5, PT, R5, UR13, RZ ;  /* 0x0000000d05057c10 */ /* 0x000fe4000ffbe0ff */
[----:B------:R-:W-:Y:S01]  /*29a90*/  IADD3 R2, P3, PT, R2, UR13, RZ ;  /* 0x0000000d02027c10 */ /* 0x000fe2000ff7e0ff */
[----:B------:R-:W2:Y:S01]  /*29aa0*/  LDL.LU R11, [R1+0x74] ;  /* 0x00007400010b7983 */ /* 0x000ea20000300800 */
[----:B------:R-:W-:Y:S01]  /*29ab0*/  IADD3.X R3, PT, PT, R3, UR14, RZ, P5, !PT ;  /* 0x0000000e03037c10 */ /* 0x000fe2000affe4ff */
[----:B-1----:R-:W-:Y:S02]  /*29ac0*/  IMAD.MOV.U32 R126, RZ, RZ, R9 ;  /* 0x000000ffff7e7224 */ /* 0x002fe400078e0009 */
[----:B------:R-:W-:Y:S01]  /*29ad0*/  IMAD.MOV.U32 R127, RZ, RZ, R7 ;  /* 0x000000ffff7f7224 */ /* 0x000fe200078e0007 */
[----:B------:R-:W-:Y:S01]  /*29ae0*/  IADD3.X R0, PT, PT, R0, UR14, RZ, P3, !PT ;  /* 0x0000000e00007c10 */ /* 0x000fe20009ffe4ff */
[----:B------:R-:W2:Y:S04]  /*29af0*/  LDL.LU R30, [R1+0x94] ;  /* 0x00009400011e7983 */ /* 0x000ea80000300800 */
[----:B------:R1:W-:Y:S01]  /*29b00*/  LDGSTS.E [R124+0xd00], desc[UR22][R126.64], P1 ;  /* 0x00d000007e7c7fae */ /* 0x0003e200089a1016 */
[----:B------:R-:W-:Y:S01]  /*29b10*/  IADD3 R130, P5, PT, R130, UR13, RZ ;  /* 0x0000000d82827c10 */ /* 0x000fe2000ffbe0ff */
[----:B-1----:R-:W-:-:S02]  /*29b20*/  IMAD.MOV.U32 R126, RZ, RZ, R6 ;  /* 0x000000ffff7e7224 */ /* 0x002fc400078e0006 */
        /* <DEDUP_REMOVED lines=82> */
[----:B--2---:R-:W-:Y:S02]  /*2a050*/  IADD3.X R31, PT, PT, R31, UR14, RZ, P5, !PT ;  /* 0x0000000e1f1f7c10 */ /* 0x004fe4000affe4ff */
[----:B------:R-:W-:Y:S01]  /*2a060*/  IADD3 R12, P3, PT, R12, UR13, RZ ;  /* 0x0000000d0c0c7c10 */ /* 0x000fe2000ff7e0ff */
[----:B-1----:R-:W-:Y:S02]  /*2a070*/  IMAD.MOV.U32 R126, RZ, RZ, R242 ;  /* 0x000000ffff7e7224 */ /* 0x002fe400078e00f2 */
[----:B------:R-:W-:-:S05]  /*2a080*/  IMAD.MOV.U32 R127, RZ, RZ, R241 ;  /* 0x000000ffff7f7224 */ /* 0x000fca00078e00f1 */
[----:B------:R1:W-:Y:S01]  /*2a090*/  LDGSTS.E [R124+0x5500], desc[UR22][R126.64], P1 ;  /* 0x055000007e7c7fae */ /* 0x0003e200089a1016 */
[----:B---3--:R-:W-:-:S03]  /*2a0a0*/  IADD3.X R15, PT, PT, R15, UR14, RZ, P3, !PT ;  /* 0x0000000e0f0f7c10 */ /* 0x008fc60009ffe4ff */
[----:B------:R2:W-:Y:S01]  /*2a0b0*/  STL [R1+0x14], R14 ;  /* 0x0000140e01007387 */ /* 0x0005e20000100800 */
[----:B-1----:R-:W-:Y:S02]  /*2a0c0*/  IMAD.MOV.U32 R126, RZ, RZ, R250 ;  /* 0x000000ffff7e7224 */ /* 0x002fe400078e00fa */
[----:B------:R-:W-:Y:S01]  /*2a0d0*/  IMAD.MOV.U32 R127, RZ, RZ, R249 ;  /* 0x000000ffff7f7224 */ /* 0x000fe200078e00f9 */
[----:B------:R1:W-:Y:S01]  /*2a0e0*/  STL [R1+0x10], R31 ;  /* 0x0000101f01007387 */ /* 0x0003e20000100800 */
[----:B------:R-:W-:-:S03]  /*2a0f0*/  IADD3 R46, P5, PT, R46, UR13, RZ ;  /* 0x0000000d2e2e7c10 */ /* 0x000fc6000ffbe0ff */
[----:B------:R3:W-:Y:S01]  /*2a100*/  LDGSTS.E [R124+0x5900], desc[UR22][R126.64], P1 ;  /* 0x059000007e7c7fae */ /* 0x0007e200089a1016 */
[----:B------:R-:W-:Y:S01]  /*2a110*/  IADD3.X R47, PT, PT, R47, UR14, RZ, P5, !PT ;  /* 0x0000000e2f2f7c10 */ /* 0x000fe2000affe4ff */
[----:B---3--:R-:W-:Y:S02]  /*2a120*/  IMAD.MOV.U32 R126, RZ, RZ, R14 ;  /* 0x000000ffff7e7224 */ /* 0x008fe400078e000e */
        /* <DEDUP_REMOVED lines=359> */
[----:B------:R-:W-:-:S02]  /*2b7a0*/  LOP3.LUT R11, R13, 0x40, RZ, 0x3c, !PT ;  /* 0x000000400d0b7812 */ /* 0x000fc400078e3cff */
[----:B------:R-:W-:Y:S02]  /*2b7b0*/  IADD3.X R90, PT, PT, R90, UR14, RZ, P3, !PT ;  /* 0x0000000e5a5a7c10 */ /* 0x000fe40009ffe4ff */
[----:B------:R-:W-:Y:S01]  /*2b7c0*/  IADD3 R121, P3, PT, R121, UR13, RZ ;  /* 0x0000000d79797c10 */ /* 0x000fe2000ff7e0ff */
[----:B------:R1:W-:Y:S01]  /*2b7d0*/  LDGSTS.E [R124+0x27d00], desc[UR22][R126.64], P1 ;  /* 0x27d000007e7c7fae */ /* 0x0003e200089a1016 */
[----:B------:R-:W-:Y:S02]  /*2b7e0*/  IADD3 R82, P5, PT, R82, UR13, RZ ;  /* 0x0000000d52527c10 */ /* 0x000fe4000ffbe0ff */
[----:B------:R-:W-:Y:S02]  /*2b7f0*/  IADD3.X R101, PT, PT, R101, UR14, RZ, P3, !PT ;  /* 0x0000000e65657c10 */ /* 0x000fe40009ffe4ff */
[----:B------:R-:W-:Y:S02]  /*2b800*/  IADD3.X R83, PT, PT, R83, UR14, RZ, P5, !PT ;  /* 0x0000000e53537c10 */ /* 0x000fe4000affe4ff */
[----:B------:R-:W-:Y:S01]  /*2b810*/  IADD3 R95, P5, PT, R95, UR13, RZ ;  /* 0x0000000d5f5f7c10 */ /* 0x000fe2000ffbe0ff */
[----:B-1----:R-:W-:-:S02]  /*2b820*/  VIADD R124, R11, UR5 ;  /* 0x000000050b7c7c36 */ /* 0x002fc40008000000 */
[----:B------:R-:W-:Y:S02]  /*2b830*/  IMAD.MOV.U32 R126, RZ, RZ, R123 ;  /* 0x000000ffff7e7224 */ /* 0x000fe400078e007b */
[----:B------:R-:W-:Y:S01]  /*2b840*/  IMAD.MOV.U32 R127, RZ, RZ, R90 ;  /* 0x000000ffff7f7224 */ /* 0x000fe200078e005a */
[----:B------:R-:W-:Y:S01]  /*2b850*/  IADD3.X R96, PT, PT, R96, UR14, RZ, P5, !PT ;  /* 0x0000000e60607c10 */ /* 0x000fe2000affe4ff */
[----:B------:R-:W2:Y:S04]  /*2b860*/  LDL.LU R11, [R1+0x7c] ;  /* 0x00007c00010b7983 */ /* 0x000ea80000300800 */
[----:B------:R1:W-:Y:S01]  /*2b870*/  LDGSTS.E [R124+0x200], desc[UR22][R126.64], P1 ;  /* 0x002000007e7c7fae */ /* 0x0003e200089a1016 */
[----:B------:R-:W-:-:S03]  /*2b880*/  IADD3 R102, P3, PT, R102, UR13, RZ ;  /* 0x0000000d66667c10 */ /* 0x000fc6000ff7e0ff */
[----:B------:R-:W-:Y:S01]  /*2b890*/  LDGSTS.E [R124+0x600], desc[UR22][R82.64], P1 ;  /* 0x00600000527c7fae */ /* 0x000fe200089a1016 */
[----:B------:R-:W-:Y:S02]  /*2b8a0*/  IADD3.X R113, PT, PT, R113, UR14, RZ, P3, !PT ;  /* 0x0000000e71717c10 */ /* 0x000fe40009ffe4ff */
[----:B------:R-:W-:Y:S01]  /*2b8b0*/  IADD3 R107, P5, PT, R107, UR13, RZ ;  /* 0x0000000d6b6b7c10 */ /* 0x000fe2000ffbe0ff */
[----:B------:R-:W2:Y:S01]  /*2b8c0*/  LDL.LU R30, [R1+0x9c] ;  /* 0x00009c00011e7983 */ /* 0x000ea20000300800 */
        /* <DEDUP_REMOVED lines=367> */
[----:B------:R2:W-:Y:S01]  /*2cfc0*/  STL [R1+0x3dc], R237 ;  /* 0x0003dced01007387 */ /* 0x0005e20000100800 */
        /* <DEDUP_REMOVED lines=67> */
[----:B------:R1:W-:Y:S01]  /*2d400*/  STL [R1+0x498], R237 ;  /* 0x000498ed01007387 */ /* 0x0003e20000100800 */
[----:B------:R-:W-:-:S03]  /*2d410*/  IADD3 R11, P5, PT, R11, UR13, RZ ;  /* 0x0000000d0b0b7c10 */ /* 0x000fc6000ffbe0ff */
[----:B------:R2:W-:Y:S01]  /*2d420*/  LDGSTS.E [R124+0x26e00], desc[UR22][R126.64], P1 ;  /* 0x26e000007e7c7fae */ /* 0x0005e200089a1016 */
[----:B------:R-:W-:-:S03]  /*2d430*/  IADD3.X R15, PT, PT, R15, UR14, RZ, P3, !PT ;  /* 0x0000000e0f0f7c10 */ /* 0x000fc60009ffe4ff */
[----:B-1----:R-:W3:Y:S01]  /*2d440*/  LDL.LU R237, [R1+0xa90] ;  /* 0x000a900001ed7983 */ /* 0x002ee20000300800 */
[----:B------:R-:W-:-:S03]  /*2d450*/  IADD3.X R12, PT, PT, R12, UR14, RZ, P5, !PT ;  /* 0x0000000e0c0c7c10 */ /* 0x000fc6000affe4ff */
[----:B------:R-:W4:Y:S01]  /*2d460*/  LDL.LU R245, [R1+0xa8c] ;  /* 0x000a8c0001f57983 */ /* 0x000f220000300800 */
[----:B--2---:R-:W-:Y:S02]  /*2d470*/  IMAD.MOV.U32 R126, RZ, RZ, R46 ;  /* 0x000000ffff7e7224 */ /* 0x004fe400078e002e */
[----:B------:R-:W-:Y:S01]  /*2d480*/  IMAD.MOV.U32 R127, RZ, RZ, R47 ;  /* 0x000000ffff7f7224 */ /* 0x000fe200078e002f */
[----:B------:R-:W-:Y:S04]  /*2d490*/  STL [R1+0x4bc], R46 ;  /* 0x0004bc2e01007387 */ /* 0x000fe80000100800 */
[----:B------:R-:W-:Y:S04]  /*2d4a0*/  STL [R1+0x4b8], R47 ;  /* 0x0004b82f01007387 */ /* 0x000fe80000100800 */
[----:B------:R1:W-:Y:S04]  /*2d4b0*/  LDGSTS.E [R124+0x27200], desc[UR22][R126.64], P1 ;  /* 0x272000007e7c7fae */ /* 0x0003e800089a1016 */
[----:B------:R2:W-:Y:S04]  /*2d4c0*/  STL [R1+0x4dc], R30 ;  /* 0x0004dc1e01007387 */ /* 0x0005e80000100800 */
[----:B------:R-:W-:Y:S01]  /*2d4d0*/  STL [R1+0x4d8], R31 ;  /* 0x0004d81f01007387 */ /* 0x000fe20000100800 */
[----:B-1----:R-:W-:-:S02]  /*2d4e0*/  IMAD.MOV.U32 R126, RZ, RZ, R30 ;  /* 0x000000ffff7e7224 */ /* 0x002fc400078e001e */
[----:B------:R-:W-:Y:S01]  /*2d4f0*/  IMAD.MOV.U32 R127, RZ, RZ, R31 ;  /* 0x000000ffff7f7224 */ /* 0x000fe200078e001f */
[----:B------:R-:W-:Y:S04]  /*2d500*/  STL [R1+0x4fc], R14 ;  /* 0x0004fc0e01007387 */ /* 0x000fe80000100800 */
[----:B------:R1:W-:Y:S04]  /*2d510*/  STL [R1+0x4f8], R15 ;  /* 0x0004f80f01007387 */ /* 0x0003e80000100800 */
[----:B------:R1:W-:Y:S04]  /*2d520*/  STL [R1+0x51c], R11 ;  /* 0x00051c0b01007387 */ /* 0x0003e80000100800 */
[----:B------:R1:W-:Y:S04]  /*2d530*/  LDGSTS.E [R124+0x27600], desc[UR22][R126.64], P1 ;  /* 0x276000007e7c7fae */ /* 0x0003e800089a1016 */
[----:B------:R1:W-:Y:S04]  /*2d540*/  STL [R1+0x518], R12 ;  /* 0x0005180c01007387 */ /* 0x0003e80000100800 */
[----:B--2---:R-:W2:Y:S01]  /*2d550*/  LDL.LU R30, [R1] ;  /* 0x00000000011e7983 */ /* 0x004ea20000300800 */
[----:B-1----:R-:W-:-:S02]  /*2d560*/  IMAD.MOV.U32 R126, RZ, RZ, R14 ;  /* 0x000000ffff7e7224 */ /* 0x002fc400078e000e */
[----:B------:R-:W-:Y:S02]  /*2d570*/  IMAD.MOV.U32 R127, RZ, RZ, R15 ;  /* 0x000000ffff7f7224 */ /* 0x000fe400078e000f */
[----:B------:R-:W2:Y:S04]  /*2d580*/  LDL.LU R15, [R1+0x4] ;  /* 0x00000400010f7983 */ /* 0x000ea80000300800 */
[----:B------:R1:W-:Y:S04]  /*2d590*/  LDGSTS.E [R124+0x27a00], desc[UR22][R126.64], P1 ;  /* 0x27a000007e7c7fae */ /* 0x0003e800089a1016 */
[----:B------:R-:W2:Y:S04]  /*2d5a0*/  LDL.LU R46, [R1+0x20] ;  /* 0x00002000012e7983 */ /* 0x000ea80000300800 */
[----:B------:R-:W2:Y:S01]  /*2d5b0*/  LDL.LU R31, [R1+0x24] ;  /* 0x00002400011f7983 */ /* 0x000ea20000300800 */
[----:B-1----:R-:W-:Y:S01]  /*2d5c0*/  IMAD.MOV.U32 R126, RZ, RZ, R11 ;  /* 0x000000ffff7e7224 */ /* 0x002fe200078e000b */
[----:B------:R-:W-:Y:S01]  /*2d5d0*/  LOP3.LUT R11, R13, 0x60, RZ, 0x3c, !PT ;  /* 0x000000600d0b7812 */ /* 0x000fe200078e3cff */
[----:B------:R-:W-:-:S02]  /*2d5e0*/  IMAD.MOV.U32 R127, RZ, RZ, R12 ;  /* 0x000000ffff7f7224 */ /* 0x000fc400078e000c */
[----:B------:R-:W2:Y:S04]  /*2d5f0*/  LDL.LU R12, [R1+0x40] ;  /* 0x00004000010c7983 */ /* 0x000ea80000300800 */
[----:B------:R1:W-:Y:S02]  /*2d600*/  LDGSTS.E [R124+0x27e00], desc[UR22][R126.64], P1 ;  /* 0x27e000007e7c7fae */ /* 0x0003e400089a1016 */
[----:B-1----:R-:W-:Y:S02]  /*2d610*/  VIADD R124, R11, UR5 ;  /* 0x000000050b7c7c36 */ /* 0x002fe40008000000 */
[----:B------:R-:W2:Y:S04]  /*2d620*/  LDL.LU R11, [R1+0x44] ;  /* 0x00004400010b7983 */ /* 0x000ea80000300800 */
[----:B------:R-:W2:Y:S04]  /*2d630*/  LDL.LU R47, [R1+0x60] ;  /* 0x00006000012f7983 */ /* 0x000ea80000300800 */
[----:B------:R-:W2:Y:S01]  /*2d640*/  LDL.LU R14, [R1+0x64] ;  /* 0x00006400010e7983 */ /* 0x000ea20000300800 */
[----:B------:R-:W-:-:S04]  /*2d650*/  IADD3 R91, P3, PT, R91, UR13, RZ ;  /* 0x0000000d5b5b7c10 */ /* 0x000fc8000ff7e0ff */
[----:B------:R-:W-:Y:S02]  /*2d660*/  IADD3.X R92, PT, PT, R92, UR14, RZ, P3, !PT ;  /* 0x0000000e5c5c7c10 */ /* 0x000fe40009ffe4ff */
[----:B------:R-:W-:Y:S02]  /*2d670*/  IADD3 R122, P3, PT, R122, UR13, RZ ;  /* 0x0000000d7a7a7c10 */ /* 0x000fe4000ff7e0ff */
[----:B------:R-:W-:Y:S01]  /*2d680*/  IADD3 R84, P5, PT, R84, UR13, RZ ;  /* 0x0000000d54547c10 */ /* 0x000fe2000ffbe0ff */
[----:B------:R-:W-:Y:S01]  /*2d690*/  IMAD.MOV.U32 R126, RZ, RZ, R91 ;  /* 0x000000ffff7e7224 */ /* 0x000fe200078e005b */
[----:B------:R-:W-:Y:S01]  /*2d6a0*/  IADD3.X R103, PT, PT, R103, UR14, RZ, P3, !PT ;  /* 0x0000000e67677c10 */ /* 0x000fe20009ffe4ff */
[----:B------:R-:W-:Y:S01]  /*2d6b0*/  IMAD.MOV.U32 R127, RZ, RZ, R92 ;  /* 0x000000ffff7f7224 */ /* 0x000fe200078e005c */
[----:B------:R-:W-:Y:S02]  /*2d6c0*/  IADD3.X R85, PT, PT, R85, UR14, RZ, P5, !PT ;  /* 0x0000000e55557c10 */ /* 0x000fe4000affe4ff */
[----:B------:R-:W-:-:S02]  /*2d6d0*/  IADD3 R97, P5, PT, R97, UR13, RZ ;  /* 0x0000000d61617c10 */ /* 0x000fc4000ffbe0ff */
[----:B------:R1:W-:Y:S02]  /*2d6e0*/  LDGSTS.E [R124+0x300], desc[UR22][R126.64], P1 ;  /* 0x003000007e7c7fae */ /* 0x0003e400089a1016 */
[----:B------:R-:W-:Y:S02]  /*2d6f0*/  IADD3.X R98, PT, PT, R98, UR14, RZ, P5, !PT ;  /* 0x0000000e62627c10 */ /* 0x000fe4000affe4ff */
[----:B------:R-:W-:Y:S01]  /*2d700*/  IADD3 R104, P3, PT, R104, UR13, RZ ;  /* 0x0000000d68687c10 */ /* 0x000fe2000ff7e0ff */
[----:B------:R-:W-:Y:S01]  /*2d710*/  LDGSTS.E [R124+0x700], desc[UR22][R84.64], P1 ;  /* 0x00700000547c7fae */ /* 0x000fe200089a1016 */
[----:B-1----:R-:W-:Y:S02]  /*2d720*/  IMAD.MOV.U32 R126, RZ, RZ, R122 ;  /* 0x000000ffff7e7224 */ /* 0x002fe400078e007a */
[----:B------:R-:W-:Y:S01]  /*2d730*/  IMAD.MOV.U32 R127, RZ, RZ, R103 ;  /* 0x000000ffff7f7224 */ /* 0x000fe200078e0067 */
[----:B------:R-:W-:-:S04]  /*2d740*/  IADD3.X R115, PT, PT, R115, UR14, RZ, P3, !PT ;  /* 0x0000000e73737c10 */ /* 0x000fc80009ffe4ff */
        /* <DEDUP_REMOVED lines=77> */
[----:B---3--:R-:W-:Y:S02]  /*2dc20*/  IADD3.X R237, PT, PT, R237, UR14, RZ, P3, !PT ;  /* 0x0000000eeded7c10 */ /* 0x008fe40009ffe4ff */
[----:B------:R-:W-:Y:S01]  /*2dc30*/  IADD3 R246, P5, PT, R246, UR13, RZ ;  /* 0x0000000df6f67c10 */ /* 0x000fe2000ffbe0ff */
[----:B-1----:R-:W-:Y:S02]  /*2dc40*/  IMAD.MOV.U32 R126, RZ, RZ, R222 ;  /* 0x000000ffff7e7224 */ /* 0x002fe400078e00de */
[----:B------:R-:W-:-:S05]  /*2dc50*/  IMAD.MOV.U32 R127, RZ, RZ, R221 ;  /* 0x000000ffff7f7224 */ /* 0x000fca00078e00dd */
[----:B------:R1:W-:Y:S01]  /*2dc60*/  LDGSTS.E [R124+0x4b00], desc[UR22][R126.64], P1 ;  /* 0x04b000007e7c7fae */ /* 0x0003e200089a1016 */
[----:B----4-:R-:W-:Y:S02]  /*2dc70*/  IADD3.X R245, PT, PT, R245, UR14, RZ, P5, !PT ;  /* 0x0000000ef5f57c10 */ /* 0x010fe4000affe4ff */
[----:B--2---:R-:W-:Y:S01]  /*2dc80*/  IADD3 R15, P3, PT, R15, UR13, RZ ;  /* 0x0000000d0f0f7c10 */ /* 0x004fe2000ff7e0ff */
        /* <DEDUP_REMOVED lines=8> */
[----:B------:R-:W-:-:S03]  /*2dd10*/  IADD3.X R46, PT, PT, R46, UR14, RZ, P5, !PT ;  /* 0x0000000e2e2e7c10 */ /* 0x000fc6000affe4ff */
[----:B------:R2:W-:Y:S01]  /*2dd20*/  STL [R1+0x4], R15 ;  /* 0x0000040f01007387 */ /* 0x0005e20000100800 */
[----:B-1----:R-:W-:Y:S02]  /*2dd30*/  IMAD.MOV.U32 R126, RZ, RZ, R246 ;  /* 0x000000ffff7e7224 */ /* 0x002fe400078e00f6 */
[----:B------:R-:W-:Y:S01]  /*2dd40*/  IMAD.MOV.U32 R127, RZ, RZ, R245 ;  /* 0x000000ffff7f7224 */ /* 0x000fe200078e00f5 */
[----:B------:R1:W-:Y:S04]  /*2dd50*/  STL [R1], R30 ;  /* 0x0000001e01007387 */ /* 0x0003e80000100800 */
[----:B------:R3:W-:Y:S01]  /*2dd60*/  LDGSTS.E [R124+0x5700], desc[UR22][R126.64], P1 ;  /* 0x057000007e7c7fae */ /* 0x0007e200089a1016 */
[----:B------:R-:W-:-:S03]  /*2dd70*/  IADD3 R11, P3, PT, R11, UR13, RZ ;  /* 0x0000000d0b0b7c10 */ /* 0x000fc6000ff7e0ff */
[----:B------:R4:W-:Y:S01]  /*2dd80*/  STL [R1+0x24], R31 ;  /* 0x0000241f01007387 */ /* 0x0009e20000100800 */
[----:B------:R-:W-:Y:S01]  /*2dd90*/  IADD3.X R12, PT, PT, R12, UR14, RZ, P3, !PT ;  /* 0x0000000e0c0c7c10 */ /* 0x000fe20009ffe4ff */
[----:B---3--:R-:W-:Y:S02]  /*2dda0*/  IMAD.MOV.U32 R126, RZ, RZ, R15 ;  /* 0x000000ffff7e7224 */ /* 0x008fe400078e000f */
[----:B------:R-:W-:Y:S01]  /*2ddb0*/  IMAD.MOV.U32 R127, RZ, RZ, R30 ;  /* 0x000000ffff7f7224 */ /* 0x000fe200078e001e */
[----:B--2---:R-:W2:Y:S01]  /*2ddc0*/  LDL.LU R15, [R1+0x84] ;  /* 0x00008400010f7983 */ /* 0x004ea20000300800 */
[----:B------:R-:W-:-:S03]  /*2ddd0*/  IADD3 R14, P5, PT, R14, UR13, RZ ;  /* 0x0000000d0e0e7c10 */ /* 0x000fc6000ffbe0ff */
[----:B------:R3:W-:Y:S04]  /*2dde0*/  STL [R1+0x20], R46 ;  /* 0x0000202e01007387 */ /* 0x0007e80000100800 */
[----:B------:R3:W-:Y:S04]  /*2ddf0*/  LDGSTS.E [R124+0x5b00], desc[UR22][R126.64], P1 ;  /* 0x05b000007e7c7fae */ /* 0x0007e800089a1016 */
[----:B-1----:R-:W2:Y:S01]  /*2de00*/  LDL.LU R30, [R1+0xa4] ;  /* 0x0000a400011e7983 */ /* 0x002ea20000300800 */
[----:B------:R-:W-:Y:S01]  /*2de10*/  IADD3.X R47, PT, PT, R47, UR14, RZ, P5, !PT ;  /* 0x0000000e2f2f7c10 */ /* 0x000fe2000affe4ff */
[----:B---3--:R-:W-:-:S02]  /*2de20*/  IMAD.MOV.U32 R126, RZ, RZ, R31 ;  /* 0x000000ffff7e7224 */ /* 0x008fc400078e001f */
[----:B------:R-:W-:Y:S01]  /*2de30*/  IMAD.MOV.U32 R127, RZ, RZ, R46 ;  /* 0x000000ffff7f7224 */ /* 0x000fe200078e002e */
[----:B----4-:R-:W3:Y:S04]  /*2de40*/  LDL.LU R31, [R1+0x80] ;  /* 0x00008000011f7983 */ /* 0x010ee80000300800 */
[----:B------:R-:W4:Y:S04]  /*2de50*/  LDL.LU R46, [R1+0xa0] ;  /* 0x0000a000012e7983 */ /* 0x000f280000300800 */
[----:B------:R1:W-:Y:S04]  /*2de60*/  LDGSTS.E [R124+0x5f00], desc[UR22][R126.64], P1 ;  /* 0x05f000007e7c7fae */ /* 0x0003e800089a1016 */
[----:B------:R1:W-:Y:S04]  /*2de70*/  STL [R1+0x44], R11 ;  /* 0x0000440b01007387 */ /* 0x0003e80000100800 */
[----:B------:R1:W-:Y:S02]  /*2de80*/  STL [R1+0x40], R12 ;  /* 0x0000400c01007387 */ /* 0x0003e40000100800 */
[----:B-1----:R-:W-:-:S02]  /*2de90*/  IMAD.MOV.U32 R126, RZ, RZ, R11 ;  /* 0x000000ffff7e7224 */ /* 0x002fc400078e000b */
        /* <DEDUP_REMOVED lines=11> */
[----:B--2---:R-:W-:-:S05]  /*2df50*/  IADD3 R15, P3, PT, R15, UR13, RZ ;  /* 0x0000000d0f0f7c10 */ /* 0x004fca000ff7e0ff */
[----:B------:R2:W-:Y:S01]  /*2df60*/  STL [R1+0x84], R15 ;  /* 0x0000840f01007387 */ /* 0x0005e20000100800 */
[----:B-1----:R-:W-:Y:S01]  /*2df70*/  IMAD.MOV.U32 R126, RZ, RZ, R15 ;  /* 0x000000ffff7e7224 */ /* 0x002fe200078e000f */
[----:B------:R-:W-:Y:S02]  /*2df80*/  IADD3 R30, P5, PT, R30, UR13, RZ ;  /* 0x0000000d1e1e7c10 */ /* 0x000fe4000ffbe0ff */
[----:B---3--:R-:W-:Y:S02]  /*2df90*/  IADD3.X R31, PT, PT, R31, UR14, RZ, P3, !PT ;  /* 0x0000000e1f1f7c10 */ /* 0x008fe40009ffe4ff */
[----:B----4-:R-:W-:-:S03]  /*2dfa0*/  IADD3.X R46, PT, PT, R46, UR14, RZ, P5, !PT ;  /* 0x0000000e2e2e7c10 */ /* 0x010fc6000affe4ff */
[----:B------:R-:W-:Y:S01]  /*2dfb0*/  IMAD.MOV.U32 R127, RZ, RZ, R31 ;  /* 0x000000ffff7f7224 */ /* 0x000fe200078e001f */
[----:B------:R1:W-:Y:S04]  /*2dfc0*/  STL [R1+0x80], R31 ;  /* 0x0000801f01007387 */ /* 0x0003e80000100800 */
[----:B------:R3:W-:Y:S04]  /*2dfd0*/  STL [R1+0xa4], R30 ;  /* 0x0000a41e01007387 */ /* 0x0007e80000100800 */
[----:B--2---:R-:W2:Y:S04]  /*2dfe0*/  LDL.LU R15, [R1+0x104] ;  /* 0x00010400010f7983 */ /* 0x004ea80000300800 */
[----:B------:R4:W-:Y:S04]  /*2dff0*/  STL [R1+0xa0], R46 ;  /* 0x0000a02e01007387 */ /* 0x0009e80000100800 */
[----:B------:R3:W-:Y:S04]  /*2e000*/  LDGSTS.E [R124+0x6b00], desc[UR22][R126.64], P1 ;  /* 0x06b000007e7c7fae */ /* 0x0007e800089a1016 */
[----:B-1----:R-:W2:Y:S01]  /*2e010*/  LDL.LU R31, [R1+0x124] ;  /* 0x00012400011f7983 */ /* 0x002ea20000300800 */
[----:B------:R-:W-:Y:S01]  /*2e020*/  IADD3 R11, P3, PT, R11, UR13, RZ ;  /* 0x0000000d0b0b7c10 */ /* 0x000fe2000ff7e0ff */
[----:B---3--:R-:W-:-:S02]  /*2e030*/  IMAD.MOV.U32 R126, RZ, RZ, R30 ;  /* 0x000000ffff7e7224 */ /* 0x008fc400078e001e */
[----:B------:R-:W-:Y:S01]  /*2e040*/  IMAD.MOV.U32 R127, RZ, RZ, R46 ;  /* 0x000000ffff7f7224 */ /* 0x000fe200078e002e */
[----:B------:R-:W3:Y:S01]  /*2e050*/  LDL.LU R30, [R1+0x100] ;  /* 0x00010000011e7983 */ /* 0x000ee20000300800 */
        /* <DEDUP_REMOVED lines=200> */
[----:B-1----:R-:W-:Y:S01]  /*2ece0*/  IMAD.MOV.U32 R126, RZ, RZ, R15 ;  /* 0x000000ffff7e7224 */ /* 0x002fe200078e000f */
[----:B------:R-:W-:Y:S02]  /*2ecf0*/  IADD3 R30, P5, PT, R30, UR13, RZ ;  /* 0x0000000d1e1e7c10 */ /* 0x000fe4000ffbe0ff */
[----:B---3--:R-:W-:Y:S02]  /*2ed00*/  IADD3.X R31, PT, PT, R31, UR14, RZ, P3, !PT ;  /* 0x0000000e1f1f7c10 */ /* 0x008fe40009ffe4ff */
[----:B----4-:R-:W-:-:S03]  /*2ed10*/  IADD3.X R46, PT, PT, R46, UR14, RZ, P5, !PT ;  /* 0x0000000e2e2e7c10 */ /* 0x010fc6000affe4ff */
[----:B------:R-:W-:Y:S01]  /*2ed20*/  IMAD.MOV.U32 R127, RZ, RZ, R31 ;  /* 0x000000ffff7f7224 */ /* 0x000fe200078e001f */
[----:B------:R-:W-:Y:S04]  /*2ed30*/  STL [R1+0x384], R15 ;  /* 0x0003840f01007387 */ /* 0x000fe80000100800 */
[----:B------:R1:W-:Y:S04]  /*2ed40*/  LDGSTS.E [R124+0x24b00], desc[UR22][R126.64], P1 ;  /* 0x24b000007e7c7fae */ /* 0x0003e800089a1016 */
[----:B------:R2:W-:Y:S04]  /*2ed50*/  STL [R1+0x380], R31 ;  /* 0x0003801f01007387 */ /* 0x0005e80000100800 */
[----:B------:R-:W-:Y:S01]  /*2ed60*/  STL [R1+0x3a4], R30 ;  /* 0x0003a41e01007387 */ /* 0x000fe20000100800 */
[----:B-1----:R-:W-:-:S02]  /*2ed70*/  IMAD.MOV.U32 R126, RZ, RZ, R30 ;  /* 0x000000ffff7e7224 */ /* 0x002fc400078e001e */
[----:B------:R-:W-:Y:S01]  /*2ed80*/  IMAD.MOV.U32 R127, RZ, RZ, R46 ;  /* 0x000000ffff7f7224 */ /* 0x000fe200078e002e */
[----:B--2---:R-:W2:Y:S01]  /*2ed90*/  LDL.LU R31, [R1+0x404] ;  /* 0x00040400011f7983 */ /* 0x004ea20000300800 */
[----:B------:R-:W-:-:S03]  /*2eda0*/  IADD3 R11, P3, PT, R11, UR13, RZ ;  /* 0x0000000d0b0b7c10 */ /* 0x000fc6000ff7e0ff */
[----:B------:R1:W-:Y:S04]  /*2edb0*/  LDGSTS.E [R124+0x24f00], desc[UR22][R126.64], P1 ;  /* 0x24f000007e7c7fae */ /* 0x0003e800089a1016 */
[----:B------:R3:W-:Y:S04]  /*2edc0*/  STL [R1+0x3a0], R46 ;  /* 0x0003a02e01007387 */ /* 0x0007e80000100800 */
[----:B------:R-:W4:Y:S01]  /*2edd0*/  LDL.LU R15, [R1+0x424] ;  /* 0x00042400010f7983 */ /* 0x000f220000300800 */
[----:B------:R-:W-:Y:S01]  /*2ede0*/  IADD3 R12, P5, PT, R12, UR13, RZ ;  /* 0x0000000d0c0c7c10 */ /* 0x000fe2000ffbe0ff */
[----:B-1----:R-:W-:-:S02]  /*2edf0*/  IMAD.MOV.U32 R126, RZ, RZ, R11 ;  /* 0x000000ffff7e7224 */ /* 0x002fc400078e000b */
[----:B---3--:R-:W5:Y:S04]  /*2ee00*/  LDL.LU R46, [R1+0xa88] ;  /* 0x000a8800012e7983 */ /* 0x008f680000300800 */
[----:B------:R-:W3:Y:S01]  /*2ee10*/  LDL.LU R30, [R1+0x420] ;  /* 0x00042000011e7983 */ /* 0x000ee20000300800 */
[----:B------:R-:W-:Y:S02]  /*2ee20*/  IADD3.X R14, PT, PT, R14, UR14, RZ, P3, !PT ;  /* 0x0000000e0e0e7c10 */ /* 0x000fe40009ffe4ff */
[----:B------:R-:W-:-:S03]  /*2ee30*/  IADD3.X R47, PT, PT, R47, UR14, RZ, P5, !PT ;  /* 0x0000000e2f2f7c10 */ /* 0x000fc6000affe4ff */
[----:B------:R-:W-:Y:S01]  /*2ee40*/  IMAD.MOV.U32 R127, RZ, RZ, R14 ;  /* 0x000000ffff7f7224 */ /* 0x000fe200078e000e */
[----:B------:R-:W-:Y:S04]  /*2ee50*/  STL [R1+0x3c4], R11 ;  /* 0x0003c40b01007387 */ /* 0x000fe80000100800 */
[----:B------:R1:W-:Y:S04]  /*2ee60*/  STL [R1+0x3c0], R14 ;  /* 0x0003c00e01007387 */ /* 0x0003e80000100800 */
[----:B------:R1:W-:Y:S04]  /*2ee70*/  LDGSTS.E [R124+0x25300], desc[UR22][R126.64], P1 ;  /* 0x253000007e7c7fae */ /* 0x0003e800089a1016 */
[----:B------:R-:W-:Y:S04]  /*2ee80*/  STL [R1+0x3e4], R12 ;  /* 0x0003e40c01007387 */ /* 0x000fe80000100800 */
[----:B-1----:R-:W3:Y:S01]  /*2ee90*/  LDL.LU R14, [R1+0x444] ;  /* 0x00044400010e7983 */ /* 0x002ee20000300800 */
[----:B------:R-:W-:-:S02]  /*2eea0*/  IMAD.MOV.U32 R126, RZ, RZ, R12 ;  /* 0x000000ffff7e7224 */ /* 0x000fc400078e000c */
[----:B------:R-:W-:Y:S01]  /*2eeb0*/  IMAD.MOV.U32 R127, RZ, RZ, R47 ;  /* 0x000000ffff7f7224 */ /* 0x000fe200078e002f */
[----:B------:R1:W-:Y:S04]  /*2eec0*/  STL [R1+0x3e0], R47 ;  /* 0x0003e02f01007387 */ /* 0x0003e80000100800 */
[----:B------:R-:W3:Y:S04]  /*2eed0*/  LDL.LU R11, [R1+0x464] ;  /* 0x00046400010b7983 */ /* 0x000ee80000300800 */
[----:B------:R2:W-:Y:S04]  /*2eee0*/  LDGSTS.E [R124+0x25700], desc[UR22][R126.64], P1 ;  /* 0x257000007e7c7fae */ /* 0x0005e800089a1016 */
[----:B-1----:R-:W5:Y:S04]  /*2eef0*/  LDL.LU R47, [R1+0xa84] ;  /* 0x000a8400012f7983 */ /* 0x002f680000300800 */
[----:B------:R-:W3:Y:S04]  /*2ef00*/  LDL.LU R12, [R1+0x460] ;  /* 0x00046000010c7983 */ /* 0x000ee80000300800 */
[----:B------:R-:W3:Y:S01]  /*2ef10*/  LDL.LU R127, [R1+0x400] ;  /* 0x00040000017f7983 */ /* 0x000ee20000300800 */
[----:B--2---:R-:W-:-:S05]  /*2ef20*/  IADD3 R31, P3, PT, R31, UR13, RZ ;  /* 0x0000000d1f1f7c10 */ /* 0x004fca000ff7e0ff */
[----:B------:R-:W-:Y:S01]  /*2ef30*/  IMAD.MOV.U32 R126, RZ, RZ, R31 ;  /* 0x000000ffff7e7224 */ /* 0x000fe200078e001f */
[----:B----4-:R-:W-:Y:S01]  /*2ef40*/  IADD3 R15, P5, PT, R15, UR13, RZ ;  /* 0x0000000d0f0f7c10 */ /* 0x010fe2000ffbe0ff */
[----:B------:R1:W-:Y:S03]  /*2ef50*/  STL [R1+0x404], R31 ;  /* 0x0004041f01007387 */ /* 0x0003e60000100800 */
[----:B---3--:R-:W-:Y:S02]  /*2ef60*/  IADD3.X R30, PT, PT, R30, UR14, RZ, P5, !PT ;  /* 0x0000000e1e1e7c10 */ /* 0x008fe4000affe4ff */
[----:B------:R-:W-:-:S05]  /*2ef70*/  IADD3.X R127, PT, PT, R127, UR14, RZ, P3, !PT ;  /* 0x0000000e7f7f7c10 */ /* 0x000fca0009ffe4ff */
[----:B------:R2:W-:Y:S04]  /*2ef80*/  STL [R1+0x400], R127 ;  /* 0x0004007f01007387 */ /* 0x0005e80000100800 */
[----:B------:R3:W-:Y:S04]  /*2ef90*/  LDGSTS.E [R124+0x25b00], desc[UR22][R126.64], P1 ;  /* 0x25b000007e7c7fae */ /* 0x0007e800089a1016 */
[----:B------:R-:W-:Y:S04]  /*2efa0*/  STL [R1+0x424], R15 ;  /* 0x0004240f01007387 */ /* 0x000fe80000100800 */
[----:B-1----:R-:W4:Y:S01]  /*2efb0*/  LDL.LU R31, [R1+0x4a4] ;  /* 0x0004a400011f7983 */ /* 0x002f220000300800 */
[----:B---3--:R-:W-:-:S02]  /*2efc0*/  IMAD.MOV.U32 R126, RZ, RZ, R15 ;  /* 0x000000ffff7e7224 */ /* 0x008fc400078e000f */
[----:B--2---:R-:W-:Y:S01]  /*2efd0*/  IMAD.MOV.U32 R127, RZ, RZ, R30 ;  /* 0x000000ffff7f7224 */ /* 0x004fe200078e001e */
[----:B------:R1:W-:Y:S04]  /*2efe0*/  STL [R1+0x420], R30 ;  /* 0x0004201e01007387 */ /* 0x0003e80000100800 */
[----:B------:R2:W-:Y:S04]  /*2eff0*/  LDGSTS.E [R124+0x25f00], desc[UR22][R126.64], P1 ;  /* 0x25f000007e7c7fae */ /* 0x0005e800089a1016 */
[----:B-1----:R-:W3:Y:S04]  /*2f000*/  LDL.LU R30, [R1+0x4a0] ;  /* 0x0004a000011e7983 */ /* 0x002ee80000300800 */
[----:B------:R-:W3:Y:S04]  /*2f010*/  LDL.LU R15, [R1+0x4e4] ;  /* 0x0004e400010f7983 */ /* 0x000ee80000300800 */
[----:B------:R-:W3:Y:S01]  /*2f020*/  LDL.LU R127, [R1+0x440] ;  /* 0x00044000017f7983 */ /* 0x000ee20000300800 */
[----:B------:R-:W-:-:S02]  /*2f030*/  IADD3 R14, P3, PT, R14, UR13, RZ ;  /* 0x0000000d0e0e7c10 */ /* 0x000fc4000ff7e0ff */
[----:B------:R-:W-:-:S03]  /*2f040*/  IADD3 R11, P5, PT, R11, UR13, RZ ;  /* 0x0000000d0b0b7c10 */ /* 0x000fc6000ffbe0ff */
[----:B--2---:R-:W-:Y:S01]  /*2f050*/  IMAD.MOV.U32 R126, RZ, RZ, R14 ;  /* 0x000000ffff7e7224 */ /* 0x004fe200078e000e */
[----:B------:R-:W-:Y:S01]  /*2f060*/  IADD3.X R12, PT, PT, R12, UR14, RZ, P5, !PT ;  /* 0x0000000e0c0c7c10 */ /* 0x000fe2000affe4ff */
[----:B------:R1:W-:Y:S01]  /*2f070*/  STL [R1+0x444], R14 ;  /* 0x0004440e01007387 */ /* 0x0003e20000100800 */
[----:B---3--:R-:W-:-:S05]  /*2f080*/  IADD3.X R127, PT, PT, R127, UR14, RZ, P3, !PT ;  /* 0x0000000e7f7f7c10 */ /* 0x008fca0009ffe4ff */
        /* <DEDUP_REMOVED lines=9> */
[----:B------:R-:W2:Y:S04]  /*2f120*/  LDL.LU R11, [R1+0x524] ;  /* 0x00052400010b7983 */ /* 0x000ea80000300800 */
[----:B------:R-:W2:Y:S04]  /*2f130*/  LDL.LU R126, [R1+0x480] ;  /* 0x00048000017e7983 */ /* 0x000ea80000300800 */
[----:B------:R-:W2:Y:S01]  /*2f140*/  LDL.LU R127, [R1+0x484] ;  /* 0x00048400017f7983 */ /* 0x000ea20000300800 */
[----:B----4-:R-:W-:-:S04]  /*2f150*/  IADD3 R31, P5, PT, R31, UR13, RZ ;  /* 0x0000000d1f1f7c10 */ /* 0x010fc8000ffbe0ff */
[----:B------:R-:W-:Y:S02]  /*2f160*/  IADD3.X R30, PT, PT, R30, UR14, RZ, P5, !PT ;  /* 0x0000000e1e1e7c10 */ /* 0x000fe4000affe4ff */
[----:B--2---:R-:W-:-:S04]  /*2f170*/  IADD3 R127, P3, PT, R127, UR13, RZ ;  /* 0x0000000d7f7f7c10 */ /* 0x004fc8000ff7e0ff */
[----:B------:R-:W-:Y:S01]  /*2f180*/  IADD3.X R126, PT, PT, R126, UR14, RZ, P3, !PT ;  /* 0x0000000e7e7e7c10 */ /* 0x000fe20009ffe4ff */
[----:B------:R1:W-:Y:S04]  /*2f190*/  STL [R1+0x484], R127 ;  /* 0x0004847f01007387 */ /* 0x0003e80000100800 */
[----:B------:R2:W-:Y:S01]  /*2f1a0*/  STL [R1+0x480], R126 ;  /* 0x0004807e01007387 */ /* 0x0005e20000100800 */
[----:B-1----:R-:W-:-:S04]  /*2f1b0*/  LOP3.LUT R127, R127, R126, RZ, 0x3c, !PT ;  /* 0x0000007e7f7f7212 */ /* 0x002fc800078e3cff */
[----:B--2---:R-:W-:-:S04]  /*2f1c0*/  LOP3.LUT R126, R127, R126, RZ, 0x3c, !PT ;  /* 0x0000007e7f7e7212 */ /* 0x004fc800078e3cff */
[----:B------:R-:W-:Y:S01]  /*2f1d0*/  LOP3.LUT R127, R127, R126, RZ, 0x3c, !PT ;  /* 0x0000007e7f7f7212 */ /* 0x000fe200078e3cff */
[----:B------:R-:W-:Y:S04]  /*2f1e0*/  STL [R1+0x4a4], R31 ;  /* 0x0004a41f01007387 */ /* 0x000fe80000100800 */
[----:B------:R1:W-:Y:S04]  /*2f1f0*/  LDGSTS.E [R124+0x26b00], desc[UR22][R126.64], P1 ;  /* 0x26b000007e7c7fae */ /* 0x0003e800089a1016 */
[----:B------:R2:W-:Y:S01]  /*2f200*/  STL [R1+0x4a0], R30 ;  /* 0x0004a01e01007387 */ /* 0x0005e20000100800 */
[----:B-1----:R-:W-:-:S02]  /*2f210*/  IMAD.MOV.U32 R126, RZ, RZ, R31 ;  /* 0x000000ffff7e7224 */ /* 0x002fc400078e001f */
[----:B------:R-:W-:Y:S02]  /*2f220*/  IMAD.MOV.U32 R127, RZ, RZ, R30 ;  /* 0x000000ffff7f7224 */ /* 0x000fe400078e001e */
[----:B--2---:R-:W5:Y:S04]  /*2f230*/  LDL.LU R30, [R1+0xa80] ;  /* 0x000a8000011e7983 */ /* 0x004f680000300800 */
[----:B------:R-:W5:Y:S04]  /*2f240*/  LDL.LU R31, [R1+0xa7c] ;  /* 0x000a7c00011f7983 */ /* 0x000f680000300800 */
[----:B------:R1:W-:Y:S04]  /*2f250*/  LDGSTS.E [R124+0x26f00], desc[UR22][R126.64], P1 ;  /* 0x26f000007e7c7fae */ /* 0x0003e800089a1016 */
[----:B------:R-:W2:Y:S04]  /*2f260*/  LDL.LU R126, [R1+0x4c0] ;  /* 0x0004c000017e7983 */ /* 0x000ea80000300800 */
[----:B------:R-:W1:Y:S01]  /*2f270*/  LDL.LU R127, [R1+0x4c4] ;  /* 0x0004c400017f7983 */ /* 0x000e620000300800 */
[----:B------:R-:W-:-:S04]  /*2f280*/  IADD3 R15, P5, PT, R15, UR13, RZ ;  /* 0x0000000d0f0f7c10 */ /* 0x000fc8000ffbe0ff */
[----:B------:R-:W-:Y:S02]  /*2f290*/  IADD3.X R14, PT, PT, R14, UR14, RZ, P5, !PT ;  /* 0x0000000e0e0e7c10 */ /* 0x000fe4000affe4ff */
[----:B-1----:R-:W-:-:S04]  /*2f2a0*/  IADD3 R127, P3, PT, R127, UR13, RZ ;  /* 0x0000000d7f7f7c10 */ /* 0x002fc8000ff7e0ff */
[----:B--2---:R-:W-:Y:S01]  /*2f2b0*/  IADD3.X R126, PT, PT, R126, UR14, RZ, P3, !PT ;  /* 0x0000000e7e7e7c10 */ /* 0x004fe20009ffe4ff */
        /* <DEDUP_REMOVED lines=16> */
[----:B---3--:R-:W-:Y:S02]  /*2f3c0*/  IADD3.X R12, PT, PT, R12, UR14, RZ, P5, !PT ;  /* 0x0000000e0c0c7c10 */ /* 0x008fe4000affe4ff */
        /* <DEDUP_REMOVED lines=13> */
[----:B------:R1:W-:Y:S01]  /*2f4a0*/  LDGSTS.E [R124+0x27f00], desc[UR22][R126.64], P1 ;  /* 0x27f000007e7c7fae */ /* 0x0003e200089a1016 */
[----:B------:R-:W2:Y:S01]  /*2f4b0*/  S2R R11, SR_TID.X ;  /* 0x00000000000b7919 */ /* 0x000ea20000002100 */
[----:B------:R-:W-:Y:S02]  /*2f4c0*/  UIADD3 UR16, UPT, UPT, UR16, 0x1, URZ ;  /* 0x0000000110107890 */ /* 0x000fe4000fffe0ff */
[----:B------:R-:W-:Y:S01]  /*2f4d0*/  UIADD3 UR18, UPT, UPT, UR6, 0x1, URZ ;  /* 0x0000000106127890 */ /* 0x000fe2000fffe0ff */
[----:B------:R-:W0:Y:S04]  /*2f4e0*/  LDGDEPBAR ;  /* 0x00000000000079af */ /* 0x000e280000000000 */
[----:B------:R-:W3:Y:S01]  /*2f4f0*/  LDL R127, [R1+0x52c] ;  /* 0x00052c00017f7983 */ /* 0x000ee20000100800 */
[----:B------:R-:W-:-:S04]  /*2f500*/  UISETP.GT.AND UP1, UPT, UR16, 0x1, UPT ;  /* 0x000000011000788c */ /* 0x000fc8000bf24270 */
[----:B------:R-:W-:Y:S01]  /*2f510*/  USEL UR5, URZ, 0x1, !UP1 ;  /* 0x00000001ff057887 */ /* 0x000fe2000c800000 */
[----:B-1----:R-:W-:Y:S01]  /*2f520*/  IMAD.U32 R124, RZ, RZ, UR9 ;  /* 0x00000009ff7c7e24 */ /* 0x002fe2000f8e00ff */
[----:B------:R-:W-:Y:S02]  /*2f530*/  USEL UR16, UR16, URZ, !UP1 ;  /* 0x000000ff10107287 */ /* 0x000fe4000c800000 */
[----:B------:R-:W-:Y:S01]  /*2f540*/  ULOP3.LUT UR5, UR9, UR5, URZ, 0x3c, !UPT ;  /* 0x0000000509057292 */ /* 0x000fe2000f8e3cff */
[----:B------:R-:W-:Y:S01]  /*2f550*/  UMOV UR15, UR8 ;  /* 0x00000008000f7c82 */ /* 0x000fe20008000000 */
[----:B--2---:R-:W-:-:S04]  /*2f560*/  SHF.R.U32.HI R11, RZ, 0x6, R11 ;  /* 0x00000006ff0b7819 */ /* 0x004fc8000001160b */
[----:B------:R-:W-:Y:S02]  /*2f570*/  SGXT.U32 R11, R11, 0x2 ;  /* 0x000000020b0b781a */ /* 0x000fe40000000000 */
[----:B---3--:R-:W-:Y:S01]  /*2f580*/  ISETP.NE.U32.AND P1, PT, R127, UR6, PT ;  /* 0x000000067f007c0c */ /* 0x008fe2000bf25070 */
[----:B------:R-:W-:-:S12]  /*2f590*/  UMOV UR6, UR18 ;  /* 0x0000001200067c82 */ /* 0x000fd80008000000 */
[----:B------:R-:W-:Y:S05]  /*2f5a0*/  @P1 BRA `(.L_x_10) ;  /* 0xffffff6000301947 */ /* 0x000fea000383ffff */
.L_x_7:
[----:B------:R-:W2:Y:S01]  /*2f5b0*/  LDL.LU R124, [R1+0x528] ;  /* 0x00052800017c7983 */ /* 0x000ea20000300800 */
[----:B------:R-:W1:Y:S03]  /*2f5c0*/  LDCU.128 UR12, c[0x0][0x390] ;  /* 0x00007200ff0c77ac */ /* 0x000e660008000c00 */
[----:B------:R-:W1:Y:S01]  /*2f5d0*/  LDL.LU R126, [R1+0x9c0] ;  /* 0x0009c000017e7983 */ /* 0x000e620000300800 */
[----:B------:R-:W3:Y:S01]  /*2f5e0*/  LDCU UR4, c[0x0][0x39c] ;  /* 0x00007380ff0477ac */ /* 0x000ee20008000800 */
[----:B------:R-:W4:Y:S02]  /*2f5f0*/  S2R R127, SR_TID.X ;  /* 0x00000000007f7919 */ /* 0x000f240000002100 */
[----:B----4-:R-:W-:-:S05]  /*2f600*/  IMAD.SHL.U32 R2, R127, 0x200, RZ ;  /* 0x000002007f027824 */ /* 0x010fca00078e00ff */
[----:B------:R-:W-:Y:S02]  /*2f610*/  LOP3.LUT R3, R2, 0x2000, RZ, 0xc0, !PT ;  /* 0x0000200002037812 */ /* 0x000fe400078ec0ff */
[----:B------:R-:W-:-:S03]  /*2f620*/  LOP3.LUT R2, R127, 0x80, RZ, 0xc0, !PT ;  /* 0x000000807f027812 */ /* 0x000fc600078ec0ff */
[----:B------:R-:W-:-:S04]  /*2f630*/  VIADD R3, R3, UR7 ;  /* 0x0000000703037c36 */ /* 0x000fc80008000000 */
[----:B------:R-:W-:Y:S02]  /*2f640*/  IMAD R5, R2, 0x20, R3 ;  /* 0x0000002002057824 */ /* 0x000fe400078e0203 */
[----:B------:R-:W4:Y:S01]  /*2f650*/  LDC R2, c[0x0][0x3b8] ;  /* 0x0000ee00ff027b82 */ /* 0x000f220000000800 */
[C---:B------:R-:W-:Y:S01]  /*2f660*/  IMAD.SHL.U32 R224, R127.reuse, 0x10, RZ ;  /* 0x000000107fe07824 */ /* 0x040fe200078e00ff */
[----:B------:R-:W-:Y:S02]  /*2f670*/  LOP3.LUT R149, R127, 0x60, RZ, 0xc0, !PT ;  /* 0x000000607f957812 */ /* 0x000fe400078ec0ff */
[----:B--2---:R-:W-:Y:S02]  /*2f680*/  LOP3.LUT R0, R124, R11, RZ, 0xfc, !PT ;  /* 0x0000000b7c007212 */ /* 0x004fe400078efcff */
[----:B-1----:R-:W-:Y:S02]  /*2f690*/  ISETP.GE.AND P0, PT, R126, UR14, PT ;  /* 0x0000000e7e007c0c */ /* 0x002fe4000bf06270 */
[----:B------:R-:W-:-:S04]  /*2f6a0*/  LOP3.LUT R4, R0, 0x1fc, RZ, 0xfc, !PT ;  /* 0x000001fc00047812 */ /* 0x000fc800078efcff */
[----:B---3--:R-:W-:Y:S01]  /*2f6b0*/  ISETP.LT.AND P1, PT, R4, UR4, !P0 ;  /* 0x0000000404007c0c */ /* 0x008fe2000c721270 */
[----:B------:R-:W1:Y:S01]  /*2f6c0*/  LDCU UR4, c[0x0][0x3b4] ;  /* 0x00007680ff0477ac */ /* 0x000e620008000800 */
[----:B------:R-:W-:Y:S01]  /*2f6d0*/  LOP3.LUT R4, R224, 0xf0, RZ, 0xc0, !PT ;  /* 0x000000f0e0047812 */ /* 0x000fe200078ec0ff */
[----:B----4-:R-:W-:Y:S01]  /*2f6e0*/  IMAD R137, R0, R2, RZ ;  /* 0x0000000200897224 */ /* 0x010fe200078e02ff */
[C-C-:B------:R-:W-:Y:S02]  /*2f6f0*/  LOP3.LUT R222, R124.reuse, 0x7c, R11.reuse, 0xfe, !PT ;  /* 0x0000007c7cde7812 */ /* 0x140fe400078efe0b */
[----:B------:R-:W-:Y:S01]  /*2f700*/  LOP3.LUT R221, R124, 0x78, R11, 0xfe, !PT ;  /* 0x000000787cdd7812 */ /* 0x000fe200078efe0b */
[----:B------:R-:W-:Y:S01]  /*2f710*/  IMAD.IADD R148, R4, 0x1, R5 ;  /* 0x0000000104947824 */ /* 0x000fe200078e0205 */
[C-C-:B------:R-:W-:Y:S02]  /*2f720*/  LOP3.LUT R220, R124.reuse, 0x74, R11.reuse, 0xfe, !PT ;  /* 0x000000747cdc7812 */ /* 0x140fe400078efe0b */
[----:B------:R-:W-:-:S02]  /*2f730*/  LOP3.LUT R219, R124, 0x70, R11, 0xfe, !PT ;  /* 0x000000707cdb7812 */ /* 0x000fc400078efe0b */
[C-C-:B------:R-:W-:Y:S02]  /*2f740*/  LOP3.LUT R218, R124.reuse, 0x6c, R11.reuse, 0xfe, !PT ;  /* 0x0000006c7cda7812 */ /* 0x140fe400078efe0b */
[C-C-:B------:R-:W-:Y:S02]  /*2f750*/  LOP3.LUT R217, R124.reuse, 0x68, R11.reuse, 0xfe, !PT ;  /* 0x000000687cd97812 */ /* 0x140fe400078efe0b */
[--C-:B------:R-:W-:Y:S01]  /*2f760*/  LOP3.LUT R216, R124, 0x64, R11.reuse, 0xfe, !PT ;  /* 0x000000647cd87812 */ /* 0x100fe200078efe0b */
[----:B-1----:R-:W-:Y:S01]  /*2f770*/  IMAD R136, R126, UR4, RZ ;  /* 0x000000047e887c24 */ /* 0x002fe2000f8e02ff */
[C-C-:B------:R-:W-:Y:S02]  /*2f780*/  LOP3.LUT R215, R124.reuse, 0x60, R11.reuse, 0xfe, !PT ;  /* 0x000000607cd77812 */ /* 0x140fe400078efe0b */
[C-C-:B------:R-:W-:Y:S02]  /*2f790*/  LOP3.LUT R214, R124.reuse, 0x5c, R11.reuse, 0xfe, !PT ;  /* 0x0000005c7cd67812 */ /* 0x140fe400078efe0b */
[----:B------:R-:W-:-:S02]  /*2f7a0*/  LOP3.LUT R213, R124, 0x58, R11, 0xfe, !PT ;  /* 0x000000587cd57812 */ /* 0x000fc400078efe0b */
[C-C-:B------:R-:W-:Y:S02]  /*2f7b0*/  LOP3.LUT R212, R124.reuse, 0x54, R11.reuse, 0xfe, !PT ;  /* 0x000000547cd47812 */ /* 0x140fe400078efe0b */
[C-C-:B------:R-:W-:Y:S02]  /*2f7c0*/  LOP3.LUT R211, R124.reuse, 0x50, R11.reuse, 0xfe, !PT ;  /* 0x000000507cd37812 */ /* 0x140fe400078efe0b */
[C-C-:B------:R-:W-:Y:S02]  /*2f7d0*/  LOP3.LUT R210, R124.reuse, 0x4c, R11.reuse, 0xfe, !PT ;  /* 0x0000004c7cd27812 */ /* 0x140fe400078efe0b */
        /* <DEDUP_REMOVED lines=17> */
[----:B------:R-:W-:Y:S01]  /*2f8f0*/  LOP3.LUT R145, R124, 0x4, R11, 0xfe, !PT ;  /* 0x000000047c917812 */ /* 0x000fe200078efe0b */
[----:B------:R-:W-:Y:S06]  /*2f900*/  @!P2 BRA `(.L_x_11) ;  /* 0x000000000010a947 */ /* 0x000fec0003800000 */
[----:B------:R-:W-:-:S06]  /*2f910*/  USHF.L.U32 UR9, UR9, 0x1f, URZ ;  /* 0x0000001f09097899 */ /* 0x000fcc00080006ff */
[----:B------:R-:W-:-:S04]  /*2f920*/  IMAD.U32 R4, RZ, RZ, UR9 ;  /* 0x00000009ff047e24 */ /* 0x000fc8000f8e00ff */
[----:B------:R-:W1:Y:S02]  /*2f930*/  SYNCS.PHASECHK.TRANS64.TRYWAIT P2, [UR8], R4 ;  /* 0x00000004ff0075a7 */ /* 0x000e640008041108 */
[----:B-1----:R-:W-:Y:S05]  /*2f940*/  @!P2 BRA `(.L_x_12) ;  /* 0x000000440034a947 */ /* 0x002fea0003800000 */
.L_x_11:
[----:B------:R-:W2:Y:S01]  /*2f950*/  LDL.LU R5, [R1+0xa40] ;  /* 0x000a400001057983 */ /* 0x000ea20000300800 */
[----:B------:R-:W-:-:S04]  /*2f960*/  DEPBAR.LE SB0, 0x0 ;  /* 0x000080000000791a */ /* 0x000fc80000000000 */
[----:B------:R-:W-:Y:S01]  /*2f970*/  BAR.SYNC.DEFER_BLOCKING 0x0 ;  /* 0x0000000000007b1d */ /* 0x000fe20000010000 */
[C---:B------:R-:W-:Y:S01]  /*2f980*/  LEA R135, P5, R136.reuse, UR12, 0x2 ;  /* 0x0000000c88877c11 */ /* 0x040fe2000f8a10ff */
[-C--:B------:R-:W-:Y:S01]  /*2f990*/  IMAD R138, R145, R2.reuse, RZ ;  /* 0x00000002918a7224 */ /* 0x080fe200078e02ff */
[C---:B------:R-:W-:Y:S01]  /*2f9a0*/  ISETP.LT.AND P2, PT, R139.reuse, UR15, !P0 ;  /* 0x0000000f8b007c0c */ /* 0x040fe2000c741270 */
[-C--:B------:R-:W-:Y:S01]  /*2f9b0*/  IMAD R139, R139, R2.reuse, RZ ;  /* 0x000000028b8b7224 */ /* 0x080fe200078e02ff */
[----:B------:R-:W-:Y:S01]  /*2f9c0*/  LEA.HI.X.SX32 R136, R136, UR13, 0x2, P5 ;  /* 0x0000000d88887c11 */ /* 0x000fe2000a8f16ff */
[-C--:B------:R-:W-:Y:S01]  /*2f9d0*/  IMAD R156, R143, R2.reuse, RZ ;  /* 0x000000028f9c7224 */ /* 0x080fe200078e02ff */
[-C--:B------:R-:W-:Y:S01]  /*2f9e0*/  LEA R146, P6, R137, R135.reuse, 0x2 ;  /* 0x0000008789927211 */ /* 0x080fe200078c10ff */
[-C--:B------:R-:W-:Y:S01]  /*2f9f0*/  IMAD R157, R134, R2.reuse, RZ ;  /* 0x00000002869d7224 */ /* 0x080fe200078e02ff */
[-C--:B------:R-:W-:Y:S01]  /*2fa00*/  LEA R144, P5, R138, R135.reuse, 0x2 ;  /* 0x000000878a907211 */ /* 0x080fe200078a10ff */
[----:B------:R-:W-:Y:S01]  /*2fa10*/  IMAD R160, R133, R2, RZ ;  /* 0x0000000285a07224 */ /* 0x000fe200078e02ff */
[----:B------:R-:W-:Y:S01]  /*2fa20*/  LEA.HI.X.SX32 R147, R137, R136, 0x2, P6 ;  /* 0x0000008889937211 */ /* 0x000fe200030f16ff */
[----:B------:R-:W-:Y:S01]  /*2fa30*/  IMAD R137, R149, 0x8, R148 ;  /* 0x0000000895897824 */ /* 0x000fe200078e0294 */
[----:B------:R-:W-:Y:S01]  /*2fa40*/  LEA R142, P6, R139, R135, 0x2 ;  /* 0x000000878b8e7211 */ /* 0x000fe200078c10ff */
[-C--:B------:R-:W-:Y:S01]  /*2fa50*/  IMAD R180, R206, R2.reuse, RZ ;  /* 0x00000002ceb47224 */ /* 0x080fe200078e02ff */
[----:B------:R-:W-:Y:S01]  /*2fa60*/  ISETP.LT.AND P3, PT, R145, UR15, !P0 ;  /* 0x0000000f91007c0c */ /* 0x000fe2000c761270 */
[----:B------:R-:W-:Y:S01]  /*2fa70*/  IMAD R192, R212, R2, RZ ;  /* 0x00000002d4c07224 */ /* 0x000fe200078e02ff */
[----:B------:R-:W-:Y:S01]  /*2fa80*/  LEA.HI.X.SX32 R145, R138, R136, 0x2, P5 ;  /* 0x000000888a917211 */ /* 0x000fe200028f16ff */
[----:B------:R-:W-:Y:S01]  /*2fa90*/  IMAD R225, R215, R2, RZ ;  /* 0x00000002d7e17224 */ /* 0x000fe200078e02ff */
[----:B------:R-:W-:Y:S01]  /*2faa0*/  ISETP.LT.AND P5, PT, R143, UR15, !P0 ;  /* 0x0000000f8f007c0c */ /* 0x000fe2000c7a1270 */
[----:B------:R-:W1:Y:S01]  /*2fab0*/  LDCU UR5, c[0x0][0x39c] ;  /* 0x00007380ff0577ac */ /* 0x000e620008000800 */
[----:B------:R-:W-:-:S02]  /*2fac0*/  LEA.HI.X.SX32 R143, R139, R136, 0x2, P6 ;  /* 0x000000888b8f7211 */ /* 0x000fc400030f16ff */
[----:B------:R-:W-:Y:S01]  /*2fad0*/  LOP3.LUT R223, R224, 0xff0, RZ, 0xc0, !PT ;  /* 0x00000ff0e0df7812 */ /* 0x000fe200078ec0ff */
[----:B------:R-:W3:Y:S02]  /*2fae0*/  @!P4 SYNCS.CCTL.IV [UR7+0xd8000] ;  /* 0x0d800000ff00c9b1 */ /* 0x000ee40008000007 */
[----:B---3--:R-:W-:Y:S06]  /*2faf0*/  BAR.SYNC.DEFER_BLOCKING 0x0 ;  /* 0x0000000000007b1d */ /* 0x008fec0000010000 */
[----:B------:R-:W3:Y:S01]  /*2fb00*/  LDCU UR6, c[0x0][0x39c] ;  /* 0x00007380ff0677ac */ /* 0x000ee20008000800 */
[----:B------:R-:W4:Y:S01]  /*2fb10*/  LDCU UR8, c[0x0][0x39c] ;  /* 0x00007380ff0877ac */ /* 0x000f220008000800 */
[----:B------:R-:W1:Y:S01]  /*2fb20*/  LDCU UR9, c[0x0][0x39c] ;  /* 0x00007380ff0977ac */ /* 0x000e620008000800 */
[----:B------:R-:W1:Y:S01]  /*2fb30*/  @!P4 SYNCS.CCTL.IV [UR7+0xd8008] ;  /* 0x0d800800ff00c9b1 */ /* 0x000e620008000007 */
[C---:B------:R-:W-:Y:S01]  /*2fb40*/  ISETP.LT.AND P4, PT, R141.reuse, UR15, !P0 ;  /* 0x0000000f8d007c0c */ /* 0x040fe2000c781270 */
[----:B------:R-:W-:-:S05]  /*2fb50*/  IMAD R141, R141, R2, RZ ;  /* 0x000000028d8d7224 */ /* 0x000fca00078e02ff */
[----:B------:R-:W-:-:S04]  /*2fb60*/  LEA R140, P6, R141, R135, 0x2 ;  /* 0x000000878d8c7211 */ /* 0x000fc800078c10ff */
[----:B------:R-:W-:Y:S02]  /*2fb70*/  LEA.HI.X.SX32 R141, R141, R136, 0x2, P6 ;  /* 0x000000888d8d7211 */ /* 0x000fe400030f16ff */
[----:B------:R-:W-:-:S04]  /*2fb80*/  LEA R138, P6, R156, R135, 0x2 ;  /* 0x000000879c8a7211 */ /* 0x000fc800078c10ff */
[----:B------:R-:W-:Y:S02]  /*2fb90*/  LEA.HI.X.SX32 R139, R156, R136, 0x2, P6 ;  /* 0x000000889c8b7211 */ /* 0x000fe400030f16ff */
[----:B--2---:R-:W-:-:S13]  /*2fba0*/  R2UR UR4, R5 ;  /* 0x00000000050472ca */ /* 0x004fda00000e0000 */
[----:B-----5:R-:W2:Y:S01]  /*2fbb0*/  LDTM.x128 R4, tmem[UR4] ;  /* 0x00000004000479ee */ /* 0x020ea200083c0000 */
[----:B------:R-:W-:Y:S01]  /*2fbc0*/  NOP ;  /* 0x0000000000007918 */ /* 0x000fe20000000000 */
[----:B------:R-:W1:Y:S01]  /*2fbd0*/  LDCU UR4, c[0x0][0x39c] ;  /* 0x00007380ff0477ac */ /* 0x000e620008000800 */
[----:B--2---:R-:W-:Y:S01]  /*2fbe0*/  IMAD.MOV.U32 R149, RZ, RZ, R8 ;  /* 0x000000ffff957224 */ /* 0x004fe200078e0008 */
[C---:B------:R-:W-:Y:S01]  /*2fbf0*/  LEA R8, P6, R157.reuse, R135, 0x2 ;  /* 0x000000879d087211 */ /* 0x040fe200078c10ff */
[----:B------:R-:W-:Y:S02]  /*2fc00*/  IMAD.MOV.U32 R153, RZ, RZ, R9 ;  /* 0x000000ffff997224 */ /* 0x000fe400078e0009 */
[----:B------:R-:W-:Y:S01]  /*2fc10*/  IMAD.MOV.U32 R151, RZ, RZ, R16 ;  /* 0x000000ffff977224 */ /* 0x000fe200078e0010 */
[----:B------:R-:W-:Y:S01]  /*2fc20*/  LEA.HI.X.SX32 R9, R157, R136, 0x2, P6 ;  /* 0x000000889d097211 */ /* 0x000fe200030f16ff */
[----:B------:R-:W-:Y:S02]  /*2fc30*/  IMAD.MOV.U32 R155, RZ, RZ, R17 ;  /* 0x000000ffff9b7224 */ /* 0x000fe400078e0011 */
[----:B------:R-:W-:-:S02]  /*2fc40*/  IMAD.MOV.U32 R159, RZ, RZ, R18 ;  /* 0x000000ffff9f7224 */ /* 0x000fc400078e0012 */
[----:B------:R-:W-:Y:S01]  /*2fc50*/  IMAD.MOV.U32 R148, RZ, RZ, R4 ;  /* 0x000000ffff947224 */ /* 0x000fe200078e0004 */
[C---:B------:R-:W-:Y:S01]  /*2fc60*/  LEA R4, P6, R160.reuse, R135, 0x2 ;  /* 0x00000087a0047211 */ /* 0x040fe200078c10ff */
[----:B------:R-:W-:Y:S02]  /*2fc70*/  IMAD.MOV.U32 R150, RZ, RZ, R12 ;  /* 0x000000ffff967224 */ /* 0x000fe400078e000c */
[----:B------:R-:W-:Y:S01]  /*2fc80*/  IMAD.MOV.U32 R152, RZ, RZ, R5 ;  /* 0x000000ffff987224 */ /* 0x000fe200078e0005 */
[----:B------:R-:W-:Y:S01]  /*2fc90*/  LEA.HI.X.SX32 R5, R160, R136, 0x2, P6 ;  /* 0x00000088a0057211 */ /* 0x000fe200030f16ff */
[----:B------:R-:W-:Y:S01]  /*2fca0*/  IMAD.MOV.U32 R154, RZ, RZ, R13 ;  /* 0x000000ffff9a7224 */ /* 0x000fe200078e000d */
[----:B-1----:R-:W-:Y:S01]  /*2fcb0*/  STS.128 [R137], R148 ;  /* 0x0000009489007388 */ /* 0x002fe20000000c00 */
[----:B------:R-:W-:Y:S02]  /*2fcc0*/  IMAD.MOV.U32 R156, RZ, RZ, R6 ;  /* 0x000000ffff9c7224 */ /* 0x000fe400078e0006 */
[----:B------:R-:W-:Y:S01]  /*2fcd0*/  IMAD.MOV.U32 R157, RZ, RZ, R10 ;  /* 0x000000ffff9d7224 */ /* 0x000fe200078e000a */
[----:B------:R-:W-:Y:S01]  /*2fce0*/  STS.128 [R137+0x400], R152 ;  /* 0x0004009889007388 */ /* 0x000fe20000000c00 */
[----:B------:R-:W-:-:S02]  /*2fcf0*/  IMAD.MOV.U32 R158, RZ, RZ, R14 ;  /* 0x000000ffff9e7224 */ /* 0x000fc400078e000e */
[----:B------:R-:W-:Y:S02]  /*2fd00*/  IMAD.MOV.U32 R16, RZ, RZ, R7 ;  /* 0x000000ffff107224 */ /* 0x000fe400078e0007 */
[----:B------:R-:W-:Y:S01]  /*2fd10*/  IMAD.MOV.U32 R17, RZ, RZ, R11 ;  /* 0x000000ffff117224 */ /* 0x000fe200078e000b */
[----:B------:R-:W-:Y:S01]  /*2fd20*/  STS.128 [R137+0x800], R156 ;  /* 0x0008009c89007388 */ /* 0x000fe20000000c00 */
[----:B------:R-:W-:Y:S02]  /*2fd30*/  IMAD.MOV.U32 R18, RZ, RZ, R15 ;  /* 0x000000ffff127224 */ /* 0x000fe400078e000f */
[----:B------:R-:W-:Y:S02]  /*2fd40*/  IMAD.MOV.U32 R171, RZ, RZ, R33 ;  /* 0x000000ffffab7224 */ /* 0x000fe400078e0021 */
[----:B------:R-:W-:Y:S01]  /*2fd50*/  IMAD.MOV.U32 R167, RZ, RZ, R34 ;  /* 0x000000ffffa77224 */ /* 0x000fe200078e0022 */
[----:B------:R1:W-:Y:S01]  /*2fd60*/  STS.128 [R137+0xc00], R16 ;  /* 0x000c001089007388 */ /* 0x0003e20000000c00 */
[----:B------:R-:W-:-:S02]  /*2fd70*/  IMAD.MOV.U32 R168, RZ, RZ, R21 ;  /* 0x000000ffffa87224 */ /* 0x000fc400078e0015 */
[----:B------:R-:W-:Y:S01]  /*2fd80*/  IMAD.MOV.U32 R169, RZ, RZ, R25 ;  /* 0x000000ffffa97224 */ /* 0x000fe200078e0019 */
[----:B------:R-:W-:Y:S01]  /*2fd90*/  BAR.SYNC.DEFER_BLOCKING 0x0 ;  /* 0x0000000000007b1d */ /* 0x000fe20000010000 */
[----:B------:R-:W-:Y:S02]  /*2fda0*/  IMAD.MOV.U32 R170, RZ, RZ, R29 ;  /* 0x000000ffffaa7224 */ /* 0x000fe400078e001d */
[----:B------:R-:W-:Y:S02]  /*2fdb0*/  IMAD.MOV.U32 R164, RZ, RZ, R22 ;  /* 0x000000ffffa47224 */ /* 0x000fe400078e0016 */
[----:B------:R-:W-:Y:S02]  /*2fdc0*/  IMAD.MOV.U32 R165, RZ, RZ, R26 ;  /* 0x000000ffffa57224 */ /* 0x000fe400078e001a */
[----:B------:R-:W-:Y:S02]  /*2fdd0*/  IMAD.MOV.U32 R166, RZ, RZ, R30 ;  /* 0x000000ffffa67224 */ /* 0x000fe400078e001e */
[----:B------:R-:W-:-:S02]  /*2fde0*/  IMAD.MOV.U32 R33, RZ, RZ, R27 ;  /* 0x000000ffff217224 */ /* 0x000fc400078e001b */
[----:B------:R-:W-:Y:S02]  /*2fdf0*/  IMAD.MOV.U32 R34, RZ, RZ, R31 ;  /* 0x000000ffff227224 */ /* 0x000fe400078e001f */
[----:B-1----:R-:W-:Y:S02]  /*2fe00*/  IMAD.MOV.U32 R19, RZ, RZ, R32 ;  /* 0x000000ffff137224 */ /* 0x002fe400078e0020 */
[----:B------:R-:W-:Y:S02]  /*2fe10*/  IMAD.MOV.U32 R16, RZ, RZ, R20 ;  /* 0x000000ffff107224 */ /* 0x000fe400078e0014 */
[----:B------:R-:W-:Y:S02]  /*2fe20*/  IMAD.MOV.U32 R17, RZ, RZ, R24 ;  /* 0x000000ffff117224 */ /* 0x000fe400078e0018 */
[----:B------:R-:W-:Y:S02]  /*2fe30*/  IMAD.MOV.U32 R18, RZ, RZ, R28 ;  /* 0x000000ffff127224 */ /* 0x000fe400078e001c */
[----:B------:R-:W-:-:S02]  /*2fe40*/  IMAD.MOV.U32 R32, RZ, RZ, R23 ;  /* 0x000000ffff207224 */ /* 0x000fc400078e0017 */
[-C--:B------:R-:W-:Y:S01]  /*2fe50*/  IMAD R12, R132, R2.reuse, RZ ;  /* 0x00000002840c7224 */ /* 0x080fe200078e02ff */
[----:B------:R-:W1:Y:S01]  /*2fe60*/  LDS.128 R160, [R223+UR7] ;  /* 0x00000007dfa07984 */ /* 0x000e620008000c00 */
[----:B------:R-:W-:Y:S02]  /*2fe70*/  IMAD R7, R3, R2, RZ ;  /* 0x0000000203077224 */ /* 0x000fe400078e02ff */
[----:B------:R-:W-:Y:S01]  /*2fe80*/  IMAD.MOV.U32 R23, RZ, RZ, R48 ;  /* 0x000000ffff177224 */ /* 0x000fe200078e0030 */
[----:B------:R-:W-:Y:S01]  /*2fe90*/  LDS.128 R156, [R223+UR7+0x1000] ;  /* 0x00100007df9c7984 */ /* 0x000fe20008000c00 */
[CC--:B------:R-:W-:Y:S01]  /*2fea0*/  LEA R10, P6, R12.reuse, R135.reuse, 0x2 ;  /* 0x000000870c0a7211 */ /* 0x0c0fe200078c10ff */
[----:B------:R-:W-:Y:S02]  /*2feb0*/  IMAD.MOV.U32 R31, RZ, RZ, R49 ;  /* 0x000000ffff1f7224 */ /* 0x000fe400078e0031 */
[----:B------:R-:W-:Y:S01]  /*2fec0*/  LDS.128 R152, [R223+UR7+0x2000] ;  /* 0x00200007df987984 */ /* 0x000fe20008000c00 */
[----:B------:R-:W-:Y:S01]  /*2fed0*/  LEA.HI.X.SX32 R11, R12, R136, 0x2, P6 ;  /* 0x000000880c0b7211 */ /* 0x000fe200030f16ff */
[----:B------:R-:W-:Y:S01]  /*2fee0*/  IMAD.MOV.U32 R27, RZ, RZ, R50 ;  /* 0x000000ffff1b7224 */ /* 0x000fe200078e0032 */
[----:B------:R-:W-:Y:S01]  /*2fef0*/  LEA R6, P6, R7, R135, 0x2 ;  /* 0x0000008707067211 */ /* 0x000fe200078c10ff */
[----:B------:R-:W-:Y:S01]  /*2ff00*/  LDS.128 R148, [R224+UR7+0x3000] ;  /* 0x00300007e0947984 */ /* 0x000fe20008000c00 */
[----:B------:R-:W-:-:S02]  /*2ff10*/  IMAD R13, R198, R2, RZ ;  /* 0x00000002c60d7224 */ /* 0x000fc400078e02ff */
[----:B------:R-:W-:Y:S01]  /*2ff20*/  IMAD.MOV.U32 R20, RZ, RZ, R36 ;  /* 0x000000ffff147224 */ /* 0x000fe200078e0024 */
[----:B------:R-:W-:Y:S01]  /*2ff30*/  BAR.SYNC.DEFER_BLOCKING 0x0 ;  /* 0x0000000000007b1d */ /* 0x000fe20000010000 */
[----:B------:R-:W-:Y:S01]  /*2ff40*/  IMAD.MOV.U32 R21, RZ, RZ, R40 ;  /* 0x000000ffff157224 */ /* 0x000fe200078e0028 */
[-C--:B------:R-:W-:Y:S01]  /*2ff50*/  LEA.HI.X.SX32 R7, R7, R136.reuse, 0x2, P6 ;  /* 0x0000008807077211 */ /* 0x080fe200030f16ff */
[----:B------:R-:W-:Y:S01]  /*2ff60*/  IMAD.MOV.U32 R22, RZ, RZ, R44 ;  /* 0x000000ffff167224 */ /* 0x000fe200078e002c */
[C---:B------:R-:W-:Y:S01]  /*2ff70*/  LEA R12, P6, R13.reuse, R135, 0x2 ;  /* 0x000000870d0c7211 */ /* 0x040fe200078c10ff */
[----:B------:R-:W-:Y:S02]  /*2ff80*/  IMAD.MOV.U32 R28, RZ, RZ, R37 ;  /* 0x000000ffff1c7224 */ /* 0x000fe400078e0025 */
[----:B------:R-:W-:Y:S01]  /*2ff90*/  IMAD.MOV.U32 R29, RZ, RZ, R41 ;  /* 0x000000ffff1d7224 */ /* 0x000fe200078e0029 */
[----:B------:R-:W-:Y:S01]  /*2ffa0*/  LEA.HI.X.SX32 R13, R13, R136, 0x2, P6 ;  /* 0x000000880d0d7211 */ /* 0x000fe200030f16ff */
[----:B------:R-:W-:-:S02]  /*2ffb0*/  IMAD.MOV.U32 R30, RZ, RZ, R45 ;  /* 0x000000ffff1e7224 */ /* 0x000fc400078e002d */
[----:B------:R-:W-:Y:S02]  /*2ffc0*/  IMAD.MOV.U32 R24, RZ, RZ, R38 ;  /* 0x000000ffff187224 */ /* 0x000fe400078e0026 */
[----:B------:R-:W-:Y:S02]  /*2ffd0*/  IMAD.MOV.U32 R25, RZ, RZ, R42 ;  /* 0x000000ffff197224 */ /* 0x000fe400078e002a */
[----:B------:R-:W-:Y:S02]  /*2ffe0*/  IMAD.MOV.U32 R26, RZ, RZ, R46 ;  /* 0x000000ffff1a7224 */ /* 0x000fe400078e002e */
[----:B------:R-:W-:Y:S02]  /*2fff0*/  IMAD.MOV.U32 R48, RZ, RZ, R39 ;  /* 0x000000ffff307224 */ /* 0x000fe400078e0027 */
[----:B------:R-:W-:Y:S02]  /*30000*/  IMAD.MOV.U32 R49, RZ, RZ, R43 ;  /* 0x000000ffff317224 */ /* 0x000fe400078e002b */
[----:B------:R-:W-:-:S02]  /*30010*/  IMAD.MOV.U32 R50, RZ, RZ, R47 ;  /* 0x000000ffff327224 */ /* 0x000fc400078e002f */
[-C--:B------:R-:W-:Y:S01]  /*30020*/  IMAD R14, R199, R2.reuse, RZ ;  /* 0x00000002c70e7224 */ /* 0x080fe200078e02ff */
[----:B------:R2:W-:Y:S01]  /*30030*/  STS.128 [R137], R16 ;  /* 0x0000001089007388 */ /* 0x0005e20000000c00 */
[-C--:B------:R-:W-:Y:S02]  /*30040*/  IMAD R15, R202, R2.reuse, RZ ;  /* 0x00000002ca0f7224 */ /* 0x080fe400078e02ff */
[----:B------:R-:W-:Y:S01]  /*30050*/  IMAD R36, R204, R2, RZ ;  /* 0x00000002cc247224 */ /* 0x000fe200078e02ff */
[----:B------:R-:W-:Y:S01]  /*30060*/  STS.128 [R137+0x400], R168 ;  /* 0x000400a889007388 */ /* 0x000fe20000000c00 */
[----:B------:R-:W-:Y:S02]  /*30070*/  IMAD.MOV.U32 R179, RZ, RZ, R65 ;  /* 0x000000ffffb37224 */ /* 0x000fe400078e0041 */
[----:B------:R-:W-:Y:S01]  /*30080*/  IMAD.MOV.U32 R187, RZ, RZ, R66 ;  /* 0x000000ffffbb7224 */ /* 0x000fe200078e0042 */
[----:B------:R-:W-:Y:S01]  /*30090*/  STS.128 [R137+0x800], R164 ;  /* 0x000800a489007388 */ /* 0x000fe20000000c00 */
[----:B------:R-:W-:-:S02]  /*300a0*/  IMAD.MOV.U32 R176, RZ, RZ, R53 ;  /* 0x000000ffffb07224 */ /* 0x000fc400078e0035 */
[----:B------:R-:W-:Y:S01]  /*300b0*/  IMAD.MOV.U32 R177, RZ, RZ, R57 ;  /* 0x000000ffffb17224 */ /* 0x000fe200078e0039 */
[----:B------:R-:W-:Y:S01]  /*300c0*/  STS.128 [R137+0xc00], R32 ;  /* 0x000c002089007388 */ /* 0x000fe20000000c00 */
[----:B------:R-:W-:Y:S02]  /*300d0*/  IMAD.MOV.U32 R178, RZ, RZ, R61 ;  /* 0x000000ffffb27224 */ /* 0x000fe400078e003d */
[----:B------:R-:W-:Y:S01]  /*300e0*/  IMAD.MOV.U32 R184, RZ, RZ, R54 ;  /* 0x000000ffffb87224 */ /* 0x000fe200078e0036 */
[----:B------:R-:W-:Y:S01]  /*300f0*/  BAR.SYNC.DEFER_BLOCKING 0x0 ;  /* 0x0000000000007b1d */ /* 0x000fe20000010000 */
[CC--:B--2---:R-:W-:Y:S01]  /*30100*/  LEA R16, P6, R14.reuse, R135.reuse, 0x2 ;  /* 0x000000870e107211 */ /* 0x0c4fe200078c10ff */
[----:B------:R-:W-:Y:S02]  /*30110*/  IMAD R19, R203, R2, RZ ;  /* 0x00000002cb137224 */ /* 0x000fe400078e02ff */
[----:B------:R-:W-:Y:S01]  /*30120*/  IMAD.MOV.U32 R185, RZ, RZ, R58 ;  /* 0x000000ffffb97224 */ /* 0x000fe200078e003a */
[----:B------:R-:W-:Y:S01]  /*30130*/  LEA.HI.X.SX32 R17, R14, R136, 0x2, P6 ;  /* 0x000000880e117211 */ /* 0x000fe200030f16ff */
[----:B------:R-:W-:Y:S01]  /*30140*/  IMAD.MOV.U32 R186, RZ, RZ, R62 ;  /* 0x000000ffffba7224 */ /* 0x000fe200078e003e */
[----:B------:R-:W-:Y:S01]  /*30150*/  LEA R14, P6, R15, R135, 0x2 ;  /* 0x000000870f0e7211 */ /* 0x000fe200078c10ff */
[----:B------:R-:W-:-:S02]  /*30160*/  IMAD.MOV.U32 R65, RZ, RZ, R59 ;  /* 0x000000ffff417224 */ /* 0x000fc400078e003b */
[----:B------:R-:W-:Y:S01]  /*30170*/  IMAD.MOV.U32 R66, RZ, RZ, R63 ;  /* 0x000000ffff427224 */ /* 0x000fe200078e003f */
[-C--:B------:R-:W-:Y:S01]  /*30180*/  LEA.HI.X.SX32 R15, R15, R136.reuse, 0x2, P6 ;  /* 0x000000880f0f7211 */ /* 0x080fe200030f16ff */
[----:B------:R-:W-:Y:S01]  /*30190*/  IMAD.MOV.U32 R183, RZ, RZ, R81 ;  /* 0x000000ffffb77224 */ /* 0x000fe200078e0051 */
[C---:B------:R-:W-:Y:S01]  /*301a0*/  LEA R18, P6, R19.reuse, R135, 0x2 ;  /* 0x0000008713127211 */ /* 0x040fe200078c10ff */
[----:B------:R-:W-:Y:S02]  /*301b0*/  IMAD.MOV.U32 R191, RZ, RZ, R82 ;  /* 0x000000ffffbf7224 */ /* 0x000fe400078e0052 */
[----:B------:R-:W-:Y:S01]  /*301c0*/  IMAD.MOV.U32 R181, RZ, RZ, R73 ;  /* 0x000000ffffb57224 */ /* 0x000fe200078e0049 */
[----:B------:R-:W-:Y:S01]  /*301d0*/  LEA.HI.X.SX32 R19, R19, R136, 0x2, P6 ;  /* 0x0000008813137211 */ /* 0x000fe200030f16ff */
[----:B------:R-:W-:Y:S02]  /*301e0*/  IMAD.MOV.U32 R182, RZ, RZ, R77 ;  /* 0x000000ffffb67224 */ /* 0x000fe400078e004d */
[----:B------:R-:W-:-:S02]  /*301f0*/  IMAD.MOV.U32 R188, RZ, RZ, R70 ;  /* 0x000000ffffbc7224 */ /* 0x000fc400078e0046 */
[----:B------:R-:W-:Y:S01]  /*30200*/  IMAD.MOV.U32 R189, RZ, RZ, R74 ;  /* 0x000000ffffbd7224 */ /* 0x000fe200078e004a */
[----:B------:R-:W2:Y:S01]  /*30210*/  LDS.128 R172, [R223+UR7] ;  /* 0x00000007dfac7984 */ /* 0x000ea20008000c00 */
[----:B------:R-:W-:Y:S02]  /*30220*/  IMAD.MOV.U32 R190, RZ, RZ, R78 ;  /* 0x000000ffffbe7224 */ /* 0x000fe400078e004e */
[----:B------:R-:W-:Y:S01]  /*30230*/  IMAD.MOV.U32 R81, RZ, RZ, R75 ;  /* 0x000000ffff517224 */ /* 0x000fe200078e004b */
[----:B------:R-:W-:Y:S01]  /*30240*/  LDS.128 R168, [R223+UR7+0x1000] ;  /* 0x00100007dfa87984 */ /* 0x000fe20008000c00 */
[----:B------:R-:W-:Y:S02]  /*30250*/  IMAD.MOV.U32 R82, RZ, RZ, R79 ;  /* 0x000000ffff527224 */ /* 0x000fe400078e004f */
[----:B------:R-:W-:Y:S01]  /*30260*/  IMAD.MOV.U32 R195, RZ, RZ, R112 ;  /* 0x000000ffffc37224 */ /* 0x000fe200078e0070 */
[----:B------:R-:W-:Y:S01]  /*30270*/  LDS.128 R164, [R223+UR7+0x2000] ;  /* 0x00200007dfa47984 */ /* 0x000fe20008000c00 */
[----:B------:R-:W-:-:S02]  /*30280*/  IMAD.MOV.U32 R193, RZ, RZ, R104 ;  /* 0x000000ffffc17224 */ /* 0x000fc400078e0068 */
[----:B------:R-:W-:Y:S01]  /*30290*/  IMAD.MOV.U32 R194, RZ, RZ, R108 ;  /* 0x000000ffffc27224 */ /* 0x000fe200078e006c */
[----:B------:R-:W-:Y:S01]  /*302a0*/  LDS.128 R32, [R224+UR7+0x3000] ;  /* 0x00300007e0207984 */ /* 0x000fe20008000c00 */
[----:B------:R-:W-:Y:S02]  /*302b0*/  IMAD.MOV.U32 R112, RZ, RZ, R103 ;  /* 0x000000ffff707224 */ /* 0x000fe400078e0067 */
[----:B------:R-:W-:Y:S01]  /*302c0*/  IMAD.MOV.U32 R103, RZ, RZ, R128 ;  /* 0x000000ffff677224 */ /* 0x000fe200078e0080 */
[----:B------:R-:W-:Y:S01]  /*302d0*/  BAR.SYNC.DEFER_BLOCKING 0x0 ;  /* 0x0000000000007b1d */ /* 0x000fe20000010000 */
[----:B------:R-:W-:Y:S02]  /*302e0*/  IMAD.MOV.U32 R104, RZ, RZ, R117 ;  /* 0x000000ffff687224 */ /* 0x000fe400078e0075 */
[----:B------:R-:W-:Y:S02]  /*302f0*/  IMAD.MOV.U32 R108, RZ, RZ, R118 ;  /* 0x000000ffff6c7224 */ /* 0x000fe400078e0076 */
[----:B------:R-:W-:Y:S01]  /*30300*/  IMAD.MOV.U32 R128, RZ, RZ, R119 ;  /* 0x000000ffff807224 */ /* 0x000fe200078e0077 */
[----:B------:R1:W-:Y:S04]  /*30310*/  STS.128 [R137], R20 ;  /* 0x0000001489007388 */ /* 0x0003e80000000c00 */
[----:B------:R2:W-:Y:S04]  /*30320*/  STS.128 [R137+0x400], R28 ;  /* 0x0004001c89007388 */ /* 0x0005e80000000c00 */
[----:B------:R3:W-:Y:S04]  /*30330*/  STS.128 [R137+0x800], R24 ;  /* 0x0008001889007388 */ /* 0x0007e80000000c00 */
[----:B------:R-:W-:Y:S01]  /*30340*/  STS.128 [R137+0xc00], R48 ;  /* 0x000c003089007388 */ /* 0x000fe20000000c00 */
[----:B------:R-:W-:Y:S01]  /*30350*/  BAR.SYNC.DEFER_BLOCKING 0x0 ;  /* 0x0000000000007b1d */ /* 0x000fe20000010000 */
[----:B-1----:R-:W-:Y:S01]  /*30360*/  LEA R22, P6, R36, R135, 0x2 ;  /* 0x0000008724167211 */ /* 0x002fe200078c10ff */
[----:B------:R-:W-:-:S02]  /*30370*/  IMAD R21, R205, R2, RZ ;  /* 0x00000002cd157224 */ /* 0x000fc400078e02ff */
[----:B--2---:R-:W-:Y:S01]  /*30380*/  IMAD.MOV.U32 R31, RZ, RZ, R64 ;  /* 0x000000ffff1f7224 */ /* 0x004fe200078e0040 */
[-C--:B------:R-:W-:Y:S01]  /*30390*/  LEA.HI.X.SX32 R23, R36, R136.reuse, 0x2, P6 ;  /* 0x0000008824177211 */ /* 0x080fe200030f16ff */
[----:B------:R-:W-:Y:S01]  /*303a0*/  IMAD.MOV.U32 R28, RZ, RZ, R52 ;  /* 0x000000ffff1c7224 */ /* 0x000fe200078e0034 */
[CC--:B------:R-:W-:Y:S01]  /*303b0*/  LEA R20, P6, R21.reuse, R135.reuse, 0x2 ;  /* 0x0000008715147211 */ /* 0x0c0fe200078c10ff */
[----:B------:R-:W-:Y:S02]  /*303c0*/  IMAD.MOV.U32 R29, RZ, RZ, R56 ;  /* 0x000000ffff1d7224 */ /* 0x000fe400078e0038 */
[----:B------:R-:W-:Y:S01]  /*303d0*/  IMAD.MOV.U32 R30, RZ, RZ, R60 ;  /* 0x000000ffff1e7224 */ /* 0x000fe200078e003c */
[----:B------:R-:W-:Y:S01]  /*303e0*/  LEA.HI.X.SX32 R21, R21, R136, 0x2, P6 ;  /* 0x0000008815157211 */ /* 0x000fe200030f16ff */
[----:B------:R-:W-:Y:S01]  /*303f0*/  IMAD.MOV.U32 R64, RZ, RZ, R55 ;  /* 0x000000ffff407224 */ /* 0x000fe200078e0037 */
[----:B---3--:R-:W-:Y:S01]  /*30400*/  LEA R24, P6, R180, R135, 0x2 ;  /* 0x00000087b4187211 */ /* 0x008fe200078c10ff */
[----:B------:R-:W-:-:S02]  /*30410*/  IMAD R26, R207, R2, RZ ;  /* 0x00000002cf1a7224 */ /* 0x000fc400078e02ff */
[----:B------:R-:W-:Y:S01]  /*30420*/  IMAD R27, R208, R2, RZ ;  /* 0x00000002d01b7224 */ /* 0x000fe200078e02ff */
[----:B------:R-:W-:Y:S01]  /*30430*/  LEA.HI.X.SX32 R25, R180, R136, 0x2, P6 ;  /* 0x00000088b4197211 */ /* 0x000fe200030f16ff */
[----:B------:R-:W-:Y:S01]  /*30440*/  IMAD.MOV.U32 R180, RZ, RZ, R69 ;  /* 0x000000ffffb47224 */ /* 0x000fe200078e0045 */
[----:B------:R-:W1:Y:S04]  /*30450*/  LDS.128 R48, [R223+UR7] ;  /* 0x00000007df307984 */ /* 0x000e680008000c00 */
[----:B------:R-:W-:Y:S04]  /*30460*/  LDS.128 R44, [R223+UR7+0x1000] ;  /* 0x00100007df2c7984 */ /* 0x000fe80008000c00 */
[----:B------:R-:W-:Y:S04]  /*30470*/  LDS.128 R40, [R223+UR7+0x2000] ;  /* 0x00200007df287984 */ /* 0x000fe80008000c00 */
[----:B------:R-:W-:Y:S01]  /*30480*/  LDS.128 R36, [R224+UR7+0x3000] ;  /* 0x00300007e0247984 */ /* 0x000fe20008000c00 */
[----:B------:R-:W-:Y:S06]  /*30490*/  BAR.SYNC.DEFER_BLOCKING 0x0 ;  /* 0x0000000000007b1d */ /* 0x000fec0000010000 */
[----:B------:R2:W-:Y:S04]  /*304a0*/  STS.128 [R137], R28 ;  /* 0x0000001c89007388 */ /* 0x0005e80000000c00 */
[----:B------:R3:W-:Y:S04]  /*304b0*/  STS.128 [R137+0x400], R176 ;  /* 0x000400b089007388 */ /* 0x0007e80000000c00 */
[----:B------:R1:W-:Y:S04]  /*304c0*/  STS.128 [R137+0x800], R184 ;  /* 0x000800b889007388 */ /* 0x0003e80000000c00 */
[----:B------:R-:W-:Y:S01]  /*304d0*/  STS.128 [R137+0xc00], R64 ;  /* 0x000c004089007388 */ /* 0x000fe20000000c00 */
[----:B------:R-:W-:Y:S01]  /*304e0*/  BAR.SYNC.DEFER_BLOCKING 0x0 ;  /* 0x0000000000007b1d */ /* 0x000fe20000010000 */
[----:B--2---:R-:W-:Y:S01]  /*304f0*/  LEA R28, P6, R26, R135, 0x2 ;  /* 0x000000871a1c7211 */ /* 0x004fe200078c10ff */
[----:B------:R-:W-:-:S02]  /*30500*/  IMAD R31, R209, R2, RZ ;  /* 0x00000002d11f7224 */ /* 0x000fc400078e02ff */
[----:B---3--:R-:W-:Y:S01]  /*30510*/  IMAD.MOV.U32 R179, RZ, RZ, R80 ;  /* 0x000000ffffb37224 */ /* 0x008fe200078e0050 */
[-C--:B------:R-:W-:Y:S01]  /*30520*/  LEA.HI.X.SX32 R29, R26, R136.reuse, 0x2, P6 ;  /* 0x000000881a1d7211 */ /* 0x080fe200030f16ff */
[----:B------:R-:W-:Y:S01]  /*30530*/  IMAD.MOV.U32 R176, RZ, RZ, R68 ;  /* 0x000000ffffb07224 */ /* 0x000fe200078e0044 */
[CC--:B------:R-:W-:Y:S01]  /*30540*/  LEA R26, P6, R27.reuse, R135.reuse, 0x2 ;  /* 0x000000871b1a7211 */ /* 0x0c0fe200078c10ff */
[----:B------:R-:W-:Y:S02]  /*30550*/  IMAD.MOV.U32 R177, RZ, RZ, R72 ;  /* 0x000000ffffb17224 */ /* 0x000fe400078e0048 */
[----:B------:R-:W-:Y:S01]  /*30560*/  IMAD.MOV.U32 R178, RZ, RZ, R76 ;  /* 0x000000ffffb27224 */ /* 0x000fe200078e004c */
[----:B------:R-:W-:Y:S01]  /*30570*/  LEA.HI.X.SX32 R27, R27, R136, 0x2, P6 ;  /* 0x000000881b1b7211 */ /* 0x000fe200030f16ff */
[----:B------:R-:W-:Y:S01]  /*30580*/  IMAD.MOV.U32 R80, RZ, RZ, R71 ;  /* 0x000000ffff507224 */ /* 0x000fe200078e0047 */
[----:B------:R-:W-:Y:S01]  /*30590*/  LEA R30, P6, R31, R135, 0x2 ;  /* 0x000000871f1e7211 */ /* 0x000fe200078c10ff */
[----:B------:R-:W-:-:S02]  /*305a0*/  IMAD R68, R210, R2, RZ ;  /* 0x00000002d2447224 */ /* 0x000fc400078e02ff */
[----:B-1----:R-:W-:Y:S01]  /*305b0*/  IMAD R185, R211, R2, RZ ;  /* 0x00000002d3b97224 */ /* 0x002fe200078e02ff */
[----:B------:R-:W-:Y:S02]  /*305c0*/  LEA.HI.X.SX32 R31, R31, R136, 0x2, P6 ;  /* 0x000000881f1f7211 */ /* 0x000fe400030f16ff */
[----:B------:R-:W-:-:S04]  /*305d0*/  LEA R186, P6, R68, R135, 0x2 ;  /* 0x0000008744ba7211 */ /* 0x000fc800078c10ff */
[----:B------:R-:W-:Y:S01]  /*305e0*/  LEA.HI.X.SX32 R187, R68, R136, 0x2, P6 ;  /* 0x0000008844bb7211 */ /* 0x000fe200030f16ff */
[----:B------:R-:W1:Y:S01]  /*305f0*/  LDS.128 R64, [R223+UR7] ;  /* 0x00000007df407984 */ /* 0x000e620008000c00 */
[----:B------:R-:W-:-:S03]  /*30600*/  LEA R184, P6, R185, R135, 0x2 ;  /* 0x00000087b9b87211 */ /* 0x000fc600078c10ff */
[----:B------:R-:W-:Y:S01]  /*30610*/  LDS.128 R60, [R223+UR7+0x1000] ;  /* 0x00100007df3c7984 */ /* 0x000fe20008000c00 */
[-C--:B------:R-:W-:Y:S02]  /*30620*/  LEA.HI.X.SX32 R185, R185, R136.reuse, 0x2, P6 ;  /* 0x00000088b9b97211 */ /* 0x080fe400030f16ff */
[C---:B------:R-:W-:Y:S01]  /*30630*/  LEA R196, P6, R192.reuse, R135, 0x2 ;  /* 0x00000087c0c47211 */ /* 0x040fe200078c10ff */
[----:B------:R-:W-:Y:S03]  /*30640*/  LDS.128 R56, [R223+UR7+0x2000] ;  /* 0x00200007df387984 */ /* 0x000fe60008000c00 */
[----:B------:R-:W-:Y:S01]  /*30650*/  LEA.HI.X.SX32 R197, R192, R136, 0x2, P6 ;  /* 0x00000088c0c57211 */ /* 0x000fe200030f16ff */
[----:B------:R-:W-:Y:S01]  /*30660*/  LDS.128 R52, [R224+UR7+0x3000] ;  /* 0x00300007e0347984 */ /* 0x000fe20008000c00 */
[----:B------:R-:W-:Y:S02]  /*30670*/  IMAD.MOV.U32 R192, RZ, RZ, R100 ;  /* 0x000000ffffc07224 */ /* 0x000fe400078e0064 */
[----:B------:R-:W-:Y:S01]  /*30680*/  IMAD R100, R216, R2, RZ ;  /* 0x00000002d8647224 */ /* 0x000fe200078e02ff */
[----:B------:R-:W-:Y:S06]  /*30690*/  BAR.SYNC.DEFER_BLOCKING 0x0 ;  /* 0x0000000000007b1d */ /* 0x000fec0000010000 */
[----:B------:R2:W-:Y:S04]  /*306a0*/  STS.128 [R137], R176 ;  /* 0x000000b089007388 */ /* 0x0005e80000000c00 */
[----:B------:R3:W-:Y:S04]  /*306b0*/  STS.128 [R137+0x400], R180 ;  /* 0x000400b489007388 */ /* 0x0007e80000000c00 */
[----:B------:R1:W-:Y:S04]  /*306c0*/  STS.128 [R137+0x800], R188 ;  /* 0x000800bc89007388 */ /* 0x0003e80000000c00 */
[----:B------:R-:W-:Y:S01]  /*306d0*/  STS.128 [R137+0xc00], R80 ;  /* 0x000c005089007388 */ /* 0x000fe20000000c00 */
[----:B------:R-:W-:Y:S01]  /*306e0*/  BAR.SYNC.DEFER_BLOCKING 0x0 ;  /* 0x0000000000007b1d */ /* 0x000fe20000010000 */
[----:B--2---:R-:W-:-:S02]  /*306f0*/  IMAD.MOV.U32 R179, RZ, RZ, R96 ;  /* 0x000000ffffb37224 */ /* 0x004fc400078e0060 */
[----:B------:R-:W-:Y:S02]  /*30700*/  IMAD.MOV.U32 R176, RZ, RZ, R84 ;  /* 0x000000ffffb07224 */ /* 0x000fe400078e0054 */
[----:B---3--:R-:W-:Y:S02]  /*30710*/  IMAD.MOV.U32 R183, RZ, RZ, R97 ;  /* 0x000000ffffb77224 */ /* 0x008fe400078e0061 */
[----:B------:R-:W-:Y:S02]  /*30720*/  IMAD.MOV.U32 R177, RZ, RZ, R88 ;  /* 0x000000ffffb17224 */ /* 0x000fe400078e0058 */
[----:B-1----:R-:W-:Y:S02]  /*30730*/  IMAD.MOV.U32 R191, RZ, RZ, R98 ;  /* 0x000000ffffbf7224 */ /* 0x002fe400078e0062 */
[----:B------:R-:W-:Y:S02]  /*30740*/  IMAD.MOV.U32 R178, RZ, RZ, R92 ;  /* 0x000000ffffb27224 */ /* 0x000fe400078e005c */
[----:B------:R-:W-:-:S02]  /*30750*/  IMAD.MOV.U32 R180, RZ, RZ, R85 ;  /* 0x000000ffffb47224 */ /* 0x000fc400078e0055 */
[----:B------:R-:W-:Y:S02]  /*30760*/  IMAD.MOV.U32 R181, RZ, RZ, R89 ;  /* 0x000000ffffb57224 */ /* 0x000fe400078e0059 */
[----:B------:R-:W-:Y:S02]  /*30770*/  IMAD.MOV.U32 R182, RZ, RZ, R93 ;  /* 0x000000ffffb67224 */ /* 0x000fe400078e005d */
[----:B------:R-:W-:Y:S02]  /*30780*/  IMAD.MOV.U32 R188, RZ, RZ, R86 ;  /* 0x000000ffffbc7224 */ /* 0x000fe400078e0056 */
[----:B------:R-:W-:Y:S02]  /*30790*/  IMAD.MOV.U32 R189, RZ, RZ, R90 ;  /* 0x000000ffffbd7224 */ /* 0x000fe400078e005a */
[----:B------:R-:W-:Y:S01]  /*307a0*/  IMAD.MOV.U32 R190, RZ, RZ, R94 ;  /* 0x000000ffffbe7224 */ /* 0x000fe200078e005e */
[----:B------:R-:W1:Y:S01]  /*307b0*/  LDS.128 R80, [R223+UR7] ;  /* 0x00000007df507984 */ /* 0x000e620008000c00 */
[----:B------:R-:W-:-:S02]  /*307c0*/  IMAD.MOV.U32 R96, RZ, RZ, R87 ;  /* 0x000000ffff607224 */ /* 0x000fc400078e0057 */
[----:B------:R-:W-:Y:S01]  /*307d0*/  IMAD.MOV.U32 R97, RZ, RZ, R91 ;  /* 0x000000ffff617224 */ /* 0x000fe200078e005b */
[----:B------:R-:W-:Y:S01]  /*307e0*/  LDS.128 R76, [R223+UR7+0x1000] ;  /* 0x00100007df4c7984 */ /* 0x000fe20008000c00 */
[----:B------:R-:W-:Y:S02]  /*307f0*/  IMAD.MOV.U32 R98, RZ, RZ, R95 ;  /* 0x000000ffff627224 */ /* 0x000fe400078e005f */
[----:B------:R-:W-:Y:S01]  /*30800*/  IMAD R84, R213, R2, RZ ;  /* 0x00000002d5547224 */ /* 0x000fe200078e02ff */
[----:B------:R-:W-:Y:S04]  /*30810*/  LDS.128 R72, [R223+UR7+0x2000] ;  /* 0x00200007df487984 */ /* 0x000fe80008000c00 */
[----:B------:R-:W-:Y:S01]  /*30820*/  LDS.128 R68, [R224+UR7+0x3000] ;  /* 0x00300007e0447984 */ /* 0x000fe20008000c00 */
[----:B------:R-:W-:Y:S01]  /*30830*/  BAR.SYNC.DEFER_BLOCKING 0x0 ;  /* 0x0000000000007b1d */ /* 0x000fe20000010000 */
[----:B------:R-:W-:-:S04]  /*30840*/  LEA R200, P6, R84, R135, 0x2 ;  /* 0x0000008754c87211 */ /* 0x000fc800078c10ff */
[----:B------:R-:W-:Y:S01]  /*30850*/  LEA.HI.X.SX32 R201, R84, R136, 0x2, P6 ;  /* 0x0000008854c97211 */ /* 0x000fe200030f16ff */
[----:B------:R2:W-:Y:S04]  /*30860*/  STS.128 [R137], R176 ;  /* 0x000000b089007388 */ /* 0x0005e80000000c00 */
[----:B------:R3:W-:Y:S04]  /*30870*/  STS.128 [R137+0x400], R180 ;  /* 0x000400b489007388 */ /* 0x0007e80000000c00 */
[----:B------:R1:W-:Y:S04]  /*30880*/  STS.128 [R137+0x800], R188 ;  /* 0x000800bc89007388 */ /* 0x0003e80000000c00 */
[----:B------:R-:W-:Y:S01]  /*30890*/  STS.128 [R137+0xc00], R96 ;  /* 0x000c006089007388 */ /* 0x000fe20000000c00 */
[----:B------:R-:W-:Y:S01]  /*308a0*/  BAR.SYNC.DEFER_BLOCKING 0x0 ;  /* 0x0000000000007b1d */ /* 0x000fe20000010000 */
[----:B--2---:R-:W-:-:S02]  /*308b0*/  IMAD R176, R214, R2, RZ ;  /* 0x00000002d6b07224 */ /* 0x004fc400078e02ff */
[----:B------:R-:W-:Y:S02]  /*308c0*/  IMAD.MOV.U32 R179, RZ, RZ, R113 ;  /* 0x000000ffffb37224 */ /* 0x000fe400078e0071 */
[----:B---3--:R-:W-:Y:S02]  /*308d0*/  IMAD.MOV.U32 R183, RZ, RZ, R114 ;  /* 0x000000ffffb77224 */ /* 0x008fe400078e0072 */
[----:B------:R-:W-:Y:S01]  /*308e0*/  IMAD.MOV.U32 R177, RZ, RZ, R105 ;  /* 0x000000ffffb17224 */ /* 0x000fe200078e0069 */
[CC--:B-1----:R-:W-:Y:S01]  /*308f0*/  LEA R188, P6, R176.reuse, R135.reuse, 0x2 ;  /* 0x00000087b0bc7211 */ /* 0x0c2fe200078c10ff */
[----:B------:R-:W-:Y:S02]  /*30900*/  IMAD.MOV.U32 R178, RZ, RZ, R109 ;  /* 0x000000ffffb27224 */ /* 0x000fe400078e006d */
[----:B------:R-:W-:Y:S01]  /*30910*/  IMAD.MOV.U32 R180, RZ, RZ, R102 ;  /* 0x000000ffffb47224 */ /* 0x000fe200078e0066 */
[----:B------:R-:W-:Y:S01]  /*30920*/  LEA.HI.X.SX32 R189, R176, R136, 0x2, P6 ;  /* 0x00000088b0bd7211 */ /* 0x000fe200030f16ff */
[----:B------:R-:W-:Y:S01]  /*30930*/  IMAD.MOV.U32 R176, RZ, RZ, R101 ;  /* 0x000000ffffb07224 */ /* 0x000fe200078e0065 */
[----:B------:R-:W-:Y:S01]  /*30940*/  LEA R190, P6, R225, R135, 0x2 ;  /* 0x00000087e1be7211 */ /* 0x000fe200078c10ff */
[----:B------:R-:W-:-:S02]  /*30950*/  IMAD.MOV.U32 R181, RZ, RZ, R106 ;  /* 0x000000ffffb57224 */ /* 0x000fc400078e006a */
[----:B------:R-:W-:Y:S01]  /*30960*/  IMAD.MOV.U32 R182, RZ, RZ, R110 ;  /* 0x000000ffffb67224 */ /* 0x000fe200078e006e */
[----:B------:R-:W-:Y:S01]  /*30970*/  LEA.HI.X.SX32 R191, R225, R136, 0x2, P6 ;  /* 0x00000088e1bf7211 */ /* 0x000fe200030f16ff */
[----:B------:R-:W-:Y:S02]  /*30980*/  IMAD.MOV.U32 R113, RZ, RZ, R107 ;  /* 0x000000ffff717224 */ /* 0x000fe400078e006b */
[----:B------:R-:W-:Y:S02]  /*30990*/  IMAD.MOV.U32 R114, RZ, RZ, R111 ;  /* 0x000000ffff727224 */ /* 0x000fe400078e006f */
[----:B------:R-:W-:Y:S01]  /*309a0*/  IMAD.MOV.U32 R107, RZ, RZ, R129 ;  /* 0x000000ffff6b7224 */ /* 0x000fe200078e0081 */
[----:B------:R-:W1:Y:S01]  /*309b0*/  LDS.128 R84, [R223+UR7] ;  /* 0x00000007df547984 */ /* 0x000e620008000c00 */
        /* <DEDUP_REMOVED lines=8> */
[----:B------:R-:W-:Y:S01]  /*30a40*/  LDS.128 R96, [R224+UR7+0x3000] ;  /* 0x00300007e0607984 */ /* 0x000fe20008000c00 */
[----:B------:R-:W-:Y:S02]  /*30a50*/  IMAD.MOV.U32 R110, RZ, RZ, R126 ;  /* 0x000000ffff6e7224 */ /* 0x000fe400078e007e */
[----:B------:R-:W-:Y:S01]  /*30a60*/  IMAD.MOV.U32 R129, RZ, RZ, R123 ;  /* 0x000000ffff817224 */ /* 0x000fe200078e007b */
[----:B------:R-:W-:Y:S01]  /*30a70*/  BAR.SYNC.DEFER_BLOCKING 0x0 ;  /* 0x0000000000007b1d */ /* 0x000fe20000010000 */
[----:B------:R-:W-:-:S05]  /*30a80*/  IMAD.MOV.U32 R130, RZ, RZ, R127 ;  /* 0x000000ffff827224 */ /* 0x000fca00078e007f */
[----:B------:R2:W-:Y:S04]  /*30a90*/  STS.128 [R137], R192 ;  /* 0x000000c089007388 */ /* 0x0005e80000000c00 */
[----:B------:R-:W-:Y:S04]  /*30aa0*/  STS.128 [R137+0x400], R176 ;  /* 0x000400b089007388 */ /* 0x000fe80000000c00 */
[----:B------:R-:W-:Y:S04]  /*30ab0*/  STS.128 [R137+0x800], R180 ;  /* 0x000800b489007388 */ /* 0x000fe80000000c00 */
[----:B------:R-:W-:Y:S01]  /*30ac0*/  STS.128 [R137+0xc00], R112 ;  /* 0x000c007089007388 */ /* 0x000fe20000000c00 */
[----:B------:R-:W-:Y:S01]  /*30ad0*/  BAR.SYNC.DEFER_BLOCKING 0x0 ;  /* 0x0000000000007b1d */ /* 0x000fe20000010000 */
[----:B--2---:R-:W-:-:S04]  /*30ae0*/  LEA R192, P6, R100, R135, 0x2 ;  /* 0x0000008764c07211 */ /* 0x004fc800078c10ff */
[----:B------:R-:W-:Y:S01]  /*30af0*/  LEA.HI.X.SX32 R193, R100, R136, 0x2, P6 ;  /* 0x0000008864c17211 */ /* 0x000fe200030f16ff */
[----:B------:R-:W-:Y:S01]  /*30b00*/  IMAD.MOV.U32 R100, RZ, RZ, R116 ;  /* 0x000000ffff647224 */ /* 0x000fe200078e0074 */
[----:B------:R-:W-:Y:S01]  /*30b10*/  ISETP.LT.AND P6, PT, R0, UR15, !P0 ;  /* 0x0000000f00007c0c */ /* 0x000fe2000c7c1270 */
[----:B------:R-:W2:Y:S04]  /*30b20*/  LDS.128 R112, [R223+UR7] ;  /* 0x00000007df707984 */ /* 0x000ea80008000c00 */
[----:B------:R-:W-:Y:S04]  /*30b30*/  LDS.128 R116, [R223+UR7+0x1000] ;  /* 0x00100007df747984 */ /* 0x000fe80008000c00 */
[----:B------:R-:W-:Y:S04]  /*30b40*/  LDS.128 R120, [R223+UR7+0x2000] ;  /* 0x00200007df787984 */ /* 0x000fe80008000c00 */
[----:B------:R-:W-:Y:S01]  /*30b50*/  LDS.128 R124, [R224+UR7+0x3000] ;  /* 0x00300007e07c7984 */ /* 0x000fe20008000c00 */
[----:B------:R-:W-:Y:S06]  /*30b60*/  BAR.SYNC.DEFER_BLOCKING 0x0 ;  /* 0x0000000000007b1d */ /* 0x000fec0000010000 */
[----:B------:R-:W-:Y:S04]  /*30b70*/  STS.128 [R137], R100 ;  /* 0x0000006489007388 */ /* 0x000fe80000000c00 */
[----:B------:R-:W-:Y:S04]  /*30b80*/  STS.128 [R137+0x400], R104 ;  /* 0x0004006889007388 */ /* 0x000fe80000000c00 */
[----:B------:R-:W-:Y:S04]  /*30b90*/  STS.128 [R137+0x800], R108 ;  /* 0x0008006c89007388 */ /* 0x000fe80000000c00 */
[----:B------:R-:W-:Y:S01]  /*30ba0*/  STS.128 [R137+0xc00], R128 ;  /* 0x000c008089007388 */ /* 0x000fe20000000c00 */
[----:B------:R-:W-:Y:S06]  /*30bb0*/  BAR.SYNC.DEFER_BLOCKING 0x0 ;  /* 0x0000000000007b1d */ /* 0x000fec0000010000 */
[----:B------:R-:W-:Y:S01]  /*30bc0*/  @P6 STG.E desc[UR22][R146.64], R160 ;  /* 0x000000a092006986 */ /* 0x000fe2000c101916 */
[----:B------:R-:W-:-:S03]  /*30bd0*/  ISETP.LT.AND P6, PT, R134, UR15, !P0 ;  /* 0x0000000f86007c0c */ /* 0x000fc6000c7c1270 */
[----:B------:R-:W-:Y:S01]  /*30be0*/  @P3 STG.E desc[UR22][R144.64], R161 ;  /* 0x000000a190003986 */ /* 0x000fe2000c101916 */
[----:B------:R-:W-:-:S03]  /*30bf0*/  ISETP.LT.AND P3, PT, R133, UR15, !P0 ;  /* 0x0000000f85007c0c */ /* 0x000fc6000c761270 */
[----:B------:R-:W-:Y:S01]  /*30c00*/  @P2 STG.E desc[UR22][R142.64], R162 ;  /* 0x000000a28e002986 */ /* 0x000fe2000c101916 */
[----:B------:R-:W-:-:S03]  /*30c10*/  ISETP.LT.AND P2, PT, R132, UR15, !P0 ;  /* 0x0000000f84007c0c */ /* 0x000fc6000c741270 */
[----:B------:R-:W-:Y:S01]  /*30c20*/  @P4 STG.E desc[UR22][R140.64], R163 ;  /* 0x000000a38c004986 */ /* 0x000fe2000c101916 */
[----:B------:R-:W-:Y:S01]  /*30c30*/  ISETP.LT.AND P4, PT, R3, UR15, !P0 ;  /* 0x0000000f03007c0c */ /* 0x000fe2000c781270 */
[----:B------:R-:W-:Y:S02]  /*30c40*/  IMAD R3, R217, R2, RZ ;  /* 0x00000002d9037224 */ /* 0x000fe400078e02ff */
[----:B------:R-:W-:Y:S01]  /*30c50*/  @P5 STG.E desc[UR22][R138.64], R172 ;  /* 0x000000ac8a005986 */ /* 0x000fe2000c101916 */
[----:B------:R-:W-:-:S03]  /*30c60*/  ISETP.LT.AND P5, PT, R198, UR15, !P0 ;  /* 0x0000000fc6007c0c */ /* 0x000fc6000c7a1270 */
[----:B------:R-:W-:Y:S01]  /*30c70*/  @P6 STG.E desc[UR22][R8.64], R173 ;  /* 0x000000ad08006986 */ /* 0x000fe2000c101916 */
[----:B------:R-:W-:-:S03]  /*30c80*/  ISETP.LT.AND P6, PT, R199, UR15, !P0 ;  /* 0x0000000fc7007c0c */ /* 0x000fc6000c7c1270 */
[----:B------:R-:W-:Y:S01]  /*30c90*/  @P3 STG.E desc[UR22][R4.64], R174 ;  /* 0x000000ae04003986 */ /* 0x000fe2000c101916 */
[----:B------:R-:W-:-:S03]  /*30ca0*/  ISETP.LT.AND P3, PT, R202, UR15, !P0 ;  /* 0x0000000fca007c0c */ /* 0x000fc6000c761270 */
[----:B------:R-:W-:Y:S01]  /*30cb0*/  @P2 STG.E desc[UR22][R10.64], R175 ;  /* 0x000000af0a002986 */ /* 0x000fe2000c101916 */
[----:B------:R-:W-:-:S03]  /*30cc0*/  ISETP.LT.AND P2, PT, R203, UR15, !P0 ;  /* 0x0000000fcb007c0c */ /* 0x000fc6000c741270 */
[----:B------:R3:W-:Y:S01]  /*30cd0*/  @P4 STG.E desc[UR22][R6.64], R48 ;  /* 0x0000003006004986 */ /* 0x0007e2000c101916 */
[----:B------:R-:W-:-:S03]  /*30ce0*/  ISETP.LT.AND P4, PT, R204, UR15, !P0 ;  /* 0x0000000fcc007c0c */ /* 0x000fc6000c781270 */
[----:B------:R-:W-:Y:S01]  /*30cf0*/  @P5 STG.E desc[UR22][R12.64], R49 ;  /* 0x000000310c005986 */ /* 0x000fe2000c101916 */
[----:B------:R-:W-:-:S03]  /*30d00*/  ISETP.LT.AND P5, PT, R205, UR15, !P0 ;  /* 0x0000000fcd007c0c */ /* 0x000fc6000c7a1270 */
[----:B------:R-:W-:Y:S01]  /*30d10*/  @P6 STG.E desc[UR22][R16.64], R50 ;  /* 0x0000003210006986 */ /* 0x000fe2000c101916 */
[----:B------:R-:W-:-:S03]  /*30d20*/  ISETP.LT.AND P6, PT, R206, UR15, !P0 ;  /* 0x0000000fce007c0c */ /* 0x000fc6000c7c1270 */
[----:B------:R-:W-:Y:S01]  /*30d30*/  @P3 STG.E desc[UR22][R14.64], R51 ;  /* 0x000000330e003986 */ /* 0x000fe2000c101916 */
[----:B------:R-:W-:Y:S02]  /*30d40*/  ISETP.LT.AND P3, PT, R207, UR15, !P0 ;  /* 0x0000000fcf007c0c */ /* 0x000fe4000c761270 */
[----:B---3--:R-:W-:Y:S01]  /*30d50*/  LOP3.LUT R6, R0, 0x84, RZ, 0xfc, !PT ;  /* 0x0000008400067812 */ /* 0x008fe200078efcff */
[----:B------:R-:W-:Y:S01]  /*30d60*/  @P2 STG.E desc[UR22][R18.64], R64 ;  /* 0x0000004012002986 */ /* 0x000fe2000c101916 */
[----:B------:R-:W-:-:S03]  /*30d70*/  ISETP.LT.AND P2, PT, R208, UR15, !P0 ;  /* 0x0000000fd0007c0c */ /* 0x000fc6000c741270 */
[----:B------:R-:W-:Y:S01]  /*30d80*/  @P4 STG.E desc[UR22][R22.64], R65 ;  /* 0x0000004116004986 */ /* 0x000fe2000c101916 */
[----:B------:R-:W-:Y:S01]  /*30d90*/  ISETP.LT.AND P4, PT, R209, UR4, !P0 ;  /* 0x00000004d1007c0c */ /* 0x000fe2000c781270 */
[----:B------:R-:W3:Y:S02]  /*30da0*/  LDCU UR4, c[0x0][0x39c] ;  /* 0x00007380ff0477ac */ /* 0x000ee40008000800 */
[----:B------:R-:W-:Y:S01]  /*30db0*/  @P5 STG.E desc[UR22][R20.64], R66 ;  /* 0x0000004214005986 */ /* 0x000fe2000c101916 */
[----:B------:R-:W-:Y:S01]  /*30dc0*/  ISETP.LT.AND P5, PT, R210, UR5, !P0 ;  /* 0x00000005d2007c0c */ /* 0x000fe2000c7a1270 */
[----:B------:R-:W1:Y:S02]  /*30dd0*/  LDCU UR5, c[0x0][0x39c] ;  /* 0x00007380ff0577ac */ /* 0x000e640008000800 */
[----:B------:R-:W-:Y:S01]  /*30de0*/  @P6 STG.E desc[UR22][R24.64], R67 ;  /* 0x0000004318006986 */ /* 0x000fe2000c101916 */
[----:B------:R-:W-:Y:S01]  /*30df0*/  ISETP.LT.AND P6, PT, R211, UR6, !P0 ;  /* 0x00000006d3007c0c */ /* 0x000fe2000c7c1270 */
[----:B------:R-:W2:Y:S02]  /*30e00*/  LDCU UR6, c[0x0][0x39c] ;  /* 0x00007380ff0677ac */ /* 0x000ea40008000800 */
[----:B------:R-:W-:Y:S01]  /*30e10*/  @P3 STG.E desc[UR22][R28.64], R80 ;  /* 0x000000501c003986 */ /* 0x000fe2000c101916 */
[----:B----4-:R-:W-:Y:S01]  /*30e20*/  ISETP.LT.AND P3, PT, R212, UR8, !P0 ;  /* 0x00000008d4007c0c */ /* 0x010fe2000c761270 */
[----:B------:R-:W4:Y:S02]  /*30e30*/  LDCU UR8, c[0x0][0x39c] ;  /* 0x00007380ff0877ac */ /* 0x000f240008000800 */
[----:B------:R-:W-:Y:S01]  /*30e40*/  @P2 STG.E desc[UR22][R26.64], R81 ;  /* 0x000000511a002986 */ /* 0x000fe2000c101916 */
[----:B------:R-:W-:Y:S01]  /*30e50*/  ISETP.LT.AND P2, PT, R213, UR9, !P0 ;  /* 0x00000009d5007c0c */ /* 0x000fe2000c741270 */
[----:B------:R-:W4:Y:S02]  /*30e60*/  LDCU UR9, c[0x0][0x39c] ;  /* 0x00007380ff0977ac */ /* 0x000f240008000800 */
[----:B------:R-:W-:Y:S01]  /*30e70*/  @P4 STG.E desc[UR22][R30.64], R82 ;  /* 0x000000521e004986 */ /* 0x000fe2000c101916 */
[----:B---3--:R-:W-:Y:S01]  /*30e80*/  ISETP.LT.AND P4, PT, R214, UR4, !P0 ;  /* 0x00000004d6007c0c */ /* 0x008fe2000c781270 */
[----:B------:R-:W3:Y:S02]  /*30e90*/  LDCU UR4, c[0x0][0x39c] ;  /* 0x00007380ff0477ac */ /* 0x000ee40008000800 */
[----:B------:R-:W-:Y:S01]  /*30ea0*/  @P5 STG.E desc[UR22][R186.64], R83 ;  /* 0x00000053ba005986 */ /* 0x000fe2000c101916 */
[----:B-1----:R-:W-:Y:S01]  /*30eb0*/  ISETP.LT.AND P5, PT, R215, UR5, !P0 ;  /* 0x00000005d7007c0c */ /* 0x002fe2000c7a1270 */
[----:B------:R-:W1:Y:S02]  /*30ec0*/  LDCU UR5, c[0x0][0x39c] ;  /* 0x00007380ff0577ac */ /* 0x000e640008000800 */
[----:B------:R-:W1:Y:S04]  /*30ed0*/  LDS.128 R12, [R223+UR7] ;  /* 0x00000007df0c7984 */ /* 0x000e680008000c00 */
[----:B------:R-:W-:Y:S01]  /*30ee0*/  @P6 STG.E desc[UR22][R184.64], R84 ;  /* 0x00000054b8006986 */ /* 0x000fe2000c101916 */
[----:B--2---:R-:W-:Y:S01]  /*30ef0*/  ISETP.LT.AND P6, PT, R216, UR6, !P0 ;  /* 0x00000006d8007c0c */ /* 0x004fe2000c7c1270 */
[----:B------:R-:W2:Y:S02]  /*30f00*/  LDCU UR6, c[0x0][0x39c] ;  /* 0x00007380ff0677ac */ /* 0x000ea40008000800 */
[----:B------:R-:W-:Y:S01]  /*30f10*/  @P3 STG.E desc[UR22][R196.64], R85 ;  /* 0x00000055c4003986 */ /* 0x000fe2000c101916 */
[----:B----4-:R-:W-:Y:S01]  /*30f20*/  ISETP.LT.AND P3, PT, R217, UR8, !P0 ;  /* 0x00000008d9007c0c */ /* 0x010fe2000c761270 */
[----:B------:R-:W4:Y:S02]  /*30f30*/  LDCU UR8, c[0x0][0x39c] ;  /* 0x00007380ff0877ac */ /* 0x000f240008000800 */
[----:B------:R-:W-:Y:S01]  /*30f40*/  @P2 STG.E desc[UR22][R200.64], R86 ;  /* 0x00000056c8002986 */ /* 0x000fe2000c101916 */
[----:B------:R-:W-:-:S03]  /*30f50*/  LEA R4, P2, R3, R135, 0x2 ;  /* 0x0000008703047211 */ /* 0x000fc600078410ff */
[----:B------:R-:W-:Y:S01]  /*30f60*/  @P4 STG.E desc[UR22][R188.64], R87 ;  /* 0x00000057bc004986 */ /* 0x000fe2000c101916 */
[C---:B---3--:R-:W-:Y:S01]  /*30f70*/  ISETP.LT.AND P4, PT, R218.reuse, UR4, !P0 ;  /* 0x00000004da007c0c */ /* 0x048fe2000c781270 */
[----:B------:R-:W3:Y:S01]  /*30f80*/  LDCU UR4, c[0x0][0x39c] ;  /* 0x00007380ff0477ac */ /* 0x000ee20008000800 */
[----:B------:R-:W-:Y:S01]  /*30f90*/  IMAD R218, R218, R2, RZ ;  /* 0x00000002dada7224 */ /* 0x000fe200078e02ff */
[----:B------:R-:W-:Y:S01]  /*30fa0*/  @P5 STG.E desc[UR22][R190.64], R112 ;  /* 0x00000070be005986 */ /* 0x000fe2000c101916 */
[----:B------:R-:W-:Y:S02]  /*30fb0*/  LEA.HI.X.SX32 R5, R3, R136, 0x2, P2 ;  /* 0x0000008803057211 */ /* 0x000fe400010f16ff */
[----:B------:R-:W-:Y:S01]  /*30fc0*/  ISETP.LT.AND P2, PT, R6, UR9, !P0 ;  /* 0x0000000906007c0c */ /* 0x000fe2000c741270 */
[----:B------:R-:W-:Y:S01]  /*30fd0*/  @P6 STG.E desc[UR22][R192.64], R113 ;  /* 0x00000071c0006986 */ /* 0x000fe2000c101916 */
[C---:B-1----:R-:W-:Y:S01]  /*30fe0*/  ISETP.LT.AND P6, PT, R219.reuse, UR5, !P0 ;  /* 0x00000005db007c0c */ /* 0x042fe2000c7c1270 */
[----:B------:R-:W1:Y:S01]  /*30ff0*/  LDCU UR5, c[0x0][0x39c] ;  /* 0x00007380ff0577ac */ /* 0x000e620008000800 */
[----:B------:R-:W-:Y:S01]  /*31000*/  LEA R6, P5, R218, R135, 0x2 ;  /* 0x00000087da067211 */ /* 0x000fe200078a10ff */
[----:B------:R-:W-:Y:S01]  /*31010*/  IMAD R219, R219, R2, RZ ;  /* 0x00000002dbdb7224 */ /* 0x000fe200078e02ff */
[----:B------:R1:W-:Y:S01]  /*31020*/  @P3 STG.E desc[UR22][R4.64], R114 ;  /* 0x0000007204003986 */ /* 0x0003e2000c101916 */
[----:B------:R-:W-:-:S02]  /*31030*/  LOP3.LUT R3, R0, 0x80, RZ, 0xfc, !PT ;  /* 0x0000008000037812 */ /* 0x000fc400078efcff */
[----:B------:R-:W-:Y:S01]  /*31040*/  LEA.HI.X.SX32 R7, R218, R136, 0x2, P5 ;  /* 0x00000088da077211 */ /* 0x000fe200028f16ff */
[----:B------:R-:W4:Y:S01]  /*31050*/  LDS.128 R16, [R223+UR7+0x1000] ;  /* 0x00100007df107984 */ /* 0x000f220008000c00 */
[C---:B--2---:R-:W-:Y:S01]  /*31060*/  ISETP.LT.AND P5, PT, R220.reuse, UR6, !P0 ;  /* 0x00000006dc007c0c */ /* 0x044fe2000c7a1270 */
[-C--:B------:R-:W-:Y:S01]  /*31070*/  IMAD R220, R220, R2.reuse, RZ ;  /* 0x00000002dcdc7224 */ /* 0x080fe200078e02ff */
[-C--:B------:R-:W-:Y:S01]  /*31080*/  LEA R8, P3, R219, R135.reuse, 0x2 ;  /* 0x00000087db087211 */ /* 0x080fe200078610ff */
[----:B------:R-:W2:Y:S01]  /*31090*/  LDCU UR6, c[0x0][0x39c] ;  /* 0x00007380ff0677ac */ /* 0x000ea20008000800 */
[----:B------:R2:W-:Y:S01]  /*310a0*/  @P4 STG.E desc[UR22][R6.64], R115 ;  /* 0x0000007306004986 */ /* 0x0005e2000c101916 */
[C---:B---3--:R-:W-:Y:S01]  /*310b0*/  ISETP.LT.AND P4, PT, R221.reuse, UR4, !P0 ;  /* 0x00000004dd007c0c */ /* 0x048fe2000c781270 */
[----:B------:R-:W-:Y:S01]  /*310c0*/  IMAD R221, R221, R2, RZ ;  /* 0x00000002dddd7224 */ /* 0x000fe200078e02ff */
[-C--:B------:R-:W-:Y:S01]  /*310d0*/  LEA.HI.X.SX32 R9, R219, R136.reuse, 0x2, P3 ;  /* 0x00000088db097211 */ /* 0x080fe200018f16ff */
[----:B------:R-:W3:Y:S01]  /*310e0*/  LDCU UR4, c[0x0][0x39c] ;  /* 0x00007380ff0477ac */ /* 0x000ee20008000800 */
[CC--:B------:R-:W-:Y:S01]  /*310f0*/  LEA R10, P3, R220.reuse, R135.reuse, 0x2 ;  /* 0x00000087dc0a7211 */ /* 0x0c0fe200078610ff */
[----:B------:R-:W-:Y:S03]  /*31100*/  LDS.128 R224, [R224+UR7+0x3000] ;  /* 0x00300007e0e07984 */ /* 0x000fe60008000c00 */
[----:B------:R-:W-:Y:S01]  /*31110*/  LEA.HI.X.SX32 R11, R220, R136, 0x2, P3 ;  /* 0x00000088dc0b7211 */ /* 0x000fe200018f16ff */
[----:B------:R3:W-:Y:S01]  /*31120*/  @P6 STG.E desc[UR22][R8.64], R12 ;  /* 0x0000000c08006986 */ /* 0x0007e2000c101916 */
[C---:B-1----:R-:W-:Y:S01]  /*31130*/  ISETP.LT.AND P3, PT, R222.reuse, UR5, !P0 ;  /* 0x00000005de007c0c */ /* 0x042fe2000c761270 */
[----:B------:R-:W-:Y:S01]  /*31140*/  IMAD R222, R222, R2, RZ ;  /* 0x00000002dede7224 */ /* 0x000fe200078e02ff */
[----:B------:R-:W1:Y:S01]  /*31150*/  LDCU UR5, c[0x0][0x39c] ;  /* 0x00007380ff0577ac */ /* 0x000e620008000800 */
[-C--:B------:R-:W-:Y:S01]  /*31160*/  LEA R4, P6, R221, R135.reuse, 0x2 ;  /* 0x00000087dd047211 */ /* 0x080fe200078c10ff */
[----:B------:R1:W-:Y:S02]  /*31170*/  @P5 STG.E desc[UR22][R10.64], R13 ;  /* 0x0000000d0a005986 */ /* 0x0003e4000c101916 */
[----:B--2---:R-:W-:-:S02]  /*31180*/  LEA R6, P5, R222, R135, 0x2 ;  /* 0x00000087de067211 */ /* 0x004fc400078a10ff */
[-C--:B------:R-:W-:Y:S02]  /*31190*/  LEA.HI.X.SX32 R5, R221, R136.reuse, 0x2, P6 ;  /* 0x00000088dd057211 */ /* 0x080fe400030f16ff */
[----:B------:R-:W-:Y:S02]  /*311a0*/  LEA.HI.X.SX32 R7, R222, R136, 0x2, P5 ;  /* 0x00000088de077211 */ /* 0x000fe400028f16ff */
[C---:B------:R-:W-:Y:S01]  /*311b0*/  ISETP.LT.AND P6, PT, R3.reuse, UR6, !P0 ;  /* 0x0000000603007c0c */ /* 0x040fe2000c7c1270 */
[----:B------:R-:W-:Y:S01]  /*311c0*/  IMAD R3, R3, R2, RZ ;  /* 0x0000000203037224 */ /* 0x000fe200078e02ff */
[C---:B---3--:R-:W-:Y:S01]  /*311d0*/  LOP3.LUT R8, R0.reuse, 0x88, RZ, 0xfc, !PT ;  /* 0x0000008800087812 */ /* 0x048fe200078efcff */
[----:B------:R2:W-:Y:S01]  /*311e0*/  @P4 STG.E desc[UR22][R4.64], R14 ;  /* 0x0000000e04004986 */ /* 0x0005e2000c101916 */
[----:B------:R-:W-:Y:S01]  /*311f0*/  LOP3.LUT R9, R0, 0x8c, RZ, 0xfc, !PT ;  /* 0x0000008c00097812 */ /* 0x000fe200078efcff */
[----:B------:R-:W3:Y:S01]  /*31200*/  LDCU UR6, c[0x0][0x39c] ;  /* 0x00007380ff0677ac */ /* 0x000ee20008000800 */
[----:B------:R-:W-:Y:S01]  /*31210*/  ISETP.LT.AND P5, PT, R8, UR4, !P0 ;  /* 0x0000000408007c0c */ /* 0x000fe2000c7a1270 */
[----:B------:R3:W-:Y:S01]  /*31220*/  @P3 STG.E desc[UR22][R6.64], R15 ;  /* 0x0000000f06003986 */ /* 0x0007e2000c101916 */
[-C--:B------:R-:W-:Y:S01]  /*31230*/  LEA R8, P3, R3, R135.reuse, 0x2 ;  /* 0x0000008703087211 */ /* 0x080fe200078610ff */
[----:B------:R-:W4:Y:S01]  /*31240*/  LDCU UR4, c[0x0][0x39c] ;  /* 0x00007380ff0477ac */ /* 0x000f220008000800 */
[----:B-1----:R-:W-:Y:S01]  /*31250*/  ISETP.LT.AND P4, PT, R9, UR5, !P0 ;  /* 0x0000000509007c0c */ /* 0x002fe2000c781270 */
[----:B------:R-:W1:Y:S01]  /*31260*/  LDS.128 R220, [R223+UR7+0x2000] ;  /* 0x00200007dfdc7984 */ /* 0x000e620008000c00 */
[----:B------:R-:W-:Y:S01]  /*31270*/  LEA.HI.X.SX32 R9, R3, R136, 0x2, P3 ;  /* 0x0000008803097211 */ /* 0x000fe200018f16ff */
[----:B------:R-:W4:Y:S01]  /*31280*/  LDCU UR5, c[0x0][0x39c] ;  /* 0x00007380ff0577ac */ /* 0x000f220008000800 */
[----:B------:R-:W-:Y:S01]  /*31290*/  LOP3.LUT R10, R0, 0x90, RZ, 0xfc, !PT ;  /* 0x00000090000a7812 */ /* 0x000fe200078efcff */
[----:B--2---:R-:W-:Y:S01]  /*312a0*/  IMAD R5, R2, 0x4, R3 ;  /* 0x0000000402057824 */ /* 0x004fe200078e0203 */
[C---:B------:R-:W-:Y:S01]  /*312b0*/  LOP3.LUT R11, R0.reuse, 0x94, RZ, 0xfc, !PT ;  /* 0x00000094000b7812 */ /* 0x040fe200078efcff */
[----:B------:R2:W-:Y:S01]  /*312c0*/  @P6 STG.E desc[UR22][R8.64], R156 ;  /* 0x0000009c08006986 */ /* 0x0005e2000c101916 */
[----:B------:R-:W-:Y:S01]  /*312d0*/  LOP3.LUT R12, R0, 0xc8, RZ, 0xfc, !PT ;  /* 0x000000c8000c7812 */ /* 0x000fe200078efcff */
[----:B------:R-:W-:Y:S01]  /*312e0*/  IMAD R3, R2, 0x4, R5 ;  /* 0x0000000402037824 */ /* 0x000fe200078e0205 */
[----:B------:R-:W-:-:S02]  /*312f0*/  LEA R4, P3, R5, R135, 0x2 ;  /* 0x0000008705047211 */ /* 0x000fc400078610ff */
[----:B------:R-:W-:Y:S01]  /*31300*/  LOP3.LUT R14, R0, 0x1f4, RZ, 0xfc, !PT ;  /* 0x000001f4000e7812 */ /* 0x000fe200078efcff */
[----:B------:R-:W-:Y:S01]  /*31310*/  IMAD R13, R2, 0x4, R3 ;  /* 0x00000004020d7824 */ /* 0x000fe200078e0203 */
[-C--:B---3--:R-:W-:Y:S02]  /*31320*/  LEA R6, P6, R3, R135.reuse, 0x2 ;  /* 0x0000008703067211 */ /* 0x088fe400078c10ff */
[-C--:B------:R-:W-:Y:S02]  /*31330*/  LEA.HI.X.SX32 R5, R5, R136.reuse, 0x2, P3 ;  /* 0x0000008805057211 */ /* 0x080fe400018f16ff */
[----:B----4-:R-:W-:Y:S02]  /*31340*/  ISETP.LT.AND P3, PT, R10, UR8, !P0 ;  /* 0x000000080a007c0c */ /* 0x010fe4000c761270 */
[----:B------:R-:W-:Y:S01]  /*31350*/  LEA.HI.X.SX32 R7, R3, R136, 0x2, P6 ;  /* 0x0000008803077211 */ /* 0x000fe200030f16ff */
[----:B------:R3:W-:Y:S01]  /*31360*/  @P2 STG.E desc[UR22][R4.64], R157 ;  /* 0x0000009d04002986 */ /* 0x0007e2000c101916 */
[----:B------:R-:W-:-:S02]  /*31370*/  LEA R10, P6, R13, R135, 0x2 ;  /* 0x000000870d0a7211 */ /* 0x000fc400078c10ff */
[----:B------:R-:W-:Y:S01]  /*31380*/  ISETP.LT.AND P2, PT, R11, UR4, !P0 ;  /* 0x000000040b007c0c */ /* 0x000fe2000c741270 */
[----:B------:R-:W4:Y:S01]  /*31390*/  LDCU UR4, c[0x0][0x39c] ;  /* 0x00007380ff0477ac */ /* 0x000f220008000800 */
[----:B------:R-:W-:Y:S01]  /*313a0*/  LOP3.LUT R3, R0, 0x98, RZ, 0xfc, !PT ;  /* 0x0000009800037812 */ /* 0x000fe200078efcff */
[----:B------:R1:W-:Y:S01]  /*313b0*/  @P5 STG.E desc[UR22][R6.64], R158 ;  /* 0x0000009e06005986 */ /* 0x0003e2000c101916 */
[----:B------:R-:W-:Y:S01]  /*313c0*/  LEA.HI.X.SX32 R11, R13, R136, 0x2, P6 ;  /* 0x000000880d0b7211 */ /* 0x000fe200030f16ff */
[----:B------:R-:W-:Y:S01]  /*313d0*/  IMAD R13, R2, 0x4, R13 ;  /* 0x00000004020d7824 */ /* 0x000fe200078e020d */
[----:B------:R-:W-:Y:S01]  /*313e0*/  ISETP.LT.AND P5, PT, R3, UR5, !P0 ;  /* 0x0000000503007c0c */ /* 0x000fe2000c7a1270 */
[----:B------:R-:W4:Y:S01]  /*313f0*/  LDCU UR5, c[0x0][0x39c] ;  /* 0x00007380ff0577ac */ /* 0x000f220008000800 */
[----:B--2---:R-:W-:Y:S01]  /*31400*/  LOP3.LUT R9, R0, 0x9c, RZ, 0xfc, !PT ;  /* 0x0000009c00097812 */ /* 0x004fe200078efcff */
[----:B------:R2:W-:Y:S01]  /*31410*/  @P4 STG.E desc[UR22][R10.64], R159 ;  /* 0x0000009f0a004986 */ /* 0x0005e2000c101916 */
[----:B------:R-:W-:Y:S01]  /*31420*/  IMAD R3, R2, 0x4, R13 ;  /* 0x0000000402037824 */ /* 0x000fe200078e020d */
[----:B---3--:R-:W-:-:S04]  /*31430*/  LEA R4, P4, R13, R135, 0x2 ;  /* 0x000000870d047211 */ /* 0x008fc800078810ff */
[-C--:B------:R-:W-:Y:S02]  /*31440*/  LEA.HI.X.SX32 R5, R13, R136.reuse, 0x2, P4 ;  /* 0x000000880d057211 */ /* 0x080fe400020f16ff */
[-C--:B------:R-:W-:Y:S02]  /*31450*/  LEA R8, P6, R3, R135.reuse, 0x2 ;  /* 0x0000008703087211 */ /* 0x080fe400078c10ff */
[----:B------:R-:W-:Y:S01]  /*31460*/  ISETP.LT.AND P4, PT, R9, UR6, !P0 ;  /* 0x0000000609007c0c */ /* 0x000fe2000c781270 */
[----:B------:R-:W3:Y:S01]  /*31470*/  LDCU UR6, c[0x0][0x39c] ;  /* 0x00007380ff0677ac */ /* 0x000ee20008000800 */
[-C--:B------:R-:W-:Y:S01]  /*31480*/  LEA.HI.X.SX32 R9, R3, R136.reuse, 0x2, P6 ;  /* 0x0000008803097211 */ /* 0x080fe200030f16ff */
[----:B------:R-:W-:Y:S01]  /*31490*/  IMAD R3, R2, 0x4, R3 ;  /* 0x0000000402037824 */ /* 0x000fe200078e0203 */
[C---:B-1----:R-:W-:Y:S01]  /*314a0*/  LOP3.LUT R6, R0.reuse, 0xa0, RZ, 0xfc, !PT ;  /* 0x000000a000067812 */ /* 0x042fe200078efcff */
[----:B------:R1:W-:Y:S01]  /*314b0*/  @P3 STG.E desc[UR22][R4.64], R168 ;  /* 0x000000a804003986 */ /* 0x0003e2000c101916 */
[----:B--2---:R-:W-:Y:S01]  /*314c0*/  LOP3.LUT R10, R0, 0xa4, RZ, 0xfc, !PT ;  /* 0x000000a4000a7812 */ /* 0x004fe200078efcff */
[----:B------:R-:W-:Y:S01]  /*314d0*/  IMAD R11, R2, 0x4, R3 ;  /* 0x00000004020b7824 */ /* 0x000fe200078e0203 */
[----:B----4-:R-:W-:Y:S01]  /*314e0*/  ISETP.LT.AND P3, PT, R6, UR4, !P0 ;  /* 0x0000000406007c0c */ /* 0x010fe2000c761270 */
[----:B------:R2:W-:Y:S01]  /*314f0*/  @P2 STG.E desc[UR22][R8.64], R169 ;  /* 0x000000a908002986 */ /* 0x0005e2000c101916 */
[CC--:B------:R-:W-:Y:S01]  /*31500*/  LEA R6, P2, R3.reuse, R135.reuse, 0x2 ;  /* 0x0000008703067211 */ /* 0x0c0fe200078410ff */
[----:B------:R-:W4:Y:S03]  /*31510*/  LDCU UR4, c[0x0][0x39c] ;  /* 0x00007380ff0477ac */ /* 0x000f260008000800 */
[-C--:B------:R-:W-:Y:S01]  /*31520*/  LEA.HI.X.SX32 R7, R3, R136.reuse, 0x2, P2 ;  /* 0x0000008803077211 */ /* 0x080fe200010f16ff */
[----:B------:R-:W-:Y:S01]  /*31530*/  IMAD R3, R2, 0x4, R11 ;  /* 0x0000000402037824 */ /* 0x000fe200078e020b */
[----:B------:R-:W-:Y:S01]  /*31540*/  ISETP.LT.AND P2, PT, R10, UR5, !P0 ;  /* 0x000000050a007c0c */ /* 0x000fe2000c741270 */
[----:B------:R-:W4:Y:S01]  /*31550*/  LDCU UR5, c[0x0][0x39c] ;  /* 0x00007380ff0577ac */ /* 0x000f220008000800 */
[----:B-1----:R-:W-:Y:S01]  /*31560*/  LOP3.LUT R5, R0, 0xa8, RZ, 0xfc, !PT ;  /* 0x000000a800057812 */ /* 0x002fe200078efcff */
[----:B------:R1:W-:Y:S01]  /*31570*/  @P5 STG.E desc[UR22][R6.64], R170 ;  /* 0x000000aa06005986 */ /* 0x0003e2000c101916 */
[----:B------:R-:W-:Y:S01]  /*31580*/  LEA R4, P6, R11, R135, 0x2 ;  /* 0x000000870b047211 */ /* 0x000fe200078c10ff */
[----:B------:R-:W-:Y:S01]  /*31590*/  IMAD R13, R2, 0x4, R3 ;  /* 0x00000004020d7824 */ /* 0x000fe200078e0203 */
[----:B---3--:R-:W-:Y:S01]  /*315a0*/  ISETP.LT.AND P5, PT, R5, UR6, !P0 ;  /* 0x0000000605007c0c */ /* 0x008fe2000c7a1270 */
[----:B------:R-:W3:Y:S01]  /*315b0*/  LDCU UR6, c[0x0][0x39c] ;  /* 0x00007380ff0677ac */ /* 0x000ee20008000800 */
[----:B------:R-:W-:-:S02]  /*315c0*/  LEA.HI.X.SX32 R5, R11, R136, 0x2, P6 ;  /* 0x000000880b057211 */ /* 0x000fc400030f16ff */
[CC--:B--2---:R-:W-:Y:S02]  /*315d0*/  LEA R8, P6, R3.reuse, R135.reuse, 0x2 ;  /* 0x0000008703087211 */ /* 0x0c4fe400078c10ff */
[----:B------:R-:W-:Y:S01]  /*315e0*/  LOP3.LUT R11, R0, 0xac, RZ, 0xfc, !PT ;  /* 0x000000ac000b7812 */ /* 0x000fe200078efcff */
[----:B------:R2:W-:Y:S01]  /*315f0*/  @P4 STG.E desc[UR22][R4.64], R171 ;  /* 0x000000ab04004986 */ /* 0x0005e2000c101916 */
[-C--:B------:R-:W-:Y:S02]  /*31600*/  LEA.HI.X.SX32 R9, R3, R136.reuse, 0x2, P6 ;  /* 0x0000008803097211 */ /* 0x080fe400030f16ff */
[----:B------:R-:W-:Y:S02]  /*31610*/  LEA R10, P6, R13, R135, 0x2 ;  /* 0x000000870d0a7211 */ /* 0x000fe400078c10ff */
[----:B----4-:R-:W-:Y:S01]  /*31620*/  ISETP.LT.AND P4, PT, R11, UR4, !P0 ;  /* 0x000000040b007c0c */ /* 0x010fe2000c781270 */
[----:B------:R-:W4:Y:S01]  /*31630*/  LDCU UR4, c[0x0][0x39c] ;  /* 0x00007380ff0477ac */ /* 0x000f220008000800 */
[----:B------:R-:W-:Y:S01]  /*31640*/  LEA.HI.X.SX32 R11, R13, R136, 0x2, P6 ;  /* 0x000000880d0b7211 */ /* 0x000fe200030f16ff */
[----:B------:R-:W-:Y:S01]  /*31650*/  IMAD R13, R2, 0x4, R13 ;  /* 0x00000004020d7824 */ /* 0x000fe200078e020d */
[C---:B------:R-:W-:Y:S01]  /*31660*/  LOP3.LUT R3, R0.reuse, 0xb0, RZ, 0xfc, !PT ;  /* 0x000000b000037812 */ /* 0x040fe200078efcff */
[----:B------:R4:W-:Y:S01]  /*31670*/  @P3 STG.E desc[UR22][R8.64], R44 ;  /* 0x0000002c08003986 */ /* 0x0009e2000c101916 */
[----:B-1----:R-:W-:-:S02]  /*31680*/  LOP3.LUT R6, R0, 0xb4, RZ, 0xfc, !PT ;  /* 0x000000b400067812 */ /* 0x002fc400078efcff */
[----:B------:R-:W-:Y:S01]  /*31690*/  ISETP.LT.AND P3, PT, R3, UR5, !P0 ;  /* 0x0000000503007c0c */ /* 0x000fe2000c761270 */
[----:B------:R-:W-:Y:S01]  /*316a0*/  IMAD R3, R2, 0x4, R13 ;  /* 0x0000000402037824 */ /* 0x000fe200078e020d */
[CC--:B--2---:R-:W-:Y:S01]  /*316b0*/  LEA R4, P6, R13.reuse, R135.reuse, 0x2 ;  /* 0x000000870d047211 */ /* 0x0c4fe200078c10ff */
[----:B------:R-:W1:Y:S01]  /*316c0*/  LDCU UR5, c[0x0][0x39c] ;  /* 0x00007380ff0577ac */ /* 0x000e620008000800 */
[----:B------:R2:W-:Y:S01]  /*316d0*/  @P2 STG.E desc[UR22][R10.64], R45 ;  /* 0x0000002d0a002986 */ /* 0x0005e2000c101916 */
[----:B---3--:R-:W-:Y:S02]  /*316e0*/  ISETP.LT.AND P2, PT, R6, UR6, !P0 ;  /* 0x0000000606007c0c */ /* 0x008fe4000c741270 */
[-C--:B------:R-:W-:Y:S01]  /*316f0*/  LEA.HI.X.SX32 R5, R13, R136.reuse, 0x2, P6 ;  /* 0x000000880d057211 */ /* 0x080fe200030f16ff */
[----:B------:R-:W-:Y:S01]  /*31700*/  IMAD R13, R2, 0x4, R3 ;  /* 0x00000004020d7824 */ /* 0x000fe200078e0203 */
[C---:B------:R-:W-:Y:S01]  /*31710*/  LEA R6, P6, R3.reuse, R135, 0x2 ;  /* 0x0000008703067211 */ /* 0x040fe200078c10ff */
[----:B------:R-:W3:Y:S01]  /*31720*/  LDCU UR6, c[0x0][0x39c] ;  /* 0x00007380ff0677ac */ /* 0x000ee20008000800 */
[----:B----4-:R-:W-:Y:S01]  /*31730*/  LOP3.LUT R9, R0, 0xb8, RZ, 0xfc, !PT ;  /* 0x000000b800097812 */ /* 0x010fe200078efcff */
[----:B------:R4:W-:Y:S01]  /*31740*/  @P5 STG.E desc[UR22][R4.64], R46 ;  /* 0x0000002e04005986 */ /* 0x0009e2000c101916 */
[----:B------:R-:W-:-:S02]  /*31750*/  LEA.HI.X.SX32 R7, R3, R136, 0x2, P6 ;  /* 0x0000008803077211 */ /* 0x000fc400030f16ff */
[-C--:B------:R-:W-:Y:S02]  /*31760*/  LEA R8, P6, R13, R135.reuse, 0x2 ;  /* 0x000000870d087211 */ /* 0x080fe400078c10ff */
[----:B------:R-:W-:Y:S01]  /*31770*/  ISETP.LT.AND P5, PT, R9, UR4, !P0 ;  /* 0x0000000409007c0c */ /* 0x000fe2000c7a1270 */
[----:B------:R-:W3:Y:S01]  /*31780*/  LDCU UR4, c[0x0][0x39c] ;  /* 0x00007380ff0477ac */ /* 0x000ee20008000800 */
[-C--:B------:R-:W-:Y:S01]  /*31790*/  LEA.HI.X.SX32 R9, R13, R136.reuse, 0x2, P6 ;  /* 0x000000880d097211 */ /* 0x080fe200030f16ff */
[----:B------:R-:W-:Y:S01]  /*317a0*/  IMAD R13, R2, 0x4, R13 ;  /* 0x00000004020d7824 */ /* 0x000fe200078e020d */
[C---:B------:R-:W-:Y:S01]  /*317b0*/  LOP3.LUT R3, R0.reuse, 0xbc, RZ, 0xfc, !PT ;  /* 0x000000bc00037812 */ /* 0x040fe200078efcff */
[----:B------:R3:W-:Y:S01]  /*317c0*/  @P4 STG.E desc[UR22][R6.64], R47 ;  /* 0x0000002f06004986 */ /* 0x0007e2000c101916 */
[----:B--2---:R-:W-:Y:S02]  /*317d0*/  LOP3.LUT R10, R0, 0xc0, RZ, 0xfc, !PT ;  /* 0x000000c0000a7812 */ /* 0x004fe400078efcff */
[----:B-1----:R-:W-:Y:S01]  /*317e0*/  ISETP.LT.AND P4, PT, R3, UR5, !P0 ;  /* 0x0000000503007c0c */ /* 0x002fe2000c781270 */
[C---:B------:R-:W-:Y:S01]  /*317f0*/  IMAD R3, R2.reuse, 0x4, R13 ;  /* 0x0000000402037824 */ /* 0x040fe200078e020d */
[C---:B----4-:R-:W-:Y:S01]  /*31800*/  LEA R4, P6, R13.reuse, R135, 0x2 ;  /* 0x000000870d047211 */ /* 0x050fe200078c10ff */
[----:B------:R-:W1:Y:S01]  /*31810*/  LDCU UR5, c[0x0][0x39c] ;  /* 0x00007380ff0577ac */ /* 0x000e620008000800 */
[----:B------:R2:W-:Y:S01]  /*31820*/  @P3 STG.E desc[UR22][R8.64], R60 ;  /* 0x0000003c08003986 */ /* 0x0005e2000c101916 */
[----:B------:R-:W-:Y:S01]  /*31830*/  IMAD R11, R2, 0x4, R3 ;  /* 0x00000004020b7824 */ /* 0x000fe200078e0203 */
[----:B------:R-:W-:-:S02]  /*31840*/  LEA.HI.X.SX32 R5, R13, R136, 0x2, P6 ;  /* 0x000000880d057211 */ /* 0x000fc400030f16ff */
[----:B---3--:R-:W-:Y:S01]  /*31850*/  ISETP.LT.AND P3, PT, R10, UR6, !P0 ;  /* 0x000000060a007c0c */ /* 0x008fe2000c761270 */
[----:B------:R-:W3:Y:S01]  /*31860*/  LDCU UR6, c[0x0][0x39c] ;  /* 0x00007380ff0677ac */ /* 0x000ee20008000800 */
[CC--:B------:R-:W-:Y:S01]  /*31870*/  LEA R6, P6, R3.reuse, R135.reuse, 0x2 ;  /* 0x0000008703067211 */ /* 0x0c0fe200078c10ff */
[----:B------:R4:W-:Y:S01]  /*31880*/  @P2 STG.E desc[UR22][R4.64], R61 ;  /* 0x0000003d04002986 */ /* 0x0009e2000c101916 */
[----:B------:R-:W-:Y:S02]  /*31890*/  LOP3.LUT R10, R0, 0xc4, RZ, 0xfc, !PT ;  /* 0x000000c4000a7812 */ /* 0x000fe400078efcff */
[-C--:B------:R-:W-:Y:S01]  /*318a0*/  LEA.HI.X.SX32 R7, R3, R136.reuse, 0x2, P6 ;  /* 0x0000008803077211 */ /* 0x080fe200030f16ff */
[----:B------:R-:W-:Y:S01]  /*318b0*/  IMAD R3, R2, 0x4, R11 ;  /* 0x0000000402037824 */ /* 0x000fe200078e020b */
[CC--:B--2---:R-:W-:Y:S02]  /*318c0*/  LEA R8, P6, R11.reuse, R135.reuse, 0x2 ;  /* 0x000000870b087211 */ /* 0x0c4fe400078c10ff */
[----:B------:R-:W-:Y:S01]  /*318d0*/  ISETP.LT.AND P2, PT, R10, UR4, !P0 ;  /* 0x000000040a007c0c */ /* 0x000fe2000c741270 */
[----:B------:R-:W2:Y:S01]  /*318e0*/  LDCU UR4, c[0x0][0x39c] ;  /* 0x00007380ff0477ac */ /* 0x000ea20008000800 */
[----:B------:R-:W-:Y:S01]  /*318f0*/  LEA.HI.X.SX32 R9, R11, R136, 0x2, P6 ;  /* 0x000000880b097211 */ /* 0x000fe200030f16ff */
[----:B------:R3:W-:Y:S01]  /*31900*/  @P5 STG.E desc[UR22][R6.64], R62 ;  /* 0x0000003e06005986 */ /* 0x0007e2000c101916 */
[----:B------:R-:W-:-:S02]  /*31910*/  LEA R10, P6, R3, R135, 0x2 ;  /* 0x00000087030a7211 */ /* 0x000fc400078c10ff */
[----:B-1----:R-:W-:Y:S01]  /*31920*/  ISETP.LT.AND P5, PT, R12, UR5, !P0 ;  /* 0x000000050c007c0c */ /* 0x002fe2000c7a1270 */
[----:B------:R-:W1:Y:S01]  /*31930*/  LDCU UR5, c[0x0][0x39c] ;  /* 0x00007380ff0577ac */ /* 0x000e620008000800 */
[----:B------:R-:W-:Y:S01]  /*31940*/  LEA.HI.X.SX32 R11, R3, R136, 0x2, P6 ;  /* 0x00000088030b7211 */ /* 0x000fe200030f16ff */
[----:B------:R-:W-:Y:S01]  /*31950*/  IMAD R3, R2, 0x4, R3 ;  /* 0x0000000402037824 */ /* 0x000fe200078e0203 */
[----:B------:R-:W-:Y:S01]  /*31960*/  @P4 STG.E desc[UR22][R8.64], R63 ;  /* 0x0000003f08004986 */ /* 0x000fe2000c101916 */
[----:B------:R-:W-:Y:S02]  /*31970*/  LOP3.LUT R12, R0, 0xcc, RZ, 0xfc, !PT ;  /* 0x000000cc000c7812 */ /* 0x000fe400078efcff */
[----:B------:R-:W-:Y:S01]  /*31980*/  IMAD R13, R2, 0x4, R3 ;  /* 0x00000004020d7824 */ /* 0x000fe200078e0203 */
[----:B------:R1:W-:Y:S01]  /*31990*/  @P3 STG.E desc[UR22][R10.64], R76 ;  /* 0x0000004c0a003986 */ /* 0x0003e2000c101916 */
[----:B----4-:R-:W-:Y:S02]  /*319a0*/  LEA R4, P3, R3, R135, 0x2 ;  /* 0x0000008703047211 */ /* 0x010fe400078610ff */
[----:B---3--:R-:W-:-:S02]  /*319b0*/  LOP3.LUT R7, R0, 0xd0, RZ, 0xfc, !PT ;  /* 0x000000d000077812 */ /* 0x008fc400078efcff */
[----:B------:R-:W-:Y:S01]  /*319c0*/  ISETP.LT.AND P4, PT, R12, UR6, !P0 ;  /* 0x000000060c007c0c */ /* 0x000fe2000c781270 */
[----:B------:R-:W3:Y:S01]  /*319d0*/  LDCU UR6, c[0x0][0x39c] ;  /* 0x00007380ff0677ac */ /* 0x000ee20008000800 */
[-C--:B------:R-:W-:Y:S02]  /*319e0*/  LEA.HI.X.SX32 R5, R3, R136.reuse, 0x2, P3 ;  /* 0x0000008803057211 */ /* 0x080fe400018f16ff */
[----:B------:R-:W-:Y:S02]  /*319f0*/  LEA R6, P6, R13, R135, 0x2 ;  /* 0x000000870d067211 */ /* 0x000fe400078c10ff */
[----:B--2---:R-:W-:Y:S01]  /*31a00*/  ISETP.LT.AND P3, PT, R7, UR4, !P0 ;  /* 0x0000000407007c0c */ /* 0x004fe2000c761270 */
[----:B------:R-:W2:Y:S01]  /*31a10*/  LDCU UR4, c[0x0][0x39c] ;  /* 0x00007380ff0477ac */ /* 0x000ea20008000800 */
[----:B------:R-:W-:Y:S01]  /*31a20*/  LEA.HI.X.SX32 R7, R13, R136, 0x2, P6 ;  /* 0x000000880d077211 */ /* 0x000fe200030f16ff */
[----:B------:R-:W-:Y:S01]  /*31a30*/  IMAD R13, R2, 0x4, R13 ;  /* 0x00000004020d7824 */ /* 0x000fe200078e020d */
[C---:B------:R-:W-:Y:S01]  /*31a40*/  LOP3.LUT R3, R0.reuse, 0xd4, RZ, 0xfc, !PT ;  /* 0x000000d400037812 */ /* 0x040fe200078efcff */
[----:B------:R4:W-:Y:S01]  /*31a50*/  @P2 STG.E desc[UR22][R4.64], R77 ;  /* 0x0000004d04002986 */ /* 0x0009e2000c101916 */
[----:B-1----:R-:W-:-:S02]  /*31a60*/  LOP3.LUT R10, R0, 0xd8, RZ, 0xfc, !PT ;  /* 0x000000d8000a7812 */ /* 0x002fc400078efcff */
[----:B------:R-:W-:Y:S01]  /*31a70*/  ISETP.LT.AND P2, PT, R3, UR5, !P0 ;  /* 0x0000000503007c0c */ /* 0x000fe2000c741270 */
[----:B------:R1:W-:Y:S01]  /*31a80*/  @P5 STG.E desc[UR22][R6.64], R78 ;  /* 0x0000004e06005986 */ /* 0x0003e2000c101916 */
[CC--:B------:R-:W-:Y:S01]  /*31a90*/  LEA R8, P5, R13.reuse, R135.reuse, 0x2 ;  /* 0x000000870d087211 */ /* 0x0c0fe200078a10ff */
[----:B------:R-:W-:Y:S01]  /*31aa0*/  IMAD R3, R2, 0x4, R13 ;  /* 0x0000000402037824 */ /* 0x000fe200078e020d */
[----:B------:R-:W2:Y:S01]  /*31ab0*/  LDCU UR5, c[0x0][0x39c] ;  /* 0x00007380ff0577ac */ /* 0x000ea20008000800 */
[C---:B------:R-:W-:Y:S02]  /*31ac0*/  LOP3.LUT R12, R0.reuse, 0x130, RZ, 0xfc, !PT ;  /* 0x00000130000c7812 */ /* 0x040fe400078efcff */
[----:B------:R-:W-:Y:S02]  /*31ad0*/  LEA.HI.X.SX32 R9, R13, R136, 0x2, P5 ;  /* 0x000000880d097211 */ /* 0x000fe400028f16ff */
[----:B----4-:R-:W-:Y:S02]  /*31ae0*/  LOP3.LUT R5, R0, 0xdc, RZ, 0xfc, !PT ;  /* 0x000000dc00057812 */ /* 0x010fe400078efcff */
[----:B------:R-:W-:Y:S01]  /*31af0*/  LEA R4, P6, R3, R135, 0x2 ;  /* 0x0000008703047211 */ /* 0x000fe200078c10ff */
[----:B------:R4:W-:Y:S01]  /*31b00*/  @P4 STG.E desc[UR22][R8.64], R79 ;  /* 0x0000004f08004986 */ /* 0x0009e2000c101916 */
[----:B-1----:R-:W-:Y:S01]  /*31b10*/  IMAD R7, R2, 0x4, R3 ;  /* 0x0000000402077824 */ /* 0x002fe200078e0203 */
[----:B---3--:R-:W-:Y:S01]  /*31b20*/  ISETP.LT.AND P5, PT, R10, UR6, !P0 ;  /* 0x000000060a007c0c */ /* 0x008fe2000c7a1270 */
[----:B------:R-:W1:Y:S01]  /*31b30*/  LDCU UR6, c[0x0][0x39c] ;  /* 0x00007380ff0677ac */ /* 0x000e620008000800 */
[----:B--2---:R-:W-:-:S02]  /*31b40*/  ISETP.LT.AND P4, PT, R5, UR4, !P0 ;  /* 0x0000000405007c0c */ /* 0x004fc4000c781270 */
[-C--:B------:R-:W-:Y:S01]  /*31b50*/  LEA.HI.X.SX32 R5, R3, R136.reuse, 0x2, P6 ;  /* 0x0000008803057211 */ /* 0x080fe200030f16ff */
[----:B------:R-:W-:Y:S01]  /*31b60*/  IMAD R3, R2, 0x4, R7 ;  /* 0x0000000402037824 */ /* 0x000fe200078e0207 */
[CC--:B------:R-:W-:Y:S01]  /*31b70*/  LEA R6, P6, R7.reuse, R135.reuse, 0x2 ;  /* 0x0000008707067211 */ /* 0x0c0fe200078c10ff */
[----:B------:R-:W2:Y:S01]  /*31b80*/  LDCU UR4, c[0x0][0x39c] ;  /* 0x00007380ff0477ac */ /* 0x000ea20008000800 */
[----:B------:R-:W-:Y:S01]  /*31b90*/  LOP3.LUT R10, R0, 0xe0, RZ, 0xfc, !PT ;  /* 0x000000e0000a7812 */ /* 0x000fe200078efcff */
[----:B------:R3:W-:Y:S01]  /*31ba0*/  @P3 STG.E desc[UR22][R4.64], R88 ;  /* 0x0000005804003986 */ /* 0x0007e2000c101916 */
[-C--:B------:R-:W-:Y:S02]  /*31bb0*/  LEA.HI.X.SX32 R7, R7, R136.reuse, 0x2, P6 ;  /* 0x0000008807077211 */ /* 0x080fe400030f16ff */
[CC--:B----4-:R-:W-:Y:S02]  /*31bc0*/  LEA R8, P6, R3.reuse, R135.reuse, 0x2 ;  /* 0x0000008703087211 */ /* 0x0d0fe400078c10ff */
[----:B------:R-:W-:Y:S01]  /*31bd0*/  ISETP.LT.AND P3, PT, R10, UR5, !P0 ;  /* 0x000000050a007c0c */ /* 0x000fe2000c761270 */
[----:B------:R-:W4:Y:S01]  /*31be0*/  LDCU UR5, c[0x0][0x39c] ;  /* 0x00007380ff0577ac */ /* 0x000f220008000800 */
[----:B------:R-:W-:Y:S01]  /*31bf0*/  LEA.HI.X.SX32 R9, R3, R136, 0x2, P6 ;  /* 0x0000008803097211 */ /* 0x000fe200030f16ff */
[----:B------:R-:W-:Y:S01]  /*31c00*/  IMAD R3, R2, 0x4, R3 ;  /* 0x0000000402037824 */ /* 0x000fe200078e0203 */
[----:B------:R-:W-:Y:S01]  /*31c10*/  LOP3.LUT R10, R0, 0xe4, RZ, 0xfc, !PT ;  /* 0x000000e4000a7812 */ /* 0x000fe200078efcff */
[----:B------:R2:W-:Y:S02]  /*31c20*/  @P2 STG.E desc[UR22][R6.64], R89 ;  /* 0x0000005906002986 */ /* 0x0005e4000c101916 */
[----:B------:R-:W-:Y:S01]  /*31c30*/  IMAD R11, R2, 0x4, R3 ;  /* 0x00000004020b7824 */ /* 0x000fe200078e0203 */
[----:B-1----:R-:W-:Y:S01]  /*31c40*/  ISETP.LT.AND P2, PT, R10, UR6, !P0 ;  /* 0x000000060a007c0c */ /* 0x002fe2000c741270 */
[----:B------:R-:W1:Y:S01]  /*31c50*/  LDCU UR6, c[0x0][0x39c] ;  /* 0x00007380ff0677ac */ /* 0x000e620008000800 */
[----:B---3--:R-:W-:Y:S01]  /*31c60*/  LEA R4, P6, R3, R135, 0x2 ;  /* 0x0000008703047211 */ /* 0x008fe200078c10ff */
[----:B------:R3:W-:Y:S01]  /*31c70*/  @P5 STG.E desc[UR22][R8.64], R90 ;  /* 0x0000005a08005986 */ /* 0x0007e2000c101916 */
[----:B------:R-:W-:-:S02]  /*31c80*/  LOP3.LUT R10, R0, 0xe8, RZ, 0xfc, !PT ;  /* 0x000000e8000a7812 */ /* 0x000fc400078efcff */
[-C--:B------:R-:W-:Y:S01]  /*31c90*/  LEA.HI.X.SX32 R5, R3, R136.reuse, 0x2, P6 ;  /* 0x0000008803057211 */ /* 0x080fe200030f16ff */
[----:B------:R-:W-:Y:S01]  /*31ca0*/  IMAD R3, R2, 0x4, R11 ;  /* 0x0000000402037824 */ /* 0x000fe200078e020b */
[----:B--2---:R-:W-:Y:S01]  /*31cb0*/  ISETP.LT.AND P5, PT, R10, UR4, !P0 ;  /* 0x000000040a007c0c */ /* 0x004fe2000c7a1270 */
[----:B------:R-:W2:Y:S01]  /*31cc0*/  LDCU UR4, c[0x0][0x39c] ;  /* 0x00007380ff0477ac */ /* 0x000ea20008000800 */
[CC--:B------:R-:W-:Y:S01]  /*31cd0*/  LEA R6, P6, R11.reuse, R135.reuse, 0x2 ;  /* 0x000000870b067211 */ /* 0x0c0fe200078c10ff */
[----:B------:R1:W-:Y:S01]  /*31ce0*/  @P4 STG.E desc[UR22][R4.64], R91 ;  /* 0x0000005b04004986 */ /* 0x0003e2000c101916 */
[----:B------:R-:W-:Y:S02]  /*31cf0*/  LOP3.LUT R10, R0, 0xec, RZ, 0xfc, !PT ;  /* 0x000000ec000a7812 */ /* 0x000fe400078efcff */
[----:B------:R-:W-:Y:S02]  /*31d00*/  LEA.HI.X.SX32 R7, R11, R136, 0x2, P6 ;  /* 0x000000880b077211 */ /* 0x000fe400030f16ff */
[----:B---3--:R-:W-:-:S02]  /*31d10*/  LEA R8, P6, R3, R135, 0x2 ;  /* 0x0000008703087211 */ /* 0x008fc400078c10ff */
[----:B----4-:R-:W-:Y:S01]  /*31d20*/  ISETP.LT.AND P4, PT, R10, UR5, !P0 ;  /* 0x000000050a007c0c */ /* 0x010fe2000c781270 */
[----:B------:R-:W3:Y:S01]  /*31d30*/  LDCU UR5, c[0x0][0x39c] ;  /* 0x00007380ff0577ac */ /* 0x000ee20008000800 */
[----:B------:R-:W-:Y:S01]  /*31d40*/  LEA.HI.X.SX32 R9, R3, R136, 0x2, P6 ;  /* 0x0000008803097211 */ /* 0x000fe200030f16ff */
[----:B------:R-:W-:Y:S01]  /*31d50*/  IMAD R3, R2, 0x4, R3 ;  /* 0x0000000402037824 */ /* 0x000fe200078e0203 */
[----:B------:R-:W-:Y:S01]  /*31d60*/  LOP3.LUT R10, R0, 0xf0, RZ, 0xfc, !PT ;  /* 0x000000f0000a7812 */ /* 0x000fe200078efcff */
[----:B------:R4:W-:Y:S02]  /*31d70*/  @P3 STG.E desc[UR22][R6.64], R116 ;  /* 0x0000007406003986 */ /* 0x0009e4000c101916 */
[----:B------:R-:W-:Y:S01]  /*31d80*/  IMAD R11, R2, 0x4, R3 ;  /* 0x00000004020b7824 */ /* 0x000fe200078e0203 */
[----:B-1----:R-:W-:Y:S01]  /*31d90*/  ISETP.LT.AND P3, PT, R10, UR6, !P0 ;  /* 0x000000060a007c0c */ /* 0x002fe2000c761270 */
[----:B------:R-:W1:Y:S01]  /*31da0*/  LDCU UR6, c[0x0][0x39c] ;  /* 0x00007380ff0677ac */ /* 0x000e620008000800 */
[----:B------:R-:W-:Y:S01]  /*31db0*/  LOP3.LUT R10, R0, 0xf4, RZ, 0xfc, !PT ;  /* 0x000000f4000a7812 */ /* 0x000fe200078efcff */
[----:B------:R3:W-:Y:S01]  /*31dc0*/  @P2 STG.E desc[UR22][R8.64], R117 ;  /* 0x0000007508002986 */ /* 0x0007e2000c101916 */
[----:B------:R-:W-:-:S02]  /*31dd0*/  LEA R4, P6, R3, R135, 0x2 ;  /* 0x0000008703047211 */ /* 0x000fc400078c10ff */
[----:B--2---:R-:W-:Y:S01]  /*31de0*/  ISETP.LT.AND P2, PT, R10, UR4, !P0 ;  /* 0x000000040a007c0c */ /* 0x004fe2000c741270 */
[----:B------:R-:W2:Y:S01]  /*31df0*/  LDCU UR4, c[0x0][0x39c] ;  /* 0x00007380ff0477ac */ /* 0x000ea20008000800 */
[-C--:B------:R-:W-:Y:S01]  /*31e00*/  LEA.HI.X.SX32 R5, R3, R136.reuse, 0x2, P6 ;  /* 0x0000008803057211 */ /* 0x080fe200030f16ff */
[----:B------:R-:W-:Y:S01]  /*31e10*/  IMAD R3, R2, 0x4, R11 ;  /* 0x0000000402037824 */ /* 0x000fe200078e020b */
[CC--:B----4-:R-:W-:Y:S02]  /*31e20*/  LEA R6, P6, R11.reuse, R135.reuse, 0x2 ;  /* 0x000000870b067211 */ /* 0x0d0fe400078c10ff */
[----:B------:R-:W-:Y:S01]  /*31e30*/  LOP3.LUT R10, R0, 0xf8, RZ, 0xfc, !PT ;  /* 0x000000f8000a7812 */ /* 0x000fe200078efcff */
[----:B------:R-:W-:Y:S01]  /*31e40*/  IMAD R13, R2, 0x4, R3 ;  /* 0x00000004020d7824 */ /* 0x000fe200078e0203 */
[----:B------:R-:W-:Y:S01]  /*31e50*/  LEA.HI.X.SX32 R7, R11, R136, 0x2, P6 ;  /* 0x000000880b077211 */ /* 0x000fe200030f16ff */
[----:B------:R-:W-:Y:S01]  /*31e60*/  @P5 STG.E desc[UR22][R4.64], R118 ;  /* 0x0000007604005986 */ /* 0x000fe2000c101916 */
[----:B---3--:R-:W-:-:S02]  /*31e70*/  LEA R8, P6, R3, R135, 0x2 ;  /* 0x0000008703087211 */ /* 0x008fc400078c10ff */
[----:B------:R-:W-:Y:S01]  /*31e80*/  ISETP.LT.AND P5, PT, R10, UR5, !P0 ;  /* 0x000000050a007c0c */ /* 0x000fe2000c7a1270 */
[----:B------:R-:W3:Y:S01]  /*31e90*/  LDCU UR5, c[0x0][0x39c] ;  /* 0x00007380ff0577ac */ /* 0x000ee20008000800 */
[C---:B------:R-:W-:Y:S01]  /*31ea0*/  LOP3.LUT R11, R0.reuse, 0xfc, RZ, 0xfc, !PT ;  /* 0x000000fc000b7812 */ /* 0x040fe200078efcff */
[----:B------:R4:W-:Y:S01]  /*31eb0*/  @P4 STG.E desc[UR22][R6.64], R119 ;  /* 0x0000007706004986 */ /* 0x0009e2000c101916 */
[-C--:B------:R-:W-:Y:S02]  /*31ec0*/  LEA.HI.X.SX32 R9, R3, R136.reuse, 0x2, P6 ;  /* 0x0000008803097211 */ /* 0x080fe400030f16ff */
[-C--:B------:R-:W-:Y:S02]  /*31ed0*/  LEA R10, P6, R13, R135.reuse, 0x2 ;  /* 0x000000870d0a7211 */ /* 0x080fe400078c10ff */
[----:B-1----:R-:W-:Y:S01]  /*31ee0*/  ISETP.LT.AND P4, PT, R11, UR6, !P0 ;  /* 0x000000060b007c0c */ /* 0x002fe2000c781270 */
[----:B------:R-:W1:Y:S01]  /*31ef0*/  LDCU UR6, c[0x0][0x39c] ;  /* 0x00007380ff0677ac */ /* 0x000e620008000800 */
[----:B------:R-:W-:Y:S01]  /*31f00*/  LOP3.LUT R3, R0, 0x100, RZ, 0xfc, !PT ;  /* 0x0000010000037812 */ /* 0x000fe200078efcff */
[----:B------:R1:W-:Y:S01]  /*31f10*/  @P3 STG.E desc[UR22][R8.64], R16 ;  /* 0x0000001008003986 */ /* 0x0003e2000c101916 */
[----:B------:R-:W-:Y:S01]  /*31f20*/  LEA.HI.X.SX32 R11, R13, R136, 0x2, P6 ;  /* 0x000000880d0b7211 */ /* 0x000fe200030f16ff */
[----:B------:R-:W-:Y:S01]  /*31f30*/  IMAD R13, R2, 0x4, R13 ;  /* 0x00000004020d7824 */ /* 0x000fe200078e020d */
[----:B--2---:R-:W-:Y:S01]  /*31f40*/  ISETP.LT.AND P3, PT, R3, UR4, !P0 ;  /* 0x0000000403007c0c */ /* 0x004fe2000c761270 */
[----:B------:R-:W2:Y:S01]  /*31f50*/  LDCU UR4, c[0x0][0x39c] ;  /* 0x00007380ff0477ac */ /* 0x000ea20008000800 */
[----:B----4-:R-:W-:Y:S01]  /*31f60*/  LOP3.LUT R7, R0, 0x104, RZ, 0xfc, !PT ;  /* 0x0000010400077812 */ /* 0x010fe200078efcff */
[----:B------:R-:W-:Y:S01]  /*31f70*/  IMAD R3, R2, 0x4, R13 ;  /* 0x0000000402037824 */ /* 0x000fe200078e020d */
[----:B------:R4:W-:Y:S01]  /*31f80*/  @P2 STG.E desc[UR22][R10.64], R17 ;  /* 0x000000110a002986 */ /* 0x0009e2000c101916 */
[----:B------:R-:W-:-:S03]  /*31f90*/  LEA R4, P2, R13, R135, 0x2 ;  /* 0x000000870d047211 */ /* 0x000fc600078410ff */
[-C--:B------:R-:W-:Y:S02]  /*31fa0*/  LEA R6, P6, R3, R135.reuse, 0x2 ;  /* 0x0000008703067211 */ /* 0x080fe400078c10ff */
[-C--:B------:R-:W-:Y:S02]  /*31fb0*/  LEA.HI.X.SX32 R5, R13, R136.reuse, 0x2, P2 ;  /* 0x000000880d057211 */ /* 0x080fe400010f16ff */
[----:B---3--:R-:W-:Y:S01]  /*31fc0*/  ISETP.LT.AND P2, PT, R7, UR5, !P0 ;  /* 0x0000000507007c0c */ /* 0x008fe2000c741270 */
[----:B------:R-:W3:Y:S01]  /*31fd0*/  LDCU UR5, c[0x0][0x39c] ;  /* 0x00007380ff0577ac */ /* 0x000ee20008000800 */
[-C--:B------:R-:W-:Y:S01]  /*31fe0*/  LEA.HI.X.SX32 R7, R3, R136.reuse, 0x2, P6 ;  /* 0x0000008803077211 */ /* 0x080fe200030f16ff */
[----:B------:R-:W-:Y:S01]  /*31ff0*/  IMAD R3, R2, 0x4, R3 ;  /* 0x0000000402037824 */ /* 0x000fe200078e0203 */
[C---:B-1----:R-:W-:Y:S01]  /*32000*/  LOP3.LUT R8, R0.reuse, 0x108, RZ, 0xfc, !PT ;  /* 0x0000010800087812 */ /* 0x042fe200078efcff */
[----:B------:R1:W-:Y:S01]  /*32010*/  @P5 STG.E desc[UR22][R4.64], R18 ;  /* 0x0000001204005986 */ /* 0x0003e2000c101916 */
[----:B----4-:R-:W-:Y:S01]  /*32020*/  LOP3.LUT R10, R0, 0x10c, RZ, 0xfc, !PT ;  /* 0x0000010c000a7812 */ /* 0x010fe200078efcff */
[----:B------:R-:W-:Y:S01]  /*32030*/  IMAD R11, R2, 0x4, R3 ;  /* 0x00000004020b7824 */ /* 0x000fe200078e0203 */
[----:B------:R-:W-:Y:S01]  /*32040*/  ISETP.LT.AND P5, PT, R8, UR6, !P0 ;  /* 0x0000000608007c0c */ /* 0x000fe2000c7a1270 */
[----:B------:R4:W-:Y:S01]  /*32050*/  @P4 STG.E desc[UR22][R6.64], R19 ;  /* 0x0000001306004986 */ /* 0x0009e2000c101916 */
[CC--:B------:R-:W-:Y:S01]  /*32060*/  LEA R8, P4, R3.reuse, R135.reuse, 0x2 ;  /* 0x0000008703087211 */ /* 0x0c0fe200078810ff */
[----:B------:R-:W4:Y:S03]  /*32070*/  LDCU UR6, c[0x0][0x39c] ;  /* 0x00007380ff0677ac */ /* 0x000f260008000800 */
[-C--:B------:R-:W-:Y:S01]  /*32080*/  LEA.HI.X.SX32 R9, R3, R136.reuse, 0x2, P4 ;  /* 0x0000008803097211 */ /* 0x080fe200020f16ff */
[----:B------:R-:W-:Y:S01]  /*32090*/  IMAD R3, R2, 0x4, R11 ;  /* 0x0000000402037824 */ /* 0x000fe200078e020b */
[----:B--2---:R-:W-:Y:S01]  /*320a0*/  ISETP.LT.AND P4, PT, R10, UR4, !P0 ;  /* 0x000000040a007c0c */ /* 0x004fe2000c781270 */
[----:B------:R-:W2:Y:S01]  /*320b0*/  LDCU UR4, c[0x0][0x39c] ;  /* 0x00007380ff0477ac */ /* 0x000ea20008000800 */
[----:B-1----:R-:W-:Y:S01]  /*320c0*/  LOP3.LUT R5, R0, 0x110, RZ, 0xfc, !PT ;  /* 0x0000011000057812 */ /* 0x002fe200078efcff */
[----:B------:R1:W-:Y:S01]  /*320d0*/  @P3 STG.E desc[UR22][R8.64], R152 ;  /* 0x0000009808003986 */ /* 0x0003e2000c101916 */
[----:B------:R-:W-:Y:S01]  /*320e0*/  LEA R4, P6, R11, R135, 0x2 ;  /* 0x000000870b047211 */ /* 0x000fe200078c10ff */
[----:B------:R-:W-:Y:S01]  /*320f0*/  IMAD R13, R2, 0x4, R3 ;  /* 0x00000004020d7824 */ /* 0x000fe200078e0203 */
[----:B---3--:R-:W-:Y:S01]  /*32100*/  ISETP.LT.AND P3, PT, R5, UR5, !P0 ;  /* 0x0000000505007c0c */ /* 0x008fe2000c761270 */
[----:B------:R-:W3:Y:S01]  /*32110*/  LDCU UR5, c[0x0][0x39c] ;  /* 0x00007380ff0577ac */ /* 0x000ee20008000800 */
[----:B------:R-:W-:-:S02]  /*32120*/  LEA.HI.X.SX32 R5, R11, R136, 0x2, P6 ;  /* 0x000000880b057211 */ /* 0x000fc400030f16ff */
[CC--:B----4-:R-:W-:Y:S02]  /*32130*/  LEA R6, P6, R3.reuse, R135.reuse, 0x2 ;  /* 0x0000008703067211 */ /* 0x0d0fe400078c10ff */
[C---:B------:R-:W-:Y:S01]  /*32140*/  LOP3.LUT R11, R0.reuse, 0x114, RZ, 0xfc, !PT ;  /* 0x00000114000b7812 */ /* 0x040fe200078efcff */
[----:B------:R4:W-:Y:S01]  /*32150*/  @P2 STG.E desc[UR22][R4.64], R153 ;  /* 0x0000009904002986 */ /* 0x0009e2000c101916 */
[-C--:B------:R-:W-:Y:S02]  /*32160*/  LEA.HI.X.SX32 R7, R3, R136.reuse, 0x2, P6 ;  /* 0x0000008803077211 */ /* 0x080fe400030f16ff */
[-C--:B------:R-:W-:Y:S02]  /*32170*/  LEA R10, P6, R13, R135.reuse, 0x2 ;  /* 0x000000870d0a7211 */ /* 0x080fe400078c10ff */
[----:B------:R-:W-:Y:S01]  /*32180*/  LOP3.LUT R3, R0, 0x118, RZ, 0xfc, !PT ;  /* 0x0000011800037812 */ /* 0x000fe200078efcff */
[----:B------:R3:W-:Y:S01]  /*32190*/  @P5 STG.E desc[UR22][R6.64], R154 ;  /* 0x0000009a06005986 */ /* 0x0007e2000c101916 */
[----:B------:R-:W-:Y:S01]  /*321a0*/  ISETP.LT.AND P2, PT, R11, UR6, !P0 ;  /* 0x000000060b007c0c */ /* 0x000fe2000c741270 */
[----:B------:R-:W3:Y:S01]  /*321b0*/  LDCU UR6, c[0x0][0x39c] ;  /* 0x00007380ff0677ac */ /* 0x000ee20008000800 */
[-C--:B------:R-:W-:Y:S01]  /*321c0*/  LEA.HI.X.SX32 R11, R13, R136.reuse, 0x2, P6 ;  /* 0x000000880d0b7211 */ /* 0x080fe200030f16ff */
[----:B------:R-:W-:Y:S01]  /*321d0*/  IMAD R13, R2, 0x4, R13 ;  /* 0x00000004020d7824 */ /* 0x000fe200078e020d */
[----:B--2---:R-:W-:Y:S01]  /*321e0*/  ISETP.LT.AND P5, PT, R3, UR4, !P0 ;  /* 0x0000000403007c0c */ /* 0x004fe2000c7a1270 */
[----:B------:R-:W2:Y:S01]  /*321f0*/  LDCU UR4, c[0x0][0x39c] ;  /* 0x00007380ff0477ac */ /* 0x000ea20008000800 */
[----:B-1----:R-:W-:Y:S01]  /*32200*/  LOP3.LUT R8, R0, 0x11c, RZ, 0xfc, !PT ;  /* 0x0000011c00087812 */ /* 0x002fe200078efcff */
[----:B------:R-:W-:Y:S01]  /*32210*/  IMAD R3, R2, 0x4, R13 ;  /* 0x0000000402037824 */ /* 0x000fe200078e020d */
[CC--:B----4-:R-:W-:Y:S01]  /*32220*/  LEA R4, P6, R13.reuse, R135.reuse, 0x2 ;  /* 0x000000870d047211 */ /* 0x0d0fe200078c10ff */
[----:B------:R1:W-:Y:S01]  /*32230*/  @P4 STG.E desc[UR22][R10.64], R155 ;  /* 0x0000009b0a004986 */ /* 0x0003e2000c101916 */
[----:B---3--:R-:W-:Y:S01]  /*32240*/  ISETP.LT.AND P4, PT, R8, UR5, !P0 ;  /* 0x0000000508007c0c */ /* 0x008fe2000c781270 */
[----:B------:R-:W3:Y:S01]  /*32250*/  LDCU UR5, c[0x0][0x39c] ;  /* 0x00007380ff0577ac */ /* 0x000ee20008000800 */
[----:B------:R-:W-:Y:S01]  /*32260*/  LEA.HI.X.SX32 R5, R13, R136, 0x2, P6 ;  /* 0x000000880d057211 */ /* 0x000fe200030f16ff */
[----:B------:R-:W-:Y:S01]  /*32270*/  IMAD R13, R2, 0x4, R3 ;  /* 0x00000004020d7824 */ /* 0x000fe200078e0203 */
[----:B------:R-:W-:-:S02]  /*32280*/  LEA R6, P6, R3, R135, 0x2 ;  /* 0x0000008703067211 */ /* 0x000fc400078c10ff */
[C---:B------:R-:W-:Y:S01]  /*32290*/  LOP3.LUT R9, R0.reuse, 0x120, RZ, 0xfc, !PT ;  /* 0x0000012000097812 */ /* 0x040fe200078efcff */
[----:B------:R4:W-:Y:S01]  /*322a0*/  @P3 STG.E desc[UR22][R4.64], R164 ;  /* 0x000000a404003986 */ /* 0x0009e2000c101916 */
[-C--:B------:R-:W-:Y:S02]  /*322b0*/  LEA.HI.X.SX32 R7, R3, R136.reuse, 0x2, P6 ;  /* 0x0000008803077211 */ /* 0x080fe400030f16ff */
[-C--:B------:R-:W-:Y:S02]  /*322c0*/  LEA R8, P6, R13, R135.reuse, 0x2 ;  /* 0x000000870d087211 */ /* 0x080fe400078c10ff */
[----:B------:R-:W-:Y:S01]  /*322d0*/  LOP3.LUT R3, R0, 0x124, RZ, 0xfc, !PT ;  /* 0x0000012400037812 */ /* 0x000fe200078efcff */
[----:B------:R3:W-:Y:S01]  /*322e0*/  @P2 STG.E desc[UR22][R6.64], R165 ;  /* 0x000000a506002986 */ /* 0x0007e2000c101916 */
[----:B--2---:R-:W-:Y:S01]  /*322f0*/  ISETP.LT.AND P3, PT, R9, UR4, !P0 ;  /* 0x0000000409007c0c */ /* 0x004fe2000c761270 */
[----:B------:R-:W2:Y:S01]  /*32300*/  LDCU UR4, c[0x0][0x39c] ;  /* 0x00007380ff0477ac */ /* 0x000ea20008000800 */
[-C--:B------:R-:W-:Y:S01]  /*32310*/  LEA.HI.X.SX32 R9, R13, R136.reuse, 0x2, P6 ;  /* 0x000000880d097211 */ /* 0x080fe200030f16ff */
[----:B------:R-:W-:Y:S01]  /*32320*/  IMAD R13, R2, 0x4, R13 ;  /* 0x00000004020d7824 */ /* 0x000fe200078e020d */
[----:B------:R-:W-:Y:S01]  /*32330*/  ISETP.LT.AND P2, PT, R3, UR6, !P0 ;  /* 0x0000000603007c0c */ /* 0x000fe2000c741270 */
[----:B------:R-:W2:Y:S01]  /*32340*/  LDCU UR6, c[0x0][0x39c] ;  /* 0x00007380ff0677ac */ /* 0x000ea20008000800 */
[----:B-1----:R-:W-:Y:S01]  /*32350*/  LOP3.LUT R10, R0, 0x128, RZ, 0xfc, !PT ;  /* 0x00000128000a7812 */ /* 0x002fe200078efcff */
[----:B------:R-:W-:Y:S01]  /*32360*/  IMAD R3, R2, 0x4, R13 ;  /* 0x0000000402037824 */ /* 0x000fe200078e020d */
[CC--:B----4-:R-:W-:Y:S01]  /*32370*/  LEA R4, P6, R13.reuse, R135.reuse, 0x2 ;  /* 0x000000870d047211 */ /* 0x0d0fe200078c10ff */
[----:B------:R1:W-:Y:S01]  /*32380*/  @P5 STG.E desc[UR22][R8.64], R166 ;  /* 0x000000a608005986 */ /* 0x0003e2000c101916 */
[----:B---3--:R-:W-:Y:S01]  /*32390*/  ISETP.LT.AND P5, PT, R10, UR5, !P0 ;  /* 0x000000050a007c0c */ /* 0x008fe2000c7a1270 */
[----:B------:R-:W-:Y:S01]  /*323a0*/  IMAD R11, R2, 0x4, R3 ;  /* 0x00000004020b7824 */ /* 0x000fe200078e0203 */
[----:B------:R-:W-:Y:S01]  /*323b0*/  LEA.HI.X.SX32 R5, R13, R136, 0x2, P6 ;  /* 0x000000880d057211 */ /* 0x000fe200030f16ff */
[----:B------:R-:W3:Y:S01]  /*323c0*/  LDCU UR5, c[0x0][0x39c] ;  /* 0x00007380ff0577ac */ /* 0x000ee20008000800 */
[----:B------:R-:W-:-:S02]  /*323d0*/  LEA R6, P6, R3, R135, 0x2 ;  /* 0x0000008703067211 */ /* 0x000fc400078c10ff */
[----:B------:R-:W-:Y:S01]  /*323e0*/  LOP3.LUT R10, R0, 0x12c, RZ, 0xfc, !PT ;  /* 0x0000012c000a7812 */ /* 0x000fe200078efcff */
[----:B------:R-:W-:Y:S01]  /*323f0*/  @P4 STG.E desc[UR22][R4.64], R167 ;  /* 0x000000a704004986 */ /* 0x000fe2000c101916 */
[-C--:B------:R-:W-:Y:S01]  /*32400*/  LEA.HI.X.SX32 R7, R3, R136.reuse, 0x2, P6 ;  /* 0x0000008803077211 */ /* 0x080fe200030f16ff */
[----:B------:R-:W-:Y:S01]  /*32410*/  IMAD R3, R2, 0x4, R11 ;  /* 0x0000000402037824 */ /* 0x000fe200078e020b */
[----:B--2---:R-:W-:Y:S01]  /*32420*/  ISETP.LT.AND P4, PT, R10, UR4, !P0 ;  /* 0x000000040a007c0c */ /* 0x004fe2000c781270 */
[----:B------:R-:W2:Y:S01]  /*32430*/  LDCU UR4, c[0x0][0x39c] ;  /* 0x00007380ff0477ac */ /* 0x000ea20008000800 */
[C---:B-1----:R-:W-:Y:S01]  /*32440*/  LEA R8, P6, R11.reuse, R135, 0x2 ;  /* 0x000000870b087211 */ /* 0x042fe200078c10ff */
[----:B------:R1:W-:Y:S01]  /*32450*/  @P3 STG.E desc[UR22][R6.64], R40 ;  /* 0x0000002806003986 */ /* 0x0003e2000c101916 */
[----:B------:R-:W-:Y:S01]  /*32460*/  ISETP.LT.AND P3, PT, R12, UR6, !P0 ;  /* 0x000000060c007c0c */ /* 0x000fe2000c761270 */
[----:B------:R-:W4:Y:S01]  /*32470*/  LDCU UR6, c[0x0][0x39c] ;  /* 0x00007380ff0677ac */ /* 0x000f220008000800 */
[----:B------:R-:W-:-:S02]  /*32480*/  LEA.HI.X.SX32 R9, R11, R136, 0x2, P6 ;  /* 0x000000880b097211 */ /* 0x000fc400030f16ff */
[CC--:B------:R-:W-:Y:S02]  /*32490*/  LEA R10, P6, R3.reuse, R135.reuse, 0x2 ;  /* 0x00000087030a7211 */ /* 0x0c0fe400078c10ff */
[----:B------:R-:W-:Y:S01]  /*324a0*/  LOP3.LUT R12, R0, 0x134, RZ, 0xfc, !PT ;  /* 0x00000134000c7812 */ /* 0x000fe200078efcff */
[----:B------:R-:W-:Y:S01]  /*324b0*/  @P2 STG.E desc[UR22][R8.64], R41 ;  /* 0x0000002908002986 */ /* 0x000fe2000c101916 */
[----:B------:R-:W-:Y:S01]  /*324c0*/  LEA.HI.X.SX32 R11, R3, R136, 0x2, P6 ;  /* 0x00000088030b7211 */ /* 0x000fe200030f16ff */
[----:B------:R-:W-:Y:S01]  /*324d0*/  IMAD R3, R2, 0x4, R3 ;  /* 0x0000000402037824 */ /* 0x000fe200078e0203 */
[----:B---3--:R-:W-:Y:S01]  /*324e0*/  ISETP.LT.AND P2, PT, R12, UR5, !P0 ;  /* 0x000000050c007c0c */ /* 0x008fe2000c741270 */
[----:B------:R-:W3:Y:S01]  /*324f0*/  LDCU UR5, c[0x0][0x39c] ;  /* 0x00007380ff0577ac */ /* 0x000ee20008000800 */
[----:B-1----:R-:W-:Y:S01]  /*32500*/  LOP3.LUT R7, R0, 0x138, RZ, 0xfc, !PT ;  /* 0x0000013800077812 */ /* 0x002fe200078efcff */
[----:B------:R-:W-:Y:S01]  /*32510*/  IMAD R13, R2, 0x4, R3 ;  /* 0x00000004020d7824 */ /* 0x000fe200078e0203 */
[----:B------:R1:W-:Y:S01]  /*32520*/  @P5 STG.E desc[UR22][R10.64], R42 ;  /* 0x0000002a0a005986 */ /* 0x0003e2000c101916 */
[----:B------:R-:W-:-:S02]  /*32530*/  LEA R4, P5, R3, R135, 0x2 ;  /* 0x0000008703047211 */ /* 0x000fc400078a10ff */
[----:B------:R-:W-:Y:S02]  /*32540*/  LOP3.LUT R12, R0, 0x154, RZ, 0xfc, !PT ;  /* 0x00000154000c7812 */ /* 0x000fe400078efcff */
[----:B------:R-:W-:Y:S02]  /*32550*/  LEA R6, P6, R13, R135, 0x2 ;  /* 0x000000870d067211 */ /* 0x000fe400078c10ff */
[-C--:B------:R-:W-:Y:S02]  /*32560*/  LEA.HI.X.SX32 R5, R3, R136.reuse, 0x2, P5 ;  /* 0x0000008803057211 */ /* 0x080fe400028f16ff */
[----:B--2---:R-:W-:Y:S01]  /*32570*/  ISETP.LT.AND P5, PT, R7, UR4, !P0 ;  /* 0x0000000407007c0c */ /* 0x004fe2000c7a1270 */
[----:B------:R-:W2:Y:S01]  /*32580*/  LDCU UR4, c[0x0][0x39c] ;  /* 0x00007380ff0477ac */ /* 0x000ea20008000800 */
[----:B------:R-:W-:Y:S01]  /*32590*/  LEA.HI.X.SX32 R7, R13, R136, 0x2, P6 ;  /* 0x000000880d077211 */ /* 0x000fe200030f16ff */
[----:B------:R-:W-:Y:S01]  /*325a0*/  IMAD R13, R2, 0x4, R13 ;  /* 0x00000004020d7824 */ /* 0x000fe200078e020d */
[----:B------:R3:W-:Y:S01]  /*325b0*/  @P4 STG.E desc[UR22][R4.64], R43 ;  /* 0x0000002b04004986 */ /* 0x0007e2000c101916 */
[----:B------:R-:W-:-:S02]  /*325c0*/  LOP3.LUT R3, R0, 0x13c, RZ, 0xfc, !PT ;  /* 0x0000013c00037812 */ /* 0x000fc400078efcff */
[----:B-1----:R-:W-:Y:S01]  /*325d0*/  LOP3.LUT R10, R0, 0x140, RZ, 0xfc, !PT ;  /* 0x00000140000a7812 */ /* 0x002fe200078efcff */
[----:B------:R1:W-:Y:S01]  /*325e0*/  @P3 STG.E desc[UR22][R6.64], R56 ;  /* 0x0000003806003986 */ /* 0x0003e2000c101916 */
[-C--:B------:R-:W-:Y:S02]  /*325f0*/  LEA R8, P3, R13, R135.reuse, 0x2 ;  /* 0x000000870d087211 */ /* 0x080fe400078610ff */
[----:B----4-:R-:W-:Y:S01]  /*32600*/  ISETP.LT.AND P4, PT, R3, UR6, !P0 ;  /* 0x0000000603007c0c */ /* 0x010fe2000c781270 */
[----:B------:R-:W-:Y:S01]  /*32610*/  IMAD R3, R2, 0x4, R13 ;  /* 0x0000000402037824 */ /* 0x000fe200078e020d */
[-C--:B------:R-:W-:Y:S01]  /*32620*/  LEA.HI.X.SX32 R9, R13, R136.reuse, 0x2, P3 ;  /* 0x000000880d097211 */ /* 0x080fe200018f16ff */
[----:B------:R-:W4:Y:S01]  /*32630*/  LDCU UR6, c[0x0][0x39c] ;  /* 0x00007380ff0677ac */ /* 0x000f220008000800 */
[----:B---3--:R-:W-:Y:S02]  /*32640*/  ISETP.LT.AND P3, PT, R10, UR5, !P0 ;  /* 0x000000050a007c0c */ /* 0x008fe4000c761270 */
[----:B------:R-:W-:Y:S01]  /*32650*/  LOP3.LUT R5, R0, 0x144, RZ, 0xfc, !PT ;  /* 0x0000014400057812 */ /* 0x000fe200078efcff */
[----:B------:R-:W3:Y:S01]  /*32660*/  LDCU UR5, c[0x0][0x39c] ;  /* 0x00007380ff0577ac */ /* 0x000ee20008000800 */
[-C--:B------:R-:W-:Y:S01]  /*32670*/  LEA R4, P6, R3, R135.reuse, 0x2 ;  /* 0x0000008703047211 */ /* 0x080fe200078c10ff */
[C---:B-1----:R-:W-:Y:S01]  /*32680*/  IMAD R7, R2.reuse, 0x4, R3 ;  /* 0x0000000402077824 */ /* 0x042fe200078e0203 */
[----:B------:R1:W-:Y:S01]  /*32690*/  @P2 STG.E desc[UR22][R8.64], R57 ;  /* 0x0000003908002986 */ /* 0x0003e2000c101916 */
[----:B--2---:R-:W-:Y:S01]  /*326a0*/  ISETP.LT.AND P2, PT, R5, UR4, !P0 ;  /* 0x0000000405007c0c */ /* 0x004fe2000c741270 */
[----:B------:R-:W2:Y:S01]  /*326b0*/  LDCU UR4, c[0x0][0x39c] ;  /* 0x00007380ff0477ac */ /* 0x000ea20008000800 */
[----:B------:R-:W-:Y:S01]  /*326c0*/  LEA.HI.X.SX32 R5, R3, R136, 0x2, P6 ;  /* 0x0000008803057211 */ /* 0x000fe200030f16ff */
[----:B------:R-:W-:Y:S01]  /*326d0*/  IMAD R3, R2, 0x4, R7 ;  /* 0x0000000402037824 */ /* 0x000fe200078e0207 */
[----:B------:R-:W-:-:S02]  /*326e0*/  LEA R6, P6, R7, R135, 0x2 ;  /* 0x0000008707067211 */ /* 0x000fc400078c10ff */
[C---:B------:R-:W-:Y:S01]  /*326f0*/  LOP3.LUT R11, R0.reuse, 0x148, RZ, 0xfc, !PT ;  /* 0x00000148000b7812 */ /* 0x040fe200078efcff */
[----:B------:R2:W-:Y:S01]  /*32700*/  @P5 STG.E desc[UR22][R4.64], R58 ;  /* 0x0000003a04005986 */ /* 0x0005e2000c101916 */
[-C--:B------:R-:W-:Y:S02]  /*32710*/  LEA.HI.X.SX32 R7, R7, R136.reuse, 0x2, P6 ;  /* 0x0000008807077211 */ /* 0x080fe400030f16ff */
[-C--:B------:R-:W-:Y:S02]  /*32720*/  LEA R10, P6, R3, R135.reuse, 0x2 ;  /* 0x00000087030a7211 */ /* 0x080fe400078c10ff */
[----:B-1----:R-:W-:Y:S01]  /*32730*/  LOP3.LUT R8, R0, 0x14c, RZ, 0xfc, !PT ;  /* 0x0000014c00087812 */ /* 0x002fe200078efcff */
[----:B------:R1:W-:Y:S01]  /*32740*/  @P4 STG.E desc[UR22][R6.64], R59 ;  /* 0x0000003b06004986 */ /* 0x0003e2000c101916 */
[----:B----4-:R-:W-:Y:S01]  /*32750*/  ISETP.LT.AND P5, PT, R11, UR6, !P0 ;  /* 0x000000060b007c0c */ /* 0x010fe2000c7a1270 */
[----:B------:R-:W4:Y:S01]  /*32760*/  LDCU UR6, c[0x0][0x39c] ;  /* 0x00007380ff0677ac */ /* 0x000f220008000800 */
[-C--:B------:R-:W-:Y:S01]  /*32770*/  LEA.HI.X.SX32 R11, R3, R136.reuse, 0x2, P6 ;  /* 0x00000088030b7211 */ /* 0x080fe200030f16ff */
[----:B------:R-:W-:Y:S01]  /*32780*/  IMAD R3, R2, 0x4, R3 ;  /* 0x0000000402037824 */ /* 0x000fe200078e0203 */
[----:B---3--:R-:W-:Y:S01]  /*32790*/  ISETP.LT.AND P4, PT, R8, UR5, !P0 ;  /* 0x0000000508007c0c */ /* 0x008fe2000c781270 */
[----:B------:R-:W3:Y:S01]  /*327a0*/  LDCU UR5, c[0x0][0x39c] ;  /* 0x00007380ff0577ac */ /* 0x000ee20008000800 */
[----:B------:R-:W-:Y:S01]  /*327b0*/  LOP3.LUT R8, R0, 0x150, RZ, 0xfc, !PT ;  /* 0x0000015000087812 */ /* 0x000fe200078efcff */
[----:B------:R-:W-:Y:S01]  /*327c0*/  IMAD R9, R2, 0x4, R3 ;  /* 0x0000000402097824 */ /* 0x000fe200078e0203 */
[CC--:B--2---:R-:W-:Y:S01]  /*327d0*/  LEA R4, P6, R3.reuse, R135.reuse, 0x2 ;  /* 0x0000008703047211 */ /* 0x0c4fe200078c10ff */
[----:B------:R2:W-:Y:S01]  /*327e0*/  @P3 STG.E desc[UR22][R10.64], R72 ;  /* 0x000000480a003986 */ /* 0x0005e2000c101916 */
[----:B------:R-:W-:Y:S01]  /*327f0*/  ISETP.LT.AND P3, PT, R8, UR4, !P0 ;  /* 0x0000000408007c0c */ /* 0x000fe2000c761270 */
[----:B------:R-:W4:Y:S01]  /*32800*/  LDCU UR4, c[0x0][0x39c] ;  /* 0x00007380ff0477ac */ /* 0x000f220008000800 */
[----:B------:R-:W-:Y:S01]  /*32810*/  LEA.HI.X.SX32 R5, R3, R136, 0x2, P6 ;  /* 0x0000008803057211 */ /* 0x000fe200030f16ff */
[----:B------:R-:W-:Y:S01]  /*32820*/  IMAD R3, R2, 0x4, R9 ;  /* 0x0000000402037824 */ /* 0x000fe200078e0209 */
[----:B-1----:R-:W-:-:S03]  /*32830*/  LEA R6, P6, R9, R135, 0x2 ;  /* 0x0000008709067211 */ /* 0x002fc600078c10ff */
[----:B------:R1:W-:Y:S01]  /*32840*/  @P2 STG.E desc[UR22][R4.64], R73 ;  /* 0x0000004904002986 */ /* 0x0003e2000c101916 */
[-C--:B------:R-:W-:Y:S02]  /*32850*/  LEA.HI.X.SX32 R7, R9, R136.reuse, 0x2, P6 ;  /* 0x0000008809077211 */ /* 0x080fe400030f16ff */
[CC--:B------:R-:W-:Y:S02]  /*32860*/  LEA R8, P6, R3.reuse, R135.reuse, 0x2 ;  /* 0x0000008703087211 */ /* 0x0c0fe400078c10ff */
[----:B--2---:R-:W-:Y:S01]  /*32870*/  LOP3.LUT R10, R0, 0x158, RZ, 0xfc, !PT ;  /* 0x00000158000a7812 */ /* 0x004fe200078efcff */
[----:B------:R2:W-:Y:S01]  /*32880*/  @P5 STG.E desc[UR22][R6.64], R74 ;  /* 0x0000004a06005986 */ /* 0x0005e2000c101916 */
[----:B---3--:R-:W-:Y:S01]  /*32890*/  ISETP.LT.AND P2, PT, R12, UR5, !P0 ;  /* 0x000000050c007c0c */ /* 0x008fe2000c741270 */
[----:B------:R-:W3:Y:S01]  /*328a0*/  LDCU UR5, c[0x0][0x39c] ;  /* 0x00007380ff0577ac */ /* 0x000ee20008000800 */
[-C--:B------:R-:W-:Y:S01]  /*328b0*/  LEA.HI.X.SX32 R9, R3, R136.reuse, 0x2, P6 ;  /* 0x0000008803097211 */ /* 0x080fe200030f16ff */
[----:B------:R-:W-:Y:S01]  /*328c0*/  IMAD R3, R2, 0x4, R3 ;  /* 0x0000000402037824 */ /* 0x000fe200078e0203 */
[----:B----4-:R-:W-:Y:S01]  /*328d0*/  ISETP.LT.AND P5, PT, R10, UR6, !P0 ;  /* 0x000000060a007c0c */ /* 0x010fe2000c7a1270 */
[----:B------:R-:W4:Y:S01]  /*328e0*/  LDCU UR6, c[0x0][0x39c] ;  /* 0x00007380ff0677ac */ /* 0x000f220008000800 */
[----:B------:R-:W-:Y:S01]  /*328f0*/  LOP3.LUT R10, R0, 0x15c, RZ, 0xfc, !PT ;  /* 0x0000015c000a7812 */ /* 0x000fe200078efcff */
[----:B------:R3:W-:Y:S01]  /*32900*/  @P4 STG.E desc[UR22][R8.64], R75 ;  /* 0x0000004b08004986 */ /* 0x0007e2000c101916 */
[CC--:B-1----:R-:W-:Y:S01]  /*32910*/  LEA R4, P6, R3.reuse, R135.reuse, 0x2 ;  /* 0x0000008703047211 */ /* 0x0c2fe200078c10ff */
[----:B------:R-:W-:Y:S01]  /*32920*/  IMAD R11, R2, 0x4, R3 ;  /* 0x00000004020b7824 */ /* 0x000fe200078e0203 */
[----:B------:R-:W-:Y:S01]  /*32930*/  ISETP.LT.AND P4, PT, R10, UR4, !P0 ;  /* 0x000000040a007c0c */ /* 0x000fe2000c781270 */
[----:B------:R-:W1:Y:S01]  /*32940*/  LDCU UR4, c[0x0][0x39c] ;  /* 0x00007380ff0477ac */ /* 0x000e620008000800 */
[----:B------:R-:W-:Y:S01]  /*32950*/  LEA.HI.X.SX32 R5, R3, R136, 0x2, P6 ;  /* 0x0000008803057211 */ /* 0x000fe200030f16ff */
[----:B------:R-:W-:Y:S01]  /*32960*/  IMAD R3, R2, 0x4, R11 ;  /* 0x0000000402037824 */ /* 0x000fe200078e020b */
[----:B--2---:R-:W-:-:S02]  /*32970*/  LEA R6, P6, R11, R135, 0x2 ;  /* 0x000000870b067211 */ /* 0x004fc400078c10ff */
[----:B------:R-:W-:Y:S01]  /*32980*/  LOP3.LUT R10, R0, 0x160, RZ, 0xfc, !PT ;  /* 0x00000160000a7812 */ /* 0x000fe200078efcff */
[----:B------:R-:W-:Y:S01]  /*32990*/  @P3 STG.E desc[UR22][R4.64], R92 ;  /* 0x0000005c04003986 */ /* 0x000fe2000c101916 */
[-C--:B------:R-:W-:Y:S01]  /*329a0*/  LEA.HI.X.SX32 R7, R11, R136.reuse, 0x2, P6 ;  /* 0x000000880b077211 */ /* 0x080fe200030f16ff */
[----:B------:R-:W-:Y:S01]  /*329b0*/  IMAD R13, R2, 0x4, R3 ;  /* 0x00000004020d7824 */ /* 0x000fe200078e0203 */
[C---:B---3--:R-:W-:Y:S02]  /*329c0*/  LEA R8, P6, R3.reuse, R135, 0x2 ;  /* 0x0000008703087211 */ /* 0x048fe400078c10ff */
[----:B------:R-:W-:Y:S01]  /*329d0*/  ISETP.LT.AND P3, PT, R10, UR5, !P0 ;  /* 0x000000050a007c0c */ /* 0x000fe2000c761270 */
[----:B------:R-:W2:Y:S01]  /*329e0*/  LDCU UR5, c[0x0][0x39c] ;  /* 0x00007380ff0577ac */ /* 0x000ea20008000800 */
[----:B------:R-:W-:Y:S01]  /*329f0*/  LEA.HI.X.SX32 R9, R3, R136, 0x2, P6 ;  /* 0x0000008803097211 */ /* 0x000fe200030f16ff */
[----:B------:R3:W-:Y:S01]  /*32a00*/  @P2 STG.E desc[UR22][R6.64], R93 ;  /* 0x0000005d06002986 */ /* 0x0007e2000c101916 */
[----:B------:R-:W-:-:S02]  /*32a10*/  LOP3.LUT R11, R0, 0x164, RZ, 0xfc, !PT ;  /* 0x00000164000b7812 */ /* 0x000fc400078efcff */
[-C--:B------:R-:W-:Y:S01]  /*32a20*/  LEA R10, P6, R13, R135.reuse, 0x2 ;  /* 0x000000870d0a7211 */ /* 0x080fe200078c10ff */
[----:B------:R2:W-:Y:S01]  /*32a30*/  @P5 STG.E desc[UR22][R8.64], R94 ;  /* 0x0000005e08005986 */ /* 0x0005e2000c101916 */
[----:B------:R-:W-:Y:S02]  /*32a40*/  LOP3.LUT R3, R0, 0x168, RZ, 0xfc, !PT ;  /* 0x0000016800037812 */ /* 0x000fe400078efcff */
[----:B----4-:R-:W-:Y:S01]  /*32a50*/  ISETP.LT.AND P2, PT, R11, UR6, !P0 ;  /* 0x000000060b007c0c */ /* 0x010fe2000c741270 */
[----:B------:R-:W4:Y:S01]  /*32a60*/  LDCU UR6, c[0x0][0x39c] ;  /* 0x00007380ff0677ac */ /* 0x000f220008000800 */
[----:B------:R-:W-:Y:S01]  /*32a70*/  LEA.HI.X.SX32 R11, R13, R136, 0x2, P6 ;  /* 0x000000880d0b7211 */ /* 0x000fe200030f16ff */
[----:B------:R-:W-:Y:S01]  /*32a80*/  IMAD R13, R2, 0x4, R13 ;  /* 0x00000004020d7824 */ /* 0x000fe200078e020d */
[----:B-1----:R-:W-:Y:S01]  /*32a90*/  ISETP.LT.AND P5, PT, R3, UR4, !P0 ;  /* 0x0000000403007c0c */ /* 0x002fe2000c7a1270 */
[----:B------:R-:W1:Y:S01]  /*32aa0*/  LDCU UR4, c[0x0][0x39c] ;  /* 0x00007380ff0477ac */ /* 0x000e620008000800 */
[----:B---3--:R-:W-:Y:S01]  /*32ab0*/  LOP3.LUT R7, R0, 0x16c, RZ, 0xfc, !PT ;  /* 0x0000016c00077812 */ /* 0x008fe200078efcff */
[----:B------:R3:W-:Y:S01]  /*32ac0*/  @P4 STG.E desc[UR22][R10.64], R95 ;  /* 0x0000005f0a004986 */ /* 0x0007e2000c101916 */
[----:B------:R-:W-:Y:S01]  /*32ad0*/  IMAD R3, R2, 0x4, R13 ;  /* 0x0000000402037824 */ /* 0x000fe200078e020d */
[----:B------:R-:W-:-:S02]  /*32ae0*/  LEA R4, P4, R13, R135, 0x2 ;  /* 0x000000870d047211 */ /* 0x000fc400078810ff */
[----:B--2---:R-:W-:Y:S02]  /*32af0*/  LOP3.LUT R8, R0, 0x170, RZ, 0xfc, !PT ;  /* 0x0000017000087812 */ /* 0x004fe400078efcff */
[-C--:B------:R-:W-:Y:S02]  /*32b00*/  LEA.HI.X.SX32 R5, R13, R136.reuse, 0x2, P4 ;  /* 0x000000880d057211 */ /* 0x080fe400020f16ff */
[----:B------:R-:W-:Y:S02]  /*32b10*/  LEA R6, P6, R3, R135, 0x2 ;  /* 0x0000008703067211 */ /* 0x000fe400078c10ff */
[----:B------:R-:W-:Y:S01]  /*32b20*/  ISETP.LT.AND P4, PT, R7, UR5, !P0 ;  /* 0x0000000507007c0c */ /* 0x000fe2000c781270 */
[----:B------:R-:W2:Y:S01]  /*32b30*/  LDCU UR5, c[0x0][0x39c] ;  /* 0x00007380ff0577ac */ /* 0x000ea20008000800 */
[----:B------:R-:W-:Y:S01]  /*32b40*/  LEA.HI.X.SX32 R7, R3, R136, 0x2, P6 ;  /* 0x0000008803077211 */ /* 0x000fe200030f16ff */
[----:B------:R-:W-:Y:S01]  /*32b50*/  IMAD R3, R2, 0x4, R3 ;  /* 0x0000000402037824 */ /* 0x000fe200078e0203 */
[----:B------:R4:W-:Y:S01]  /*32b60*/  @P3 STG.E desc[UR22][R4.64], R120 ;  /* 0x0000007804003986 */ /* 0x0009e2000c101916 */
[----:B---3--:R-:W-:-:S02]  /*32b70*/  LOP3.LUT R10, R0, 0x174, RZ, 0xfc, !PT ;  /* 0x00000174000a7812 */ /* 0x008fc400078efcff */
[----:B-1----:R-:W-:Y:S01]  /*32b80*/  ISETP.LT.AND P3, PT, R8, UR4, !P0 ;  /* 0x0000000408007c0c */ /* 0x002fe2000c761270 */
[----:B------:R1:W-:Y:S01]  /*32b90*/  @P2 STG.E desc[UR22][R6.64], R121 ;  /* 0x0000007906002986 */ /* 0x0003e2000c101916 */
[CC--:B------:R-:W-:Y:S01]  /*32ba0*/  LEA R8, P2, R3.reuse, R135.reuse, 0x2 ;  /* 0x0000008703087211 */ /* 0x0c0fe200078410ff */
[----:B------:R-:W3:Y:S01]  /*32bb0*/  LDCU UR4, c[0x0][0x39c] ;  /* 0x00007380ff0477ac */ /* 0x000ee20008000800 */
[----:B------:R-:W-:Y:S01]  /*32bc0*/  IMAD R11, R2, 0x4, R3 ;  /* 0x00000004020b7824 */ /* 0x000fe200078e0203 */
[----:B------:R-:W-:Y:S02]  /*32bd0*/  LOP3.LUT R12, R0, 0x198, RZ, 0xfc, !PT ;  /* 0x00000198000c7812 */ /* 0x000fe400078efcff */
[-C--:B------:R-:W-:Y:S01]  /*32be0*/  LEA.HI.X.SX32 R9, R3, R136.reuse, 0x2, P2 ;  /* 0x0000008803097211 */ /* 0x080fe200010f16ff */
[----:B------:R-:W-:Y:S01]  /*32bf0*/  IMAD R3, R2, 0x4, R11 ;  /* 0x0000000402037824 */ /* 0x000fe200078e020b */
[----:B----4-:R-:W-:Y:S02]  /*32c00*/  LOP3.LUT R5, R0, 0x178, RZ, 0xfc, !PT ;  /* 0x0000017800057812 */ /* 0x010fe400078efcff */
[----:B------:R-:W-:Y:S01]  /*32c10*/  ISETP.LT.AND P2, PT, R10, UR6, !P0 ;  /* 0x000000060a007c0c */ /* 0x000fe2000c741270 */
[----:B------:R-:W4:Y:S01]  /*32c20*/  LDCU UR6, c[0x0][0x39c] ;  /* 0x00007380ff0677ac */ /* 0x000f220008000800 */
[-C--:B------:R-:W-:Y:S01]  /*32c30*/  LEA R4, P6, R11, R135.reuse, 0x2 ;  /* 0x000000870b047211 */ /* 0x080fe200078c10ff */
[----:B------:R3:W-:Y:S01]  /*32c40*/  @P5 STG.E desc[UR22][R8.64], R122 ;  /* 0x0000007a08005986 */ /* 0x0007e2000c101916 */
[----:B--2---:R-:W-:Y:S01]  /*32c50*/  ISETP.LT.AND P5, PT, R5, UR5, !P0 ;  /* 0x0000000505007c0c */ /* 0x004fe2000c7a1270 */
[----:B------:R-:W-:Y:S01]  /*32c60*/  IMAD R13, R2, 0x4, R3 ;  /* 0x00000004020d7824 */ /* 0x000fe200078e0203 */
[----:B------:R-:W-:Y:S01]  /*32c70*/  LEA.HI.X.SX32 R5, R11, R136, 0x2, P6 ;  /* 0x000000880b057211 */ /* 0x000fe200030f16ff */
[----:B------:R-:W2:Y:S01]  /*32c80*/  LDCU UR5, c[0x0][0x39c] ;  /* 0x00007380ff0577ac */ /* 0x000ea20008000800 */
[----:B-1----:R-:W-:-:S02]  /*32c90*/  LEA R6, P6, R3, R135, 0x2 ;  /* 0x0000008703067211 */ /* 0x002fc400078c10ff */
[----:B------:R-:W-:Y:S01]  /*32ca0*/  LOP3.LUT R11, R0, 0x17c, RZ, 0xfc, !PT ;  /* 0x0000017c000b7812 */ /* 0x000fe200078efcff */
[----:B------:R1:W-:Y:S01]  /*32cb0*/  @P4 STG.E desc[UR22][R4.64], R123 ;  /* 0x0000007b04004986 */ /* 0x0003e2000c101916 */
[-C--:B------:R-:W-:Y:S02]  /*32cc0*/  LEA.HI.X.SX32 R7, R3, R136.reuse, 0x2, P6 ;  /* 0x0000008803077211 */ /* 0x080fe400030f16ff */
[----:B------:R-:W-:Y:S02]  /*32cd0*/  LEA R10, P6, R13, R135, 0x2 ;  /* 0x000000870d0a7211 */ /* 0x000fe400078c10ff */
[----:B---3--:R-:W-:Y:S01]  /*32ce0*/  ISETP.LT.AND P4, PT, R11, UR4, !P0 ;  /* 0x000000040b007c0c */ /* 0x008fe2000c781270 */
[----:B------:R-:W3:Y:S01]  /*32cf0*/  LDCU UR4, c[0x0][0x39c] ;  /* 0x00007380ff0477ac */ /* 0x000ee20008000800 */
[----:B------:R-:W-:Y:S01]  /*32d00*/  LEA.HI.X.SX32 R11, R13, R136, 0x2, P6 ;  /* 0x000000880d0b7211 */ /* 0x000fe200030f16ff */
[----:B------:R-:W-:Y:S01]  /*32d10*/  IMAD R13, R2, 0x4, R13 ;  /* 0x00000004020d7824 */ /* 0x000fe200078e020d */
[C---:B------:R-:W-:Y:S01]  /*32d20*/  LOP3.LUT R3, R0.reuse, 0x180, RZ, 0xfc, !PT ;  /* 0x0000018000037812 */ /* 0x040fe200078efcff */
[----:B------:R3:W-:Y:S01]  /*32d30*/  @P3 STG.E desc[UR22][R6.64], R220 ;  /* 0x000000dc06003986 */ /* 0x0007e2000c101916 */
[----:B------:R-:W-:-:S02]  /*32d40*/  LOP3.LUT R8, R0, 0x184, RZ, 0xfc, !PT ;  /* 0x0000018400087812 */ /* 0x000fc400078efcff */
[----:B----4-:R-:W-:Y:S01]  /*32d50*/  ISETP.LT.AND P3, PT, R3, UR6, !P0 ;  /* 0x0000000603007c0c */ /* 0x010fe2000c761270 */
[----:B------:R-:W-:Y:S01]  /*32d60*/  IMAD R3, R2, 0x4, R13 ;  /* 0x0000000402037824 */ /* 0x000fe200078e020d */
[CC--:B-1----:R-:W-:Y:S01]  /*32d70*/  LEA R4, P6, R13.reuse, R135.reuse, 0x2 ;  /* 0x000000870d047211 */ /* 0x0c2fe200078c10ff */
[----:B------:R-:W1:Y:S01]  /*32d80*/  LDCU UR6, c[0x0][0x39c] ;  /* 0x00007380ff0677ac */ /* 0x000e620008000800 */
[----:B------:R4:W-:Y:S01]  /*32d90*/  @P2 STG.E desc[UR22][R10.64], R221 ;  /* 0x000000dd0a002986 */ /* 0x0009e2000c101916 */
[----:B--2---:R-:W-:Y:S02]  /*32da0*/  ISETP.LT.AND P2, PT, R8, UR5, !P0 ;  /* 0x0000000508007c0c */ /* 0x004fe4000c741270 */
[-C--:B------:R-:W-:Y:S01]  /*32db0*/  LEA.HI.X.SX32 R5, R13, R136.reuse, 0x2, P6 ;  /* 0x000000880d057211 */ /* 0x080fe200030f16ff */
[----:B------:R-:W-:Y:S01]  /*32dc0*/  IMAD R13, R2, 0x4, R3 ;  /* 0x00000004020d7824 */ /* 0x000fe200078e0203 */
[C---:B---3--:R-:W-:Y:S01]  /*32dd0*/  LEA R6, P6, R3.reuse, R135, 0x2 ;  /* 0x0000008703067211 */ /* 0x048fe200078c10ff */
[----:B------:R-:W2:Y:S01]  /*32de0*/  LDCU UR5, c[0x0][0x39c] ;  /* 0x00007380ff0577ac */ /* 0x000ea20008000800 */
[----:B------:R-:W-:Y:S01]  /*32df0*/  LOP3.LUT R9, R0, 0x188, RZ, 0xfc, !PT ;  /* 0x0000018800097812 */ /* 0x000fe200078efcff */
[----:B------:R3:W-:Y:S01]  /*32e00*/  @P5 STG.E desc[UR22][R4.64], R222 ;  /* 0x000000de04005986 */ /* 0x0007e2000c101916 */
[----:B------:R-:W-:-:S02]  /*32e10*/  LEA.HI.X.SX32 R7, R3, R136, 0x2, P6 ;  /* 0x0000008803077211 */ /* 0x000fc400030f16ff */
[-C--:B------:R-:W-:Y:S02]  /*32e20*/  LEA R8, P6, R13, R135.reuse, 0x2 ;  /* 0x000000870d087211 */ /* 0x080fe400078c10ff */
[----:B------:R-:W-:Y:S01]  /*32e30*/  ISETP.LT.AND P5, PT, R9, UR4, !P0 ;  /* 0x0000000409007c0c */ /* 0x000fe2000c7a1270 */
[----:B------:R-:W2:Y:S01]  /*32e40*/  LDCU UR4, c[0x0][0x39c] ;  /* 0x00007380ff0477ac */ /* 0x000ea20008000800 */
[-C--:B------:R-:W-:Y:S01]  /*32e50*/  LEA.HI.X.SX32 R9, R13, R136.reuse, 0x2, P6 ;  /* 0x000000880d097211 */ /* 0x080fe200030f16ff */
[----:B------:R-:W-:Y:S01]  /*32e60*/  IMAD R13, R2, 0x4, R13 ;  /* 0x00000004020d7824 */ /* 0x000fe200078e020d */
[C---:B------:R-:W-:Y:S01]  /*32e70*/  LOP3.LUT R3, R0.reuse, 0x18c, RZ, 0xfc, !PT ;  /* 0x0000018c00037812 */ /* 0x040fe200078efcff */
[----:B------:R2:W-:Y:S01]  /*32e80*/  @P4 STG.E desc[UR22][R6.64], R223 ;  /* 0x000000df06004986 */ /* 0x0005e2000c101916 */
[----:B----4-:R-:W-:Y:S02]  /*32e90*/  LOP3.LUT R10, R0, 0x190, RZ, 0xfc, !PT ;  /* 0x00000190000a7812 */ /* 0x010fe400078efcff */
[----:B-1----:R-:W-:Y:S01]  /*32ea0*/  ISETP.LT.AND P4, PT, R3, UR6, !P0 ;  /* 0x0000000603007c0c */ /* 0x002fe2000c781270 */
[C---:B------:R-:W-:Y:S01]  /*32eb0*/  IMAD R3, R2.reuse, 0x4, R13 ;  /* 0x0000000402037824 */ /* 0x040fe200078e020d */
[C---:B---3--:R-:W-:Y:S01]  /*32ec0*/  LEA R4, P6, R13.reuse, R135, 0x2 ;  /* 0x000000870d047211 */ /* 0x048fe200078c10ff */
[----:B------:R-:W1:Y:S01]  /*32ed0*/  LDCU UR6, c[0x0][0x39c] ;  /* 0x00007380ff0677ac */ /* 0x000e620008000800 */
[----:B------:R3:W-:Y:S01]  /*32ee0*/  @P3 STG.E desc[UR22][R8.64], R148 ;  /* 0x0000009408003986 */ /* 0x0007e2000c101916 */
[----:B------:R-:W-:Y:S01]  /*32ef0*/  IMAD R11, R2, 0x4, R3 ;  /* 0x00000004020b7824 */ /* 0x000fe200078e0203 */
[----:B------:R-:W-:-:S02]  /*32f00*/  LEA.HI.X.SX32 R5, R13, R136, 0x2, P6 ;  /* 0x000000880d057211 */ /* 0x000fc400030f16ff */
[----:B--2---:R-:W-:Y:S01]  /*32f10*/  ISETP.LT.AND P3, PT, R10, UR5, !P0 ;  /* 0x000000050a007c0c */ /* 0x004fe2000c761270 */
[----:B------:R-:W2:Y:S01]  /*32f20*/  LDCU UR5, c[0x0][0x39c] ;  /* 0x00007380ff0577ac */ /* 0x000ea20008000800 */
[CC--:B------:R-:W-:Y:S01]  /*32f30*/  LEA R6, P6, R3.reuse, R135.reuse, 0x2 ;  /* 0x0000008703067211 */ /* 0x0c0fe200078c10ff */
[----:B------:R4:W-:Y:S01]  /*32f40*/  @P2 STG.E desc[UR22][R4.64], R149 ;  /* 0x0000009504002986 */ /* 0x0009e2000c101916 */
[----:B------:R-:W-:Y:S02]  /*32f50*/  LOP3.LUT R10, R0, 0x194, RZ, 0xfc, !PT ;  /* 0x00000194000a7812 */ /* 0x000fe400078efcff */
[-C--:B------:R-:W-:Y:S01]  /*32f60*/  LEA.HI.X.SX32 R7, R3, R136.reuse, 0x2, P6 ;  /* 0x0000008803077211 */ /* 0x080fe200030f16ff */
[----:B------:R-:W-:Y:S01]  /*32f70*/  IMAD R3, R2, 0x4, R11 ;  /* 0x0000000402037824 */ /* 0x000fe200078e020b */
[CC--:B---3--:R-:W-:Y:S02]  /*32f80*/  LEA R8, P6, R11.reuse, R135.reuse, 0x2 ;  /* 0x000000870b087211 */ /* 0x0c8fe400078c10ff */
[----:B------:R-:W-:Y:S01]  /*32f90*/  ISETP.LT.AND P2, PT, R10, UR4, !P0 ;  /* 0x000000040a007c0c */ /* 0x000fe2000c741270 */
[----:B------:R-:W3:Y:S01]  /*32fa0*/  LDCU UR4, c[0x0][0x39c] ;  /* 0x00007380ff0477ac */ /* 0x000ee20008000800 */
[----:B------:R-:W-:Y:S01]  /*32fb0*/  LEA.HI.X.SX32 R9, R11, R136, 0x2, P6 ;  /* 0x000000880b097211 */ /* 0x000fe200030f16ff */
[----:B------:R3:W-:Y:S01]  /*32fc0*/  @P5 STG.E desc[UR22][R6.64], R150 ;  /* 0x0000009606005986 */ /* 0x0007e2000c101916 */
[----:B------:R-:W-:-:S02]  /*32fd0*/  LEA R10, P6, R3, R135, 0x2 ;  /* 0x00000087030a7211 */ /* 0x000fc400078c10ff */
[----:B-1----:R-:W-:Y:S01]  /*32fe0*/  ISETP.LT.AND P5, PT, R12, UR6, !P0 ;  /* 0x000000060c007c0c */ /* 0x002fe2000c7a1270 */
[----:B------:R-:W-:Y:S01]  /*32ff0*/  @P4 STG.E desc[UR22][R8.64], R151 ;  /* 0x0000009708004986 */ /* 0x000fe2000c101916 */
[----:B------:R-:W-:Y:S01]  /*33000*/  LEA.HI.X.SX32 R11, R3, R136, 0x2, P6 ;  /* 0x00000088030b7211 */ /* 0x000fe200030f16ff */
[----:B------:R-:W-:Y:S01]  /*33010*/  IMAD R3, R2, 0x4, R3 ;  /* 0x0000000402037824 */ /* 0x000fe200078e0203 */
[----:B------:R-:W-:Y:S01]  /*33020*/  LOP3.LUT R12, R0, 0x19c, RZ, 0xfc, !PT ;  /* 0x0000019c000c7812 */ /* 0x000fe200078efcff */
[----:B------:R-:W1:Y:S02]  /*33030*/  LDCU UR6, c[0x0][0x39c] ;  /* 0x00007380ff0677ac */ /* 0x000e640008000800 */
[----:B------:R-:W-:Y:S01]  /*33040*/  IMAD R13, R2, 0x4, R3 ;  /* 0x00000004020d7824 */ /* 0x000fe200078e0203 */
[----:B--2---:R-:W-:Y:S01]  /*33050*/  ISETP.LT.AND P4, PT, R12, UR5, !P0 ;  /* 0x000000050c007c0c */ /* 0x004fe2000c781270 */
[----:B------:R2:W-:Y:S01]  /*33060*/  @P3 STG.E desc[UR22][R10.64], R32 ;  /* 0x000000200a003986 */ /* 0x0005e2000c101916 */
[----:B------:R-:W1:Y:S01]  /*33070*/  LDCU UR5, c[0x0][0x39c] ;  /* 0x00007380ff0577ac */ /* 0x000e620008000800 */
[----:B----4-:R-:W-:-:S02]  /*33080*/  LEA R4, P3, R3, R135, 0x2 ;  /* 0x0000008703047211 */ /* 0x010fc400078610ff */
[----:B---3--:R-:W-:Y:S02]  /*33090*/  LOP3.LUT R7, R0, 0x1a0, RZ, 0xfc, !PT ;  /* 0x000001a000077812 */ /* 0x008fe400078efcff */
[----:B------:R-:W-:Y:S02]  /*330a0*/  LEA R6, P6, R13, R135, 0x2 ;  /* 0x000000870d067211 */ /* 0x000fe400078c10ff */
[-C--:B------:R-:W-:Y:S02]  /*330b0*/  LEA.HI.X.SX32 R5, R3, R136.reuse, 0x2, P3 ;  /* 0x0000008803057211 */ /* 0x080fe400018f16ff */
[----:B------:R-:W-:Y:S01]  /*330c0*/  ISETP.LT.AND P3, PT, R7, UR4, !P0 ;  /* 0x0000000407007c0c */ /* 0x000fe2000c761270 */
[----:B------:R-:W3:Y:S01]  /*330d0*/  LDCU UR4, c[0x0][0x39c] ;  /* 0x00007380ff0477ac */ /* 0x000ee20008000800 */
[----:B------:R-:W-:Y:S01]  /*330e0*/  LEA.HI.X.SX32 R7, R13, R136, 0x2, P6 ;  /* 0x000000880d077211 */ /* 0x000fe200030f16ff */
[----:B------:R-:W-:Y:S01]  /*330f0*/  IMAD R13, R2, 0x4, R13 ;  /* 0x00000004020d7824 */ /* 0x000fe200078e020d */
[----:B------:R4:W-:Y:S01]  /*33100*/  @P2 STG.E desc[UR22][R4.64], R33 ;  /* 0x0000002104002986 */ /* 0x0009e2000c101916 */
[----:B------:R-:W-:-:S02]  /*33110*/  LOP3.LUT R3, R0, 0x1a4, RZ, 0xfc, !PT ;  /* 0x000001a400037812 */ /* 0x000fc400078efcff */
[----:B--2---:R-:W-:Y:S01]  /*33120*/  LOP3.LUT R10, R0, 0x1a8, RZ, 0xfc, !PT ;  /* 0x000001a8000a7812 */ /* 0x004fe200078efcff */
[----:B------:R2:W-:Y:S01]  /*33130*/  @P5 STG.E desc[UR22][R6.64], R34 ;  /* 0x0000002206005986 */ /* 0x0005e2000c101916 */
[-C--:B------:R-:W-:Y:S02]  /*33140*/  LEA R8, P5, R13, R135.reuse, 0x2 ;  /* 0x000000870d087211 */ /* 0x080fe400078a10ff */
[----:B-1----:R-:W-:Y:S01]  /*33150*/  ISETP.LT.AND P2, PT, R3, UR6, !P0 ;  /* 0x0000000603007c0c */ /* 0x002fe2000c741270 */
[----:B------:R-:W-:Y:S01]  /*33160*/  IMAD R3, R2, 0x4, R13 ;  /* 0x0000000402037824 */ /* 0x000fe200078e020d */
[-C--:B------:R-:W-:Y:S01]  /*33170*/  LEA.HI.X.SX32 R9, R13, R136.reuse, 0x2, P5 ;  /* 0x000000880d097211 */ /* 0x080fe200028f16ff */
[----:B------:R-:W1:Y:S01]  /*33180*/  LDCU UR6, c[0x0][0x39c] ;  /* 0x00007380ff0677ac */ /* 0x000e620008000800 */
[----:B------:R-:W-:Y:S02]  /*33190*/  ISETP.LT.AND P5, PT, R10, UR5, !P0 ;  /* 0x000000050a007c0c */ /* 0x000fe4000c7a1270 */
[----:B----4-:R-:W-:Y:S01]  /*331a0*/  LOP3.LUT R5, R0, 0x1ac, RZ, 0xfc, !PT ;  /* 0x000001ac00057812 */ /* 0x010fe200078efcff */
[----:B------:R-:W4:Y:S01]  /*331b0*/  LDCU UR5, c[0x0][0x39c] ;  /* 0x00007380ff0577ac */ /* 0x000f220008000800 */
[-C--:B------:R-:W-:Y:S01]  /*331c0*/  LEA R4, P6, R3, R135.reuse, 0x2 ;  /* 0x0000008703047211 */ /* 0x080fe200078c10ff */
[C---:B--2---:R-:W-:Y:S01]  /*331d0*/  IMAD R7, R2.reuse, 0x4, R3 ;  /* 0x0000000402077824 */ /* 0x044fe200078e0203 */
        /* <DEDUP_REMOVED lines=10> */
[----:B--2---:R-:W-:Y:S01]  /*33280*/  LOP3.LUT R8, R0, 0x1b4, RZ, 0xfc, !PT ;  /* 0x000001b400087812 */ /* 0x004fe200078efcff */
[----:B------:R2:W-:Y:S01]  /*33290*/  @P2 STG.E desc[UR22][R6.64], R37 ;  /* 0x0000002506002986 */ /* 0x0005e2000c101916 */
[----:B-1----:R-:W-:Y:S01]  /*332a0*/  ISETP.LT.AND P3, PT, R11, UR6, !P0 ;  /* 0x000000060b007c0c */ /* 0x002fe2000c761270 */
[----:B------:R-:W1:Y:S01]  /*332b0*/  LDCU UR6, c[0x0][0x39c] ;  /* 0x00007380ff0677ac */ /* 0x000e620008000800 */
[-C--:B------:R-:W-:Y:S01]  /*332c0*/  LEA.HI.X.SX32 R11, R3, R136.reuse, 0x2, P6 ;  /* 0x00000088030b7211 */ /* 0x080fe200030f16ff */
[----:B------:R-:W-:Y:S01]  /*332d0*/  IMAD R3, R2, 0x4, R3 ;  /* 0x0000000402037824 */ /* 0x000fe200078e0203 */
[----:B----4-:R-:W-:Y:S01]  /*332e0*/  ISETP.LT.AND P2, PT, R8, UR5, !P0 ;  /* 0x0000000508007c0c */ /* 0x010fe2000c741270 */
[----:B------:R-:W4:Y:S01]  /*332f0*/  LDCU UR5, c[0x0][0x39c] ;  /* 0x00007380ff0577ac */ /* 0x000f220008000800 */
[----:B------:R-:W-:Y:S01]  /*33300*/  LOP3.LUT R8, R0, 0x1b8, RZ, 0xfc, !PT ;  /* 0x000001b800087812 */ /* 0x000fe200078efcff */
[----:B------:R-:W-:Y:S01]  /*33310*/  IMAD R9, R2, 0x4, R3 ;  /* 0x0000000402097824 */ /* 0x000fe200078e0203 */
[CC--:B---3--:R-:W-:Y:S01]  /*33320*/  LEA R4, P6, R3.reuse, R135.reuse, 0x2 ;  /* 0x0000008703047211 */ /* 0x0c8fe200078c10ff */
[----:B------:R3:W-:Y:S01]  /*33330*/  @P5 STG.E desc[UR22][R10.64], R38 ;  /* 0x000000260a005986 */ /* 0x0007e2000c101916 */
[----:B------:R-:W-:Y:S01]  /*33340*/  ISETP.LT.AND P5, PT, R8, UR4, !P0 ;  /* 0x0000000408007c0c */ /* 0x000fe2000c7a1270 */
[----:B------:R-:W1:Y:S01]  /*33350*/  LDCU UR4, c[0x0][0x39c] ;  /* 0x00007380ff0477ac */ /* 0x000e620008000800 */
[----:B------:R-:W-:Y:S01]  /*33360*/  LEA.HI.X.SX32 R5, R3, R136, 0x2, P6 ;  /* 0x0000008803057211 */ /* 0x000fe200030f16ff */
[----:B------:R-:W-:Y:S01]  /*33370*/  IMAD R3, R2, 0x4, R9 ;  /* 0x0000000402037824 */ /* 0x000fe200078e0209 */
[----:B--2---:R-:W-:-:S02]  /*33380*/  LEA R6, P6, R9, R135, 0x2 ;  /* 0x0000008709067211 */ /* 0x004fc400078c10ff */
[C---:B------:R-:W-:Y:S01]  /*33390*/  LOP3.LUT R12, R0.reuse, 0x1bc, RZ, 0xfc, !PT ;  /* 0x000001bc000c7812 */ /* 0x040fe200078efcff */
[----:B------:R2:W-:Y:S01]  /*333a0*/  @P4 STG.E desc[UR22][R4.64], R39 ;  /* 0x0000002704004986 */ /* 0x0005e2000c101916 */
[-C--:B------:R-:W-:Y:S02]  /*333b0*/  LEA.HI.X.SX32 R7, R9, R136.reuse, 0x2, P6 ;  /* 0x0000008809077211 */ /* 0x080fe400030f16ff */
[CC--:B------:R-:W-:Y:S02]  /*333c0*/  LEA R8, P6, R3.reuse, R135.reuse, 0x2 ;  /* 0x0000008703087211 */ /* 0x0c0fe400078c10ff */
[----:B---3--:R-:W-:Y:S01]  /*333d0*/  LOP3.LUT R10, R0, 0x1c0, RZ, 0xfc, !PT ;  /* 0x000001c0000a7812 */ /* 0x008fe200078efcff */
[----:B------:R3:W-:Y:S01]  /*333e0*/  @P3 STG.E desc[UR22][R6.64], R52 ;  /* 0x0000003406003986 */ /* 0x0007e2000c101916 */
[----:B----4-:R-:W-:Y:S01]  /*333f0*/  ISETP.LT.AND P4, PT, R12, UR5, !P0 ;  /* 0x000000050c007c0c */ /* 0x010fe2000c781270 */
[----:B------:R-:W4:Y:S01]  /*33400*/  LDCU UR5, c[0x0][0x39c] ;  /* 0x00007380ff0577ac */ /* 0x000f220008000800 */
[-C--:B------:R-:W-:Y:S01]  /*33410*/  LEA.HI.X.SX32 R9, R3, R136.reuse, 0x2, P6 ;  /* 0x0000008803097211 */ /* 0x080fe200030f16ff */
[----:B------:R-:W-:Y:S01]  /*33420*/  IMAD R3, R2, 0x4, R3 ;  /* 0x0000000402037824 */ /* 0x000fe200078e0203 */
[----:B-1----:R-:W-:Y:S01]  /*33430*/  ISETP.LT.AND P3, PT, R10, UR6, !P0 ;  /* 0x000000060a007c0c */ /* 0x002fe2000c761270 */
[----:B------:R-:W1:Y:S01]  /*33440*/  LDCU UR6, c[0x0][0x39c] ;  /* 0x00007380ff0677ac */ /* 0x000e620008000800 */
[----:B------:R-:W-:Y:S01]  /*33450*/  LOP3.LUT R10, R0, 0x1c4, RZ, 0xfc, !PT ;  /* 0x000001c4000a7812 */ /* 0x000fe200078efcff */
[----:B------:R-:W-:Y:S01]  /*33460*/  IMAD R11, R2, 0x4, R3 ;  /* 0x00000004020b7824 */ /* 0x000fe200078e0203 */
[CC--:B--2---:R-:W-:Y:S01]  /*33470*/  LEA R4, P6, R3.reuse, R135.reuse, 0x2 ;  /* 0x0000008703047211 */ /* 0x0c4fe200078c10ff */
[----:B------:R2:W-:Y:S01]  /*33480*/  @P2 STG.E desc[UR22][R8.64], R53 ;  /* 0x0000003508002986 */ /* 0x0005e2000c101916 */
[----:B------:R-:W-:Y:S01]  /*33490*/  ISETP.LT.AND P2, PT, R10, UR4, !P0 ;  /* 0x000000040a007c0c */ /* 0x000fe2000c741270 */
[----:B------:R-:W1:Y:S01]  /*334a0*/  LDCU UR4, c[0x0][0x39c] ;  /* 0x00007380ff0477ac */ /* 0x000e620008000800 */
[----:B------:R-:W-:Y:S01]  /*334b0*/  LEA.HI.X.SX32 R5, R3, R136, 0x2, P6 ;  /* 0x0000008803057211 */ /* 0x000fe200030f16ff */
[----:B------:R-:W-:Y:S01]  /*334c0*/  IMAD R3, R2, 0x4, R11 ;  /* 0x0000000402037824 */ /* 0x000fe200078e020b */
[----:B---3--:R-:W-:-:S02]  /*334d0*/  LEA R6, P6, R11, R135, 0x2 ;  /* 0x000000870b067211 */ /* 0x008fc400078c10ff */
[----:B------:R-:W-:Y:S01]  /*334e0*/  LOP3.LUT R10, R0, 0x1c8, RZ, 0xfc, !PT ;  /* 0x000001c8000a7812 */ /* 0x000fe200078efcff */
[----:B------:R-:W-:Y:S01]  /*334f0*/  IMAD R13, R2, 0x4, R3 ;  /* 0x00000004020d7824 */ /* 0x000fe200078e0203 */
[-C--:B------:R-:W-:Y:S01]  /*33500*/  LEA.HI.X.SX32 R7, R11, R136.reuse, 0x2, P6 ;  /* 0x000000880b077211 */ /* 0x080fe200030f16ff */
[----:B------:R-:W-:Y:S01]  /*33510*/  @P5 STG.E desc[UR22][R4.64], R54 ;  /* 0x0000003604005986 */ /* 0x000fe2000c101916 */
[----:B----4-:R-:W-:Y:S01]  /*33520*/  ISETP.LT.AND P5, PT, R10, UR5, !P0 ;  /* 0x000000050a007c0c */ /* 0x010fe2000c7a1270 */
[----:B------:R-:W3:Y:S01]  /*33530*/  LDCU UR5, c[0x0][0x39c] ;  /* 0x00007380ff0577ac */ /* 0x000ee20008000800 */
[C---:B--2---:R-:W-:Y:S01]  /*33540*/  LEA R8, P6, R3.reuse, R135, 0x2 ;  /* 0x0000008703087211 */ /* 0x044fe200078c10ff */
[----:B------:R2:W-:Y:S01]  /*33550*/  @P4 STG.E desc[UR22][R6.64], R55 ;  /* 0x0000003706004986 */ /* 0x0005e2000c101916 */
[----:B------:R-:W-:Y:S02]  /*33560*/  LOP3.LUT R11, R0, 0x1cc, RZ, 0xfc, !PT ;  /* 0x000001cc000b7812 */ /* 0x000fe400078efcff */
[----:B------:R-:W-:-:S02]  /*33570*/  LEA.HI.X.SX32 R9, R3, R136, 0x2, P6 ;  /* 0x0000008803097211 */ /* 0x000fc400030f16ff */
[-C--:B------:R-:W-:Y:S02]  /*33580*/  LEA R10, P6, R13, R135.reuse, 0x2 ;  /* 0x000000870d0a7211 */ /* 0x080fe400078c10ff */
[----:B-1----:R-:W-:Y:S01]  /*33590*/  ISETP.LT.AND P4, PT, R11, UR6, !P0 ;  /* 0x000000060b007c0c */ /* 0x002fe2000c781270 */
[----:B------:R-:W1:Y:S01]  /*335a0*/  LDCU UR6, c[0x0][0x39c] ;  /* 0x00007380ff0677ac */ /* 0x000e620008000800 */
[----:B------:R-:W-:Y:S01]  /*335b0*/  LOP3.LUT R3, R0, 0x1d0, RZ, 0xfc, !PT ;  /* 0x000001d000037812 */ /* 0x000fe200078efcff */
[----:B------:R4:W-:Y:S01]  /*335c0*/  @P3 STG.E desc[UR22][R8.64], R68 ;  /* 0x0000004408003986 */ /* 0x0009e2000c101916 */
[----:B------:R-:W-:Y:S01]  /*335d0*/  LEA.HI.X.SX32 R11, R13, R136, 0x2, P6 ;  /* 0x000000880d0b7211 */ /* 0x000fe200030f16ff */
[----:B------:R-:W-:Y:S01]  /*335e0*/  IMAD R13, R2, 0x4, R13 ;  /* 0x00000004020d7824 */ /* 0x000fe200078e020d */
[----:B------:R-:W-:Y:S01]  /*335f0*/  ISETP.LT.AND P3, PT, R3, UR4, !P0 ;  /* 0x0000000403007c0c */ /* 0x000fe2000c761270 */
[----:B------:R-:W1:Y:S01]  /*33600*/  LDCU UR4, c[0x0][0x39c] ;  /* 0x00007380ff0477ac */ /* 0x000e620008000800 */
[----:B--2---:R-:W-:Y:S01]  /*33610*/  LOP3.LUT R7, R0, 0x1d4, RZ, 0xfc, !PT ;  /* 0x000001d400077812 */ /* 0x004fe200078efcff */
        /* <DEDUP_REMOVED lines=9> */
[C---:B----4-:R-:W-:Y:S01]  /*336b0*/  LOP3.LUT R8, R0.reuse, 0x1d8, RZ, 0xfc, !PT ;  /* 0x000001d800087812 */ /* 0x050fe200078efcff */
[----:B------:R4:W-:Y:S01]  /*336c0*/  @P5 STG.E desc[UR22][R4.64], R70 ;  /* 0x0000004604005986 */ /* 0x0009e2000c101916 */
[----:B--2---:R-:W-:Y:S01]  /*336d0*/  LOP3.LUT R10, R0, 0x1dc, RZ, 0xfc, !PT ;  /* 0x000001dc000a7812 */ /* 0x004fe200078efcff */
[----:B------:R-:W-:Y:S01]  /*336e0*/  IMAD R11, R2, 0x4, R3 ;  /* 0x00000004020b7824 */ /* 0x000fe200078e0203 */
[----:B-1----:R-:W-:Y:S01]  /*336f0*/  ISETP.LT.AND P5, PT, R8, UR6, !P0 ;  /* 0x0000000608007c0c */ /* 0x002fe2000c7a1270 */
[----:B------:R1:W-:Y:S01]  /*33700*/  @P4 STG.E desc[UR22][R6.64], R71 ;  /* 0x0000004706004986 */ /* 0x0003e2000c101916 */
[CC--:B------:R-:W-:Y:S01]  /*33710*/  LEA R8, P4, R3.reuse, R135.reuse, 0x2 ;  /* 0x0000008703087211 */ /* 0x0c0fe200078810ff */
[----:B------:R-:W2:Y:S03]  /*33720*/  LDCU UR6, c[0x0][0x39c] ;  /* 0x00007380ff0677ac */ /* 0x000ea60008000800 */
[----:B------:R-:W-:Y:S01]  /*33730*/  LEA.HI.X.SX32 R9, R3, R136, 0x2, P4 ;  /* 0x0000008803097211 */ /* 0x000fe200020f16ff */
[----:B------:R-:W-:Y:S01]  /*33740*/  IMAD R3, R2, 0x4, R11 ;  /* 0x0000000402037824 */ /* 0x000fe200078e020b */
[----:B------:R-:W-:Y:S01]  /*33750*/  ISETP.LT.AND P4, PT, R10, UR4, !P0 ;  /* 0x000000040a007c0c */ /* 0x000fe2000c781270 */
[----:B------:R-:W2:Y:S01]  /*33760*/  LDCU UR4, c[0x0][0x39c] ;  /* 0x00007380ff0477ac */ /* 0x000ea20008000800 */
[----:B----4-:R-:W-:Y:S01]  /*33770*/  LOP3.LUT R5, R0, 0x1e0, RZ, 0xfc, !PT ;  /* 0x000001e000057812 */ /* 0x010fe200078efcff */
[----:B------:R4:W-:Y:S01]  /*33780*/  @P3 STG.E desc[UR22][R8.64], R96 ;  /* 0x0000006008003986 */ /* 0x0009e2000c101916 */
[----:B------:R-:W-:-:S02]  /*33790*/  LEA R4, P6, R11, R135, 0x2 ;  /* 0x000000870b047211 */ /* 0x000fc400078c10ff */
[----:B---3--:R-:W-:Y:S01]  /*337a0*/  ISETP.LT.AND P3, PT, R5, UR5, !P0 ;  /* 0x0000000505007c0c */ /* 0x008fe2000c761270 */
[----:B------:R-:W3:Y:S01]  /*337b0*/  LDCU UR5, c[0x0][0x39c] ;  /* 0x00007380ff0577ac */ /* 0x000ee20008000800 */
[-C--:B------:R-:W-:Y:S01]  /*337c0*/  LEA.HI.X.SX32 R5, R11, R136.reuse, 0x2, P6 ;  /* 0x000000880b057211 */ /* 0x080fe200030f16ff */
[----:B------:R-:W-:Y:S01]  /*337d0*/  IMAD R11, R2, 0x4, R3 ;  /* 0x00000004020b7824 */ /* 0x000fe200078e0203 */
[CC--:B-1----:R-:W-:Y:S02]  /*337e0*/  LEA R6, P6, R3.reuse, R135.reuse, 0x2 ;  /* 0x0000008703067211 */ /* 0x0c2fe400078c10ff */
[----:B------:R-:W-:Y:S01]  /*337f0*/  LOP3.LUT R10, R0, 0x1e4, RZ, 0xfc, !PT ;  /* 0x000001e4000a7812 */ /* 0x000fe200078efcff */
[----:B------:R1:W-:Y:S01]  /*33800*/  @P2 STG.E desc[UR22][R4.64], R97 ;  /* 0x0000006104002986 */ /* 0x0003e2000c101916 */
[----:B------:R-:W-:Y:S02]  /*33810*/  LEA.HI.X.SX32 R7, R3, R136, 0x2, P6 ;  /* 0x0000008803077211 */ /* 0x000fe400030f16ff */
[----:B----4-:R-:W-:-:S02]  /*33820*/  LEA R8, P6, R11, R135, 0x2 ;  /* 0x000000870b087211 */ /* 0x010fc400078c10ff */
[----:B------:R-:W-:Y:S01]  /*33830*/  LOP3.LUT R3, R0, 0x1e8, RZ, 0xfc, !PT ;  /* 0x000001e800037812 */ /* 0x000fe200078efcff */
[----:B------:R4:W-:Y:S01]  /*33840*/  @P5 STG.E desc[UR22][R6.64], R98 ;  /* 0x0000006206005986 */ /* 0x0009e2000c101916 */
[-C--:B------:R-:W-:Y:S01]  /*33850*/  LEA.HI.X.SX32 R9, R11, R136.reuse, 0x2, P6 ;  /* 0x000000880b097211 */ /* 0x080fe200030f16ff */
[----:B------:R-:W-:Y:S01]  /*33860*/  IMAD R11, R2, 0x4, R11 ;  /* 0x00000004020b7824 */ /* 0x000fe200078e020b */
[----:B--2---:R-:W-:Y:S01]  /*33870*/  ISETP.LT.AND P5, PT, R3, UR4, !P0 ;  /* 0x0000000403007c0c */ /* 0x004fe2000c7a1270 */
[----:B------:R-:W2:Y:S01]  /*33880*/  LDCU UR4, c[0x0][0x39c] ;  /* 0x00007380ff0477ac */ /* 0x000ea20008000800 */
[----:B------:R-:W-:Y:S01]  /*33890*/  LOP3.LUT R3, R0, 0x1ec, RZ, 0xfc, !PT ;  /* 0x000001ec00037812 */ /* 0x000fe200078efcff */
[----:B------:R2:W-:Y:S01]  /*338a0*/  @P4 STG.E desc[UR22][R8.64], R99 ;  /* 0x0000006308004986 */ /* 0x0005e2000c101916 */
[-C--:B-1----:R-:W-:Y:S02]  /*338b0*/  LEA R4, P6, R11, R135.reuse, 0x2 ;  /* 0x000000870b047211 */ /* 0x082fe400078c10ff */
[----:B---3--:R-:W-:Y:S01]  /*338c0*/  ISETP.LT.AND P4, PT, R3, UR5, !P0 ;  /* 0x0000000503007c0c */ /* 0x008fe2000c781270 */
[----:B------:R-:W-:Y:S01]  /*338d0*/  IMAD R3, R2, 0x4, R11 ;  /* 0x0000000402037824 */ /* 0x000fe200078e020b */
[-C--:B------:R-:W-:Y:S01]  /*338e0*/  LEA.HI.X.SX32 R5, R11, R136.reuse, 0x2, P6 ;  /* 0x000000880b057211 */ /* 0x080fe200030f16ff */
[----:B------:R-:W1:Y:S01]  /*338f0*/  LDCU UR5, c[0x0][0x39c] ;  /* 0x00007380ff0577ac */ /* 0x000e620008000800 */
[----:B------:R-:W-:Y:S01]  /*33900*/  ISETP.LT.AND P2, PT, R10, UR6, !P0 ;  /* 0x000000060a007c0c */ /* 0x000fe2000c741270 */
[----:B------:R-:W-:Y:S01]  /*33910*/  IMAD R11, R2, 0x4, R3 ;  /* 0x00000004020b7824 */ /* 0x000fe200078e0203 */
[C---:B----4-:R-:W-:Y:S01]  /*33920*/  LEA R6, P6, R3.reuse, R135, 0x2 ;  /* 0x0000008703067211 */ /* 0x050fe200078c10ff */
[----:B------:R3:W-:Y:S01]  /*33930*/  @P3 STG.E desc[UR22][R4.64], R124 ;  /* 0x0000007c04003986 */ /* 0x0007e2000c101916 */
[----:B------:R-:W-:Y:S01]  /*33940*/  LOP3.LUT R10, R0, 0x1f0, RZ, 0xfc, !PT ;  /* 0x000001f0000a7812 */ /* 0x000fe200078efcff */
[----:B------:R-:W-:Y:S01]  /*33950*/  IMAD R13, R2, 0x4, R11 ;  /* 0x00000004020d7824 */ /* 0x000fe200078e020b */
[----:B------:R-:W-:-:S02]  /*33960*/  LEA.HI.X.SX32 R7, R3, R136, 0x2, P6 ;  /* 0x0000008803077211 */ /* 0x000fc400030f16ff */
[----:B------:R-:W-:Y:S01]  /*33970*/  LOP3.LUT R0, R0, 0x1f8, RZ, 0xfc, !PT ;  /* 0x000001f800007812 */ /* 0x000fe200078efcff */
[----:B------:R-:W-:Y:S01]  /*33980*/  IMAD R3, R2, 0x4, R13 ;  /* 0x0000000402037824 */ /* 0x000fe200078e020d */
[----:B--2---:R-:W-:Y:S01]  /*33990*/  ISETP.LT.AND P3, PT, R10, UR4, !P0 ;  /* 0x000000040a007c0c */ /* 0x004fe2000c761270 */
[----:B------:R-:W2:Y:S01]  /*339a0*/  LDCU UR4, c[0x0][0x39c] ;  /* 0x00007380ff0477ac */ /* 0x000ea20008000800 */
[-C--:B------:R-:W-:Y:S01]  /*339b0*/  LEA R10, P6, R13, R135.reuse, 0x2 ;  /* 0x000000870d0a7211 */ /* 0x080fe200078c10ff */
[C---:B------:R-:W-:Y:S01]  /*339c0*/  IMAD R15, R2.reuse, 0x4, R3 ;  /* 0x00000004020f7824 */ /* 0x040fe200078e0203 */
[----:B------:R4:W-:Y:S01]  /*339d0*/  @P2 STG.E desc[UR22][R6.64], R125 ;  /* 0x0000007d06002986 */ /* 0x0009e2000c101916 */
[C---:B------:R-:W-:Y:S02]  /*339e0*/  LEA R8, P2, R11.reuse, R135, 0x2 ;  /* 0x000000870b087211 */ /* 0x040fe400078410ff */
[----:B------:R-:W-:Y:S02]  /*339f0*/  IMAD R17, R2, 0x4, R15 ;  /* 0x0000000402117824 */ /* 0x000fe400078e020f */
[----:B------:R-:W-:-:S02]  /*33a00*/  LEA.HI.X.SX32 R9, R11, R136, 0x2, P2 ;  /* 0x000000880b097211 */ /* 0x000fc400010f16ff */
[-C--:B------:R-:W-:Y:S01]  /*33a10*/  LEA.HI.X.SX32 R11, R13, R136.reuse, 0x2, P6 ;  /* 0x000000880d0b7211 */ /* 0x080fe200030f16ff */
[----:B------:R-:W-:Y:S01]  /*33a20*/  IMAD R13, R2, 0x4, R17 ;  /* 0x00000004020d7824 */ /* 0x000fe200078e0211 */
[-C--:B---3--:R-:W-:Y:S01]  /*33a30*/  LEA R4, P6, R3, R135.reuse, 0x2 ;  /* 0x0000008703047211 */ /* 0x088fe200078c10ff */
[----:B------:R3:W-:Y:S01]  /*33a40*/  @P5 STG.E desc[UR22][R8.64], R126 ;  /* 0x0000007e08005986 */ /* 0x0007e2000c101916 */
[-C--:B------:R-:W-:Y:S02]  /*33a50*/  LEA R2, P2, R15, R135.reuse, 0x2 ;  /* 0x000000870f027211 */ /* 0x080fe400078410ff */
[-C--:B------:R-:W-:Y:S01]  /*33a60*/  LEA.HI.X.SX32 R5, R3, R136.reuse, 0x2, P6 ;  /* 0x0000008803057211 */ /* 0x080fe200030f16ff */
[----:B------:R3:W-:Y:S01]  /*33a70*/  @P4 STG.E desc[UR22][R10.64], R127 ;  /* 0x0000007f0a004986 */ /* 0x0007e2000c101916 */
[----:B------:R-:W-:Y:S02]  /*33a80*/  LEA.HI.X.SX32 R3, R15, R136, 0x2, P2 ;  /* 0x000000880f037211 */ /* 0x000fe400010f16ff */
[----:B------:R-:W-:Y:S01]  /*33a90*/  LEA R12, P6, R13, R135, 0x2 ;  /* 0x000000870d0c7211 */ /* 0x000fe200078c10ff */
[----:B------:R3:W-:Y:S01]  /*33aa0*/  @P3 STG.E desc[UR22][R4.64], R224 ;  /* 0x000000e004003986 */ /* 0x0007e2000c101916 */
[----:B-1----:R-:W-:-:S02]  /*33ab0*/  ISETP.LT.AND P2, PT, R14, UR5, !P0 ;  /* 0x000000050e007c0c */ /* 0x002fc4000c741270 */
[----:B--2---:R-:W-:Y:S02]  /*33ac0*/  ISETP.LT.AND P0, PT, R0, UR4, !P0 ;  /* 0x0000000400007c0c */ /* 0x004fe4000c701270 */
[----:B------:R-:W-:Y:S02]  /*33ad0*/  LEA.HI.X.SX32 R13, R13, R136, 0x2, P6 ;  /* 0x000000880d0d7211 */ /* 0x000fe400030f16ff */
[----:B----4-:R-:W-:-:S04]  /*33ae0*/  LEA R6, P6, R17, R135, 0x2 ;  /* 0x0000008711067211 */ /* 0x010fc800078c10ff */
[----:B------:R-:W-:-:S03]  /*33af0*/  LEA.HI.X.SX32 R7, R17, R136, 0x2, P6 ;  /* 0x0000008811077211 */ /* 0x000fc600030f16ff */
[----:B------:R3:W-:Y:S04]  /*33b00*/  @P2 STG.E desc[UR22][R2.64], R225 ;  /* 0x000000e102002986 */ /* 0x0007e8000c101916 */
[----:B------:R3:W-:Y:S04]  /*33b10*/  @P0 STG.E desc[UR22][R6.64], R226 ;  /* 0x000000e206000986 */ /* 0x0007e8000c101916 */
[----:B------:R3:W-:Y:S01]  /*33b20*/  @P1 STG.E desc[UR22][R12.64], R227 ;  /* 0x000000e30c001986 */ /* 0x0007e2000c101916 */
[----:B------:R-:W-:Y:S06]  /*33b30*/  BAR.SYNC.DEFER_BLOCKING 0x0 ;  /* 0x0000000000007b1d */ /* 0x000fec0000010000 */
[----:B------:R-:W-:Y:S05]  /*33b40*/  BRA.U UP0, `(.L_x_13) ;  /* 0x0000000100a07547 */ /* 0x000fea000b800000 */
[----:B------:R-:W1:Y:S01]  /*33b50*/  S2UR UR5, SR_CgaCtaId ;  /* 0x00000000000579c3 */ /* 0x000e620000008800 */
[----:B------:R-:W-:Y:S01]  /*33b60*/  NOP ;  /* 0x0000000000007918 */ /* 0x000fe20000000000 */
[----:B------:R-:W-:Y:S01]  /*33b70*/  UMOV UR4, 0x50 ;  /* 0x0000005000047882 */ /* 0x000fe20000000000 */
[----:B------:R-:W-:Y:S02]  /*33b80*/  IMAD.U32 R0, RZ, RZ, UR10 ;  /* 0x0000000aff007e24 */ /* 0x000fe4000f8e00ff */
[----:B---3--:R-:W-:Y:S02]  /*33b90*/  IMAD.MOV.U32 R3, RZ, RZ, 0xff ;  /* 0x000000ffff037424 */ /* 0x008fe400078e00ff */
[----:B------:R-:W-:Y:S01]  /*33ba0*/  IMAD.MOV.U32 R7, RZ, RZ, 0x1 ;  /* 0x00000001ff077424 */ /* 0x000fe200078e00ff */
[----:B------:R-:W-:-:S04]  /*33bb0*/  LOP3.LUT R0, R0, 0xffff, RZ, 0xc0, !PT ;  /* 0x0000ffff00007812 */ /* 0x000fc800078ec0ff */
[----:B------:R-:W-:-:S05]  /*33bc0*/  SHF.R.U32.HI R0, RZ, 0x5, R0 ;  /* 0x00000005ff007819 */ /* 0x000fca0000011600 */
[----:B------:R-:W-:Y:S01]  /*33bd0*/  VIADD R2, R0, 0x10 ;  /* 0x0000001000027836 */ /* 0x000fe20000000000 */
[----:B------:R-:W-:Y:S01]  /*33be0*/  SHF.L.U32 R0, R3, R0, RZ ;  /* 0x0000000003007219 */ /* 0x000fe200000006ff */
[----:B-1----:R-:W-:-:S03]  /*33bf0*/  ULEA UR6, UR5, UR4, 0x18 ;  /* 0x0000000405067291 */ /* 0x002fc6000f8ec0ff */
[----:B------:R-:W-:-:S04]  /*33c00*/  SHF.L.U32 R3, R7, R2, RZ ;  /* 0x0000000207037219 */ /* 0x000fc800000006ff */
[----:B------:R-:W-:Y:S02]  /*33c10*/  LOP3.LUT R0, R3, R0, RZ, 0xfc, !PT ;  /* 0x0000000003007212 */ /* 0x000fe400078efcff */
[----:B------:R-:W1:Y:S02]  /*33c20*/  LDS R5, [UR6] ;  /* 0x00000006ff057984 */ /* 0x000e640008000800 */
[C---:B------:R-:W-:Y:S02]  /*33c30*/  LOP3.LUT R2, R0.reuse, 0xffff, RZ, 0xc0, !PT ;  /* 0x0000ffff00027812 */ /* 0x040fe400078ec0ff */
[----:B-1----:R-:W-:-:S04]  /*33c40*/  LOP3.LUT R3, R0, 0xffff, R5, 0x80, !PT ;  /* 0x0000ffff00037812 */ /* 0x002fc800078e8005 */
[----:B------:R-:W-:-:S13]  /*33c50*/  ISETP.NE.AND P0, PT, R3, R2, PT ;  /* 0x000000020300720c */ /* 0x000fda0003f05270 */
[----:B------:R-:W-:Y:S05]  /*33c60*/  @P0 BRA `(.L_x_14) ;  /* 0x0000000000500947 */ /* 0x000fea0003800000 */
[----:B------:R-:W-:Y:S02]  /*33c70*/  SHF.R.U32.HI R5, RZ, 0x10, R5 ;  /* 0x00000010ff057819 */ /* 0x000fe40000011605 */
[----:B------:R-:W-:-:S04]  /*33c80*/  SHF.R.U32.HI R2, RZ, 0x10, R0 ;  /* 0x00000010ff027819 */ /* 0x000fc80000011600 */
[----:B------:R-:W-:-:S04]  /*33c90*/  LOP3.LUT R5, R5, R2, RZ, 0xc0, !PT ;  /* 0x0000000205057212 */ /* 0x000fc800078ec0ff */
[----:B------:R-:W-:-:S13]  /*33ca0*/  ISETP.NE.AND P0, PT, R5, R2, PT ;  /* 0x000000020500720c */ /* 0x000fda0003f05270 */
[----:B------:R-:W-:Y:S05]  /*33cb0*/  @P0 BRA `(.L_x_15) ;  /* 0x0000000000300947 */ /* 0x000fea0003800000 */
[----:B------:R-:W-:Y:S01]  /*33cc0*/  R2UR UR4, R0 ;  /* 0x00000000000472ca */ /* 0x000fe200000e0000 */
[----:B------:R-:W-:Y:S01]  /*33cd0*/  VOTEU.ANY UR5, UPT, PT ;  /* 0x0000000000057886 */ /* 0x000fe200038e0100 */
[----:B------:R-:W1:Y:S01]  /*33ce0*/  S2R R0, SR_LANEID ;  /* 0x0000000000007919 */ /* 0x000e620000000000 */
[----:B------:R-:W-:-:S10]  /*33cf0*/  UFLO.U32 UR5, UR5 ;  /* 0x00000005000572bd */ /* 0x000fd400080e0000 */
[----:B------:R-:W-:-:S06]  /*33d00*/  ULOP3.LUT UR4, URZ, UR4, URZ, 0x33, !UPT ;  /* 0x00000004ff047292 */ /* 0x000fcc000f8e33ff */
[----:B------:R-:W-:-:S04]  /*33d10*/  IMAD.U32 R2, RZ, RZ, UR4 ;  /* 0x00000004ff027e24 */ /* 0x000fc8000f8e00ff */
[----:B------:R-:W2:Y:S02]  /*33d20*/  REDUX UR7, R2 ;  /* 0x00000000020773c4 */ /* 0x000ea40000000000 */
[----:B------:R4:W-:Y:S01]  /*33d30*/  UTCATOMSWS.AND URZ, UR4 ;  /* 0x0000000400ff79e3 */ /* 0x0009e20008000000 */
[----:B-1----:R-:W-:Y:S01]  /*33d40*/  ISETP.EQ.U32.AND P0, PT, R0, UR5, PT ;  /* 0x0000000500007c0c */ /* 0x002fe2000bf02070 */
[----:B--2---:R-:W-:-:S12]  /*33d50*/  IMAD.U32 R0, RZ, RZ, UR7 ;  /* 0x00000007ff007e24 */ /* 0x004fd8000f8e00ff */
[----:B------:R4:W-:Y:S01]  /*33d60*/  @P0 ATOMS.AND RZ, [UR6], R0 ;  /* 0x00000000ffff098c */ /* 0x0009e2000a800006 */
[----:B------:R-:W-:Y:S05]  /*33d70*/  BRA `(.L_x_13) ;  /* 0x0000000000147947 */ /* 0x000fea0003800000 */
.L_x_15:
[----:B------:R-:W-:-:S07]  /*33d80*/  MOV R2, 0x33da0 ;  /* 0x00033da000027802 */ /* 0x000fce0000000f00 */
[----:B------:R-:W-:Y:S05]  /*33d90*/  CALL.REL.NOINC `($__internal_0_$__cuda_sm10x_tcgen05_guardrail_trap_col_being_dealloced_not_returned_by_alloc) ;  /* 0x00000000002c7944 */ /* 0x000fea0003c00000 */
[----:B------:R-:W-:Y:S05]  /*33da0*/  BRA `(.L_x_13) ;  /* 0x0000000000087947 */ /* 0x000fea0003800000 */
.L_x_14:
[----:B------:R-:W-:-:S07]  /*33db0*/  MOV R2, 0x33dd0 ;  /* 0x00033dd000027802 */ /* 0x000fce0000000f00 */
[----:B------:R-:W-:Y:S05]  /*33dc0*/  CALL.REL.NOINC `($__internal_2_$__cuda_sm10x_tcgen05_guardrail_trap_unallocated_columns_being_dealloced) ;  /* 0x0000000000387944 */ /* 0x000fea0003c00000 */
.L_x_13:
[----:B------:R-:W-:Y:S01]  /*33dd0*/  NOP ;  /* 0x0000000000007918 */ /* 0x000fe20000000000 */
[----:B----4-:R-:W-:Y:S05]  /*33de0*/  EXIT ;  /* 0x000000000000794d */ /* 0x010fea0003800000 */
.L_x_9:
[----:B------:R-:W2:Y:S02]  /*33df0*/  SYNCS.PHASECHK.TRANS64.TRYWAIT P3, [UR15], R124 ;  /* 0x0000007cff0075a7 */ /* 0x000ea4000806110f */
[----:B--2---:R-:W-:Y:S05]  /*33e00*/  @!P3 BRA `(.L_x_9) ;  /* 0xfffffffc00f8b947 */ /* 0x004fea000383ffff */
[----:B------:R-:W-:Y:S05]  /*33e10*/  BRA `(.L_x_16) ;  /* 0xffffff2400707947 */ /* 0x000fea000383ffff */
.L_x_12:
[----:B------:R-:W1:Y:S02]  /*33e20*/  SYNCS.PHASECHK.TRANS64.TRYWAIT P2, [UR8], R4 ;  /* 0x00000004ff0075a7 */ /* 0x000e640008041108 */
[----:B-1----:R-:W-:Y:S05]  /*33e30*/  @!P2 BRA `(.L_x_12) ;  /* 0xfffffffc00f8a947 */ /* 0x002fea000383ffff */
[----:B------:R-:W-:Y:S05]  /*33e40*/  BRA `(.L_x_11) ;  /* 0xffffffb800c07947 */ /* 0x000fea000383ffff */
        .weak           $__internal_0_$__cuda_sm10x_tcgen05_guardrail_trap_col_being_dealloced_not_returned_by_alloc
        .type           $__internal_0_$__cuda_sm10x_tcgen05_guardrail_trap_col_being_dealloced_not_returned_by_alloc,@function
        .size           $__internal_0_$__cuda_sm10x_tcgen05_guardrail_trap_col_being_dealloced_not_returned_by_alloc,($__internal_1_$__cuda_sm10x_tcgen05_guardrail_trap_phase_invalid_during_alloc - $__internal_0_$__cuda_sm10x_tcgen05_guardrail_trap_col_being_dealloced_not_returned_by_alloc)
$__internal_0_$__cuda_sm10x_tcgen05_guardrail_trap_col_being_dealloced_not_returned_by_alloc:
[----:B------:R-:W-:Y:S05]  /*33e50*/  BPT.TRAP 0x1 ;  /* 0x000000040000795c */ /* 0x000fea0000300000 */
[----:B------:R-:W-:-:S04]  /*33e60*/  IMAD.MOV.U32 R3, RZ, RZ, 0x0 ;  /* 0x00000000ff037424 */ /* 0x000fc800078e00ff */
[----:B------:R-:W-:Y:S05]  /*33e70*/  RET.REL.NODEC R2 `(matmul_kernel) ;  /* 0xfffffcc002607950 */ /* 0x000fea0003c3ffff */
        .weak           $__internal_1_$__cuda_sm10x_tcgen05_guardrail_trap_phase_invalid_during_alloc
        .type           $__internal_1_$__cuda_sm10x_tcgen05_guardrail_trap_phase_invalid_during_alloc,@function
        .size           $__internal_1_$__cuda_sm10x_tcgen05_guardrail_trap_phase_invalid_during_alloc,($__internal_2_$__cuda_sm10x_tcgen05_guardrail_trap_unallocated_columns_being_dealloced - $__internal_1_$__cuda_sm10x_tcgen05_guardrail_trap_phase_invalid_during_alloc)
$__internal_1_$__cuda_sm10x_tcgen05_guardrail_trap_phase_invalid_during_alloc:
[----:B------:R-:W-:Y:S05]  /*33e80*/  BPT.TRAP 0x1 ;  /* 0x000000040000795c */ /* 0x000fea0000300000 */
[----:B------:R-:W-:-:S04]  /*33e90*/  IMAD.MOV.U32 R3, RZ, RZ, 0x0 ;  /* 0x00000000ff037424 */ /* 0x000fc800078e00ff */
[----:B------:R-:W-:Y:S05]  /*33ea0*/  RET.REL.NODEC R2 `(matmul_kernel) ;  /* 0xfffffcc002547950 */ /* 0x000fea0003c3ffff */
        .weak           $__internal_2_$__cuda_sm10x_tcgen05_guardrail_trap_unallocated_columns_being_dealloced
        .type           $__internal_2_$__cuda_sm10x_tcgen05_guardrail_trap_unallocated_columns_being_dealloced,@function
        .size           $__internal_2_$__cuda_sm10x_tcgen05_guardrail_trap_unallocated_columns_being_dealloced,(.L_x_20 - $__internal_2_$__cuda_sm10x_tcgen05_guardrail_trap_unallocated_columns_being_dealloced)
$__internal_2_$__cuda_sm10x_tcgen05_guardrail_trap_unallocated_columns_being_dealloced:
[----:B------:R-:W-:Y:S05]  /*33eb0*/  BPT.TRAP 0x1 ;  /* 0x000000040000795c */ /* 0x000fea0000300000 */
[----:B------:R-:W-:-:S04]  /*33ec0*/  IMAD.MOV.U32 R3, RZ, RZ, 0x0 ;  /* 0x00000000ff037424 */ /* 0x000fc800078e00ff */
[----:B------:R-:W-:Y:S05]  /*33ed0*/  RET.REL.NODEC R2 `(matmul_kernel) ;  /* 0xfffffcc002487950 */ /* 0x000fea0003c3ffff */
.L_x_17:
[----:B------:R-:W-:-:S00]  /*33ee0*/  BRA `(.L_x_17) ;  /* 0xfffffffc00fc7947 */ /* 0x000fc0000383ffff */
[----:B------:R-:W-:-:S00]  /*33ef0*/  NOP ;  /* 0x0000000000007918 */ /* 0x000fc00000000000 */
        /* <DEDUP_REMOVED lines=8> */
.L_x_20:


//--------------------- .nv.shared.matmul_kernel  --------------------------
	.section	.nv.shared.matmul_kernel,"aw",@nobits
	.sectionflags	@""
	.align	16
	.zero		1024


//--------------------- .nv.shared.reserved.0     --------------------------
	.section	.nv.shared.reserved.0,"aw",@nobits
	.align	8
	.weak		__nv_reservedSMEM_offset_0_alias
	.size		__nv_reservedSMEM_offset_0_alias, 0, 64
	.other		__nv_reservedSMEM_offset_0_alias,@"STO_CUDA_RESERVED_SHARED STV_DEFAULT"
__nv_reservedSMEM_offset_0_alias:
	.zero		0
.nv.shared.reserved.0:
	.zero		64
	.weak		__nv_reservedSMEM_allocation_phase
	.type		__nv_reservedSMEM_allocation_phase,@object
	.size		__nv_reservedSMEM_allocation_phase,(.L_0 - __nv_reservedSMEM_allocation_phase)
__nv_reservedSMEM_allocation_phase:
	.zero		1
.L_0:
	.zero		7
	.weak		__nv_reservedSMEM_devtool_atexit_pc
	.type		__nv_reservedSMEM_devtool_atexit_pc,@object
	.size		__nv_reservedSMEM_devtool_atexit_pc,(__nv_reservedSMEM_allocation_mask - __nv_reservedSMEM_devtool_atexit_pc)
__nv_reservedSMEM_devtool_atexit_pc:
	.zero		8
	.weak		__nv_reservedSMEM_allocation_mask
	.type		__nv_reservedSMEM_allocation_mask,@object
	.size		__nv_reservedSMEM_allocation_mask,(.L_2 - __nv_reservedSMEM_allocation_mask)
__nv_reservedSMEM_allocation_mask:
	.zero		4
.L_2:


//--------------------- .nv.constant0.matmul_kernel --------------------------
	.section	.nv.constant0.matmul_kernel,"a",@progbits
	.sectionflags	@""
	.align	4
.nv.constant0.matmul_kernel:
	.zero		976


//--------------------- SYMBOLS --------------------------

	.type		.nv.reservedSmem.offset0,@object
	.size		.nv.reservedSmem.offset0,0x4
	.type		.nv.reservedSmem.cap,@object
	.size		.nv.reservedSmem.cap,0x4
